	.target	sm_100a

	.elftype	@"ET_EXEC"


//--------------------- .note.nv.tkinfo           --------------------------
	.section	.note.nv.tkinfo,"",@"SHT_NOTE"
	.sectionflags	@"SHF_NOTE_NV_TKINFO"
	.tkinfo
        /*0018*/ 	.word	0x00000002
        /*0030*/ 	.string	""
        /*0030*/ 	.string	"ptxas"
        /*0030*/ 	.string	"Cuda compilation tools, release 13.0, V13.0.88"
        /*0030*/ 	.string	"Build cuda_13.0.r13.0/compiler.36424714_0"
        /*0030*/ 	.string	"-arch sm_100a -m 64 "



//--------------------- .note.nv.cuinfo           --------------------------
	.section	.note.nv.cuinfo,"",@"SHT_NOTE"
	.sectionflags	@"SHF_NOTE_NV_CUINFO"
        /*0018*/ 	.short	0x0002
        /*001a*/ 	.short	0x0064
        /*001c*/ 	.short	0x0082
	.zero		2


//--------------------- .nv.info                  --------------------------
	.section	.nv.info,"",@"SHT_CUDA_INFO"
	.align	4


	//----- nvinfo : EIATTR_REGCOUNT
	.align		4
        /*0000*/ 	.byte	0x04, 0x2f
        /*0002*/ 	.short	(.L_20 - .L_19)
	.align		4
.L_19:
        /*0004*/ 	.word	index@(_ZN17fastertransformer10gatherTreeENS_15gatherTreeParamE)
        /*0008*/ 	.word	0x00000020


	//----- nvinfo : EIATTR_FRAME_SIZE
	.align		4
.L_20:
        /*000c*/ 	.byte	0x04, 0x11
        /*000e*/ 	.short	(.L_22 - .L_21)
	.align		4
.L_21:
        /*0010*/ 	.word	index@(_ZN17fastertransformer10gatherTreeENS_15gatherTreeParamE)
        /*0014*/ 	.word	0x00000000


	//----- nvinfo : EIATTR_REGCOUNT
	.align		4
.L_22:
        /*0018*/ 	.byte	0x04, 0x2f
        /*001a*/ 	.short	(.L_24 - .L_23)
	.align		4
.L_23:
        /*001c*/ 	.word	index@(_ZN17fastertransformer21minusUnfinishedSeqlenEPiPKbi)
        /*0020*/ 	.word	0x0000000c


	//----- nvinfo : EIATTR_FRAME_SIZE
	.align		4
.L_24:
        /*0024*/ 	.byte	0x04, 0x11
        /*0026*/ 	.short	(.L_26 - .L_25)
	.align		4
.L_25:
        /*0028*/ 	.word	index@(_ZN17fastertransformer21minusUnfinishedSeqlenEPiPKbi)
        /*002c*/ 	.word	0x00000000


	//----- nvinfo : EIATTR_REGCOUNT
	.align		4
.L_26:
        /*0030*/ 	.byte	0x04, 0x2f
        /*0032*/ 	.short	(.L_28 - .L_27)
	.align		4
.L_27:
        /*0034*/ 	.word	index@(_ZN17fastertransformer20plusUnfinishedSeqlenEPiPKbi)
        /*0038*/ 	.word	0x0000000c


	//----- nvinfo : EIATTR_FRAME_SIZE
	.align		4
.L_28:
        /*003c*/ 	.byte	0x04, 0x11
        /*003e*/ 	.short	(.L_30 - .L_29)
	.align		4
.L_29:
        /*0040*/ 	.word	index@(_ZN17fastertransformer20plusUnfinishedSeqlenEPiPKbi)
        /*0044*/ 	.word	0x00000000


	//----- nvinfo : EIATTR_REGCOUNT
	.align		4
.L_30:
        /*0048*/ 	.byte	0x04, 0x2f
        /*004a*/ 	.short	(.L_32 - .L_31)
	.align		4
.L_31:
        /*004c*/ 	.word	index@(_ZN17fastertransformer8finalizeEPiS0_PfS1_PKiS3_PKfS5_S5_S3_ii)
        /*0050*/ 	.word	0x0000001e


	//----- nvinfo : EIATTR_FRAME_SIZE
	.align		4
.L_32:
        /*0054*/ 	.byte	0x04, 0x11
        /*0056*/ 	.short	(.L_34 - .L_33)
	.align		4
.L_33:
        /*0058*/ 	.word	index@(_ZN17fastertransformer8finalizeEPiS0_PfS1_PKiS3_PKfS5_S5_S3_ii)
        /*005c*/ 	.word	0x00000000


	//----- nvinfo : EIATTR_REGCOUNT
	.align		4
.L_34:
        /*0060*/ 	.byte	0x04, 0x2f
        /*0062*/ 	.short	(.L_36 - .L_35)
	.align		4
.L_35:
        /*0064*/ 	.word	index@(_ZN17fastertransformer18decodingInitializeIfEEvPbPiS2_PT_PKiiii)
        /*0068*/ 	.word	0x0000001e


	//----- nvinfo : EIATTR_FRAME_SIZE
	.align		4
.L_36:
        /*006c*/ 	.byte	0x04, 0x11
        /*006e*/ 	.short	(.L_38 - .L_37)
	.align		4
.L_37:
        /*0070*/ 	.word	index@(_ZN17fastertransformer18decodingInitializeIfEEvPbPiS2_PT_PKiiii)
        /*0074*/ 	.word	0x00000000


	//----- nvinfo : EIATTR_REGCOUNT
	.align		4
.L_38:
        /*0078*/ 	.byte	0x04, 0x2f
        /*007a*/ 	.short	(.L_40 - .L_39)
	.align		4
.L_39:
        /*007c*/ 	.word	index@(_ZN17fastertransformer18decodingInitializeI6__halfEEvPbPiS3_PT_PKiiii)
        /*0080*/ 	.word	0x0000001e


	//----- nvinfo : EIATTR_FRAME_SIZE
	.align		4
.L_40:
        /*0084*/ 	.byte	0x04, 0x11
        /*0086*/ 	.short	(.L_42 - .L_41)
	.align		4
.L_41:
        /*0088*/ 	.word	index@(_ZN17fastertransformer18decodingInitializeI6__halfEEvPbPiS3_PT_PKiiii)
        /*008c*/ 	.word	0x00000000


	//----- nvinfo : EIATTR_REGCOUNT
	.align		4
.L_42:
        /*0090*/ 	.byte	0x04, 0x2f
        /*0092*/ 	.short	(.L_44 - .L_43)
	.align		4
.L_43:
        /*0094*/ 	.word	index@(_ZN17fastertransformer26embeddingLookupPosEncodingIfEEvPT_PKS1_S4_PKiS6_S6_iliiiiS1_)
        /*0098*/ 	.word	0x00000020


	//----- nvinfo : EIATTR_FRAME_SIZE
	.align		4
.L_44:
        /*009c*/ 	.byte	0x04, 0x11
        /*009e*/ 	.short	(.L_46 - .L_45)
	.align		4
.L_45:
        /*00a0*/ 	.word	index@($__internal_19_$__cuda_sm20_div_u64)
        /*00a4*/ 	.word	0x00000000


	//----- nvinfo : EIATTR_FRAME_SIZE
	.align		4
.L_46:
        /*00a8*/ 	.byte	0x04, 0x11
        /*00aa*/ 	.short	(.L_48 - .L_47)
	.align		4
.L_47:
        /*00ac*/ 	.word	index@($__internal_18_$__cuda_sm20_div_s64)
        /*00b0*/ 	.word	0x00000000


	//----- nvinfo : EIATTR_FRAME_SIZE
	.align		4
.L_48:
        /*00b4*/ 	.byte	0x04, 0x11
        /*00b6*/ 	.short	(.L_50 - .L_49)
	.align		4
.L_49:
        /*00b8*/ 	.word	index@(_ZN17fastertransformer26embeddingLookupPosEncodingIfEEvPT_PKS1_S4_PKiS6_S6_iliiiiS1_)
        /*00bc*/ 	.word	0x00000000


	//----- nvinfo : EIATTR_REGCOUNT
	.align		4
.L_50:
        /*00c0*/ 	.byte	0x04, 0x2f
        /*00c2*/ 	.short	(.L_52 - .L_51)
	.align		4
.L_51:
        /*00c4*/ 	.word	index@(_ZN17fastertransformer15embeddingLookupIfLi2EEEvPT_PKS1_PKiNS_18pPromptTuningParamIS1_EEiliiiiS1_)
        /*00c8*/ 	.word	0x0000001e


	//----- nvinfo : EIATTR_FRAME_SIZE
	.align		4
.L_52:
        /*00cc*/ 	.byte	0x04, 0x11
        /*00ce*/ 	.short	(.L_54 - .L_53)
	.align		4
.L_53:
        /*00d0*/ 	.word	index@($__internal_17_$__cuda_sm20_div_u64)
        /*00d4*/ 	.word	0x00000000


	//----- nvinfo : EIATTR_FRAME_SIZE
	.align		4
.L_54:
        /*00d8*/ 	.byte	0x04, 0x11
        /*00da*/ 	.short	(.L_56 - .L_55)
	.align		4
.L_55:
        /*00dc*/ 	.word	index@($__internal_16_$__cuda_sm20_div_s64)
        /*00e0*/ 	.word	0x00000000


	//----- nvinfo : EIATTR_FRAME_SIZE
	.align		4
.L_56:
        /*00e4*/ 	.byte	0x04, 0x11
        /*00e6*/ 	.short	(.L_58 - .L_57)
	.align		4
.L_57:
        /*00e8*/ 	.word	index@(_ZN17fastertransformer15embeddingLookupIfLi2EEEvPT_PKS1_PKiNS_18pPromptTuningParamIS1_EEiliiiiS1_)
        /*00ec*/ 	.word	0x00000000


	//----- nvinfo : EIATTR_REGCOUNT
	.align		4
.L_58:
        /*00f0*/ 	.byte	0x04, 0x2f
        /*00f2*/ 	.short	(.L_60 - .L_59)
	.align		4
.L_59:
        /*00f4*/ 	.word	index@(_ZN17fastertransformer15embeddingLookupIfLi1EEEvPT_PKS1_PKiNS_18pPromptTuningParamIS1_EEiliiiiS1_)
        /*00f8*/ 	.word	0x0000001e


	//----- nvinfo : EIATTR_FRAME_SIZE
	.align		4
.L_60:
        /*00fc*/ 	.byte	0x04, 0x11
        /*00fe*/ 	.short	(.L_62 - .L_61)
	.align		4
.L_61:
        /*0100*/ 	.word	index@($__internal_15_$__cuda_sm20_div_u64)
        /*0104*/ 	.word	0x00000000


	//----- nvinfo : EIATTR_FRAME_SIZE
	.align		4
.L_62:
        /*0108*/ 	.byte	0x04, 0x11
        /*010a*/ 	.short	(.L_64 - .L_63)
	.align		4
.L_63:
        /*010c*/ 	.word	index@($__internal_14_$__cuda_sm20_div_s64)
        /*0110*/ 	.word	0x00000000


	//----- nvinfo : EIATTR_FRAME_SIZE
	.align		4
.L_64:
        /*0114*/ 	.byte	0x04, 0x11
        /*0116*/ 	.short	(.L_66 - .L_65)
	.align		4
.L_65:
        /*0118*/ 	.word	index@(_ZN17fastertransformer15embeddingLookupIfLi1EEEvPT_PKS1_PKiNS_18pPromptTuningParamIS1_EEiliiiiS1_)
        /*011c*/ 	.word	0x00000000


	//----- nvinfo : EIATTR_REGCOUNT
	.align		4
.L_66:
        /*0120*/ 	.byte	0x04, 0x2f
        /*0122*/ 	.short	(.L_68 - .L_67)
	.align		4
.L_67:
        /*0124*/ 	.word	index@(_ZN17fastertransformer15embeddingLookupIfLi0EEEvPT_PKS1_PKiNS_18pPromptTuningParamIS1_EEiliiiiS1_)
        /*0128*/ 	.word	0x0000001c


	//----- nvinfo : EIATTR_FRAME_SIZE
	.align		4
.L_68:
        /*012c*/ 	.byte	0x04, 0x11
        /*012e*/ 	.short	(.L_70 - .L_69)
	.align		4
.L_69:
        /*0130*/ 	.word	index@($__internal_13_$__cuda_sm20_div_u64)
        /*0134*/ 	.word	0x00000000


	//----- nvinfo : EIATTR_FRAME_SIZE
	.align		4
.L_70:
        /*0138*/ 	.byte	0x04, 0x11
        /*013a*/ 	.short	(.L_72 - .L_71)
	.align		4
.L_71:
        /*013c*/ 	.word	index@($__internal_12_$__cuda_sm20_div_s64)
        /*0140*/ 	.word	0x00000000


	//----- nvinfo : EIATTR_FRAME_SIZE
	.align		4
.L_72:
        /*0144*/ 	.byte	0x04, 0x11
        /*0146*/ 	.short	(.L_74 - .L_73)
	.align		4
.L_73:
        /*0148*/ 	.word	index@(_ZN17fastertransformer15embeddingLookupIfLi0EEEvPT_PKS1_PKiNS_18pPromptTuningParamIS1_EEiliiiiS1_)
        /*014c*/ 	.word	0x00000000


	//----- nvinfo : EIATTR_REGCOUNT
	.align		4
.L_74:
        /*0150*/ 	.byte	0x04, 0x2f
        /*0152*/ 	.short	(.L_76 - .L_75)
	.align		4
.L_75:
        /*0154*/ 	.word	index@(_ZN17fastertransformer26embeddingLookupPosEncodingI6__halfEEvPT_PKS2_S5_PKiS7_S7_iliiiiS2_)
        /*0158*/ 	.word	0x00000020


	//----- nvinfo : EIATTR_FRAME_SIZE
	.align		4
.L_76:
        /*015c*/ 	.byte	0x04, 0x11
        /*015e*/ 	.short	(.L_78 - .L_77)
	.align		4
.L_77:
        /*0160*/ 	.word	index@($__internal_11_$__cuda_sm20_div_u64)
        /*0164*/ 	.word	0x00000000


	//----- nvinfo : EIATTR_FRAME_SIZE
	.align		4
.L_78:
        /*0168*/ 	.byte	0x04, 0x11
        /*016a*/ 	.short	(.L_80 - .L_79)
	.align		4
.L_79:
        /*016c*/ 	.word	index@($__internal_10_$__cuda_sm20_div_s64)
        /*0170*/ 	.word	0x00000000


	//----- nvinfo : EIATTR_FRAME_SIZE
	.align		4
.L_80:
        /*0174*/ 	.byte	0x04, 0x11
        /*0176*/ 	.short	(.L_82 - .L_81)
	.align		4
.L_81:
        /*0178*/ 	.word	index@(_ZN17fastertransformer26embeddingLookupPosEncodingI6__halfEEvPT_PKS2_S5_PKiS7_S7_iliiiiS2_)
        /*017c*/ 	.word	0x00000000


	//----- nvinfo : EIATTR_REGCOUNT
	.align		4
.L_82:
        /*0180*/ 	.byte	0x04, 0x2f
        /*0182*/ 	.short	(.L_84 - .L_83)
	.align		4
.L_83:
        /*0184*/ 	.word	index@(_ZN17fastertransformer15embeddingLookupI6__halfLi2EEEvPT_PKS2_PKiNS_18pPromptTuningParamIS2_EEiliiiiS2_)
        /*0188*/ 	.word	0x0000001e


	//----- nvinfo : EIATTR_FRAME_SIZE
	.align		4
.L_84:
        /*018c*/ 	.byte	0x04, 0x11
        /*018e*/ 	.short	(.L_86 - .L_85)
	.align		4
.L_85:
        /*0190*/ 	.word	index@($__internal_9_$__cuda_sm20_div_u64)
        /*0194*/ 	.word	0x00000000


	//----- nvinfo : EIATTR_FRAME_SIZE
	.align		4
.L_86:
        /*0198*/ 	.byte	0x04, 0x11
        /*019a*/ 	.short	(.L_88 - .L_87)
	.align		4
.L_87:
        /*019c*/ 	.word	index@($__internal_8_$__cuda_sm20_div_s64)
        /*01a0*/ 	.word	0x00000000


	//----- nvinfo : EIATTR_FRAME_SIZE
	.align		4
.L_88:
        /*01a4*/ 	.byte	0x04, 0x11
        /*01a6*/ 	.short	(.L_90 - .L_89)
	.align		4
.L_89:
        /*01a8*/ 	.word	index@(_ZN17fastertransformer15embeddingLookupI6__halfLi2EEEvPT_PKS2_PKiNS_18pPromptTuningParamIS2_EEiliiiiS2_)
        /*01ac*/ 	.word	0x00000000


	//----- nvinfo : EIATTR_REGCOUNT
	.align		4
.L_90:
        /*01b0*/ 	.byte	0x04, 0x2f
        /*01b2*/ 	.short	(.L_92 - .L_91)
	.align		4
.L_91:
        /*01b4*/ 	.word	index@(_ZN17fastertransformer15embeddingLookupI6__halfLi1EEEvPT_PKS2_PKiNS_18pPromptTuningParamIS2_EEiliiiiS2_)
        /*01b8*/ 	.word	0x0000001e


	//----- nvinfo : EIATTR_FRAME_SIZE
	.align		4
.L_92:
        /*01bc*/ 	.byte	0x04, 0x11
        /*01be*/ 	.short	(.L_94 - .L_93)
	.align		4
.L_93:
        /*01c0*/ 	.word	index@($__internal_7_$__cuda_sm20_div_u64)
        /*01c4*/ 	.word	0x00000000


	//----- nvinfo : EIATTR_FRAME_SIZE
	.align		4
.L_94:
        /*01c8*/ 	.byte	0x04, 0x11
        /*01ca*/ 	.short	(.L_96 - .L_95)
	.align		4
.L_95:
        /*01cc*/ 	.word	index@($__internal_6_$__cuda_sm20_div_s64)
        /*01d0*/ 	.word	0x00000000


	//----- nvinfo : EIATTR_FRAME_SIZE
	.align		4
.L_96:
        /*01d4*/ 	.byte	0x04, 0x11
        /*01d6*/ 	.short	(.L_98 - .L_97)
	.align		4
.L_97:
        /*01d8*/ 	.word	index@(_ZN17fastertransformer15embeddingLookupI6__halfLi1EEEvPT_PKS2_PKiNS_18pPromptTuningParamIS2_EEiliiiiS2_)
        /*01dc*/ 	.word	0x00000000


	//----- nvinfo : EIATTR_REGCOUNT
	.align		4
.L_98:
        /*01e0*/ 	.byte	0x04, 0x2f
        /*01e2*/ 	.short	(.L_100 - .L_99)
	.align		4
.L_99:
        /*01e4*/ 	.word	index@(_ZN17fastertransformer15embeddingLookupI6__halfLi0EEEvPT_PKS2_PKiNS_18pPromptTuningParamIS2_EEiliiiiS2_)
        /*01e8*/ 	.word	0x0000001c


	//----- nvinfo : EIATTR_FRAME_SIZE
	.align		4
.L_100:
        /*01ec*/ 	.byte	0x04, 0x11
        /*01ee*/ 	.short	(.L_102 - .L_101)
	.align		4
.L_101:
        /*01f0*/ 	.word	index@($__internal_5_$__cuda_sm20_div_u64)
        /*01f4*/ 	.word	0x00000000


	//----- nvinfo : EIATTR_FRAME_SIZE
	.align		4
.L_102:
        /*01f8*/ 	.byte	0x04, 0x11
        /*01fa*/ 	.short	(.L_104 - .L_103)
	.align		4
.L_103:
        /*01fc*/ 	.word	index@($__internal_4_$__cuda_sm20_div_s64)
        /*0200*/ 	.word	0x00000000


	//----- nvinfo : EIATTR_FRAME_SIZE
	.align		4
.L_104:
        /*0204*/ 	.byte	0x04, 0x11
        /*0206*/ 	.short	(.L_106 - .L_105)
	.align		4
.L_105:
        /*0208*/ 	.word	index@(_ZN17fastertransformer15embeddingLookupI6__halfLi0EEEvPT_PKS2_PKiNS_18pPromptTuningParamIS2_EEiliiiiS2_)
        /*020c*/ 	.word	0x00000000


	//----- nvinfo : EIATTR_REGCOUNT
	.align		4
.L_106:
        /*0210*/ 	.byte	0x04, 0x2f
        /*0212*/ 	.short	(.L_108 - .L_107)
	.align		4
.L_107:
        /*0214*/ 	.word	index@(_ZN17fastertransformer16paddingEmbeddingIfEEvPT_S2_PKS1_S4_lll)
        /*0218*/ 	.word	0x00000020


	//----- nvinfo : EIATTR_FRAME_SIZE
	.align		4
.L_108:
        /*021c*/ 	.byte	0x04, 0x11
        /*021e*/ 	.short	(.L_110 - .L_109)
	.align		4
.L_109:
        /*0220*/ 	.word	index@($__internal_3_$__cuda_sm20_div_u64)
        /*0224*/ 	.word	0x00000000


	//----- nvinfo : EIATTR_FRAME_SIZE
	.align		4
.L_110:
        /*0228*/ 	.byte	0x04, 0x11
        /*022a*/ 	.short	(.L_112 - .L_111)
	.align		4
.L_111:
        /*022c*/ 	.word	index@($__internal_2_$__cuda_sm20_div_s64)
        /*0230*/ 	.word	0x00000000


	//----- nvinfo : EIATTR_FRAME_SIZE
	.align		4
.L_112:
        /*0234*/ 	.byte	0x04, 0x11
        /*0236*/ 	.short	(.L_114 - .L_113)
	.align		4
.L_113:
        /*0238*/ 	.word	index@(_ZN17fastertransformer16paddingEmbeddingIfEEvPT_S2_PKS1_S4_lll)
        /*023c*/ 	.word	0x00000000


	//----- nvinfo : EIATTR_REGCOUNT
	.align		4
.L_114:
        /*0240*/ 	.byte	0x04, 0x2f
        /*0242*/ 	.short	(.L_116 - .L_115)
	.align		4
.L_115:
        /*0244*/ 	.word	index@(_ZN17fastertransformer16paddingEmbeddingI6__halfEEvPT_S3_PKS2_S5_lll)
        /*0248*/ 	.word	0x00000020


	//----- nvinfo : EIATTR_FRAME_SIZE
	.align		4
.L_116:
        /*024c*/ 	.byte	0x04, 0x11
        /*024e*/ 	.short	(.L_118 - .L_117)
	.align		4
.L_117:
        /*0250*/ 	.word	index@($__internal_1_$__cuda_sm20_div_u64)
        /*0254*/ 	.word	0x00000000


	//----- nvinfo : EIATTR_FRAME_SIZE
	.align		4
.L_118:
        /*0258*/ 	.byte	0x04, 0x11
        /*025a*/ 	.short	(.L_120 - .L_119)
	.align		4
.L_119:
        /*025c*/ 	.word	index@($__internal_0_$__cuda_sm20_div_s64)
        /*0260*/ 	.word	0x00000000


	//----- nvinfo : EIATTR_FRAME_SIZE
	.align		4
.L_120:
        /*0264*/ 	.byte	0x04, 0x11
        /*0266*/ 	.short	(.L_122 - .L_121)
	.align		4
.L_121:
        /*0268*/ 	.word	index@(_ZN17fastertransformer16paddingEmbeddingI6__halfEEvPT_S3_PKS2_S5_lll)
        /*026c*/ 	.word	0x00000000


	//----- nvinfo : EIATTR_REGCOUNT
	.align		4
.L_122:
        /*0270*/ 	.byte	0x04, 0x2f
        /*0272*/ 	.short	(.L_124 - .L_123)
	.align		4
.L_123:
        /*0274*/ 	.word	index@(_ZN17fastertransformer22paddingEmbeddingKernelIfEEvPT_PKS1_iii)
        /*0278*/ 	.word	0x00000018


	//----- nvinfo : EIATTR_FRAME_SIZE
	.align		4
.L_124:
        /*027c*/ 	.byte	0x04, 0x11
        /*027e*/ 	.short	(.L_126 - .L_125)
	.align		4
.L_125:
        /*0280*/ 	.word	index@(_ZN17fastertransformer22paddingEmbeddingKernelIfEEvPT_PKS1_iii)
        /*0284*/ 	.word	0x00000000


	//----- nvinfo : EIATTR_REGCOUNT
	.align		4
.L_126:
        /*0288*/ 	.byte	0x04, 0x2f
        /*028a*/ 	.short	(.L_128 - .L_127)
	.align		4
.L_127:
        /*028c*/ 	.word	index@(_ZN17fastertransformer22paddingEmbeddingKernelI6__halfEEvPT_PKS2_iii)
        /*0290*/ 	.word	0x00000014


	//----- nvinfo : EIATTR_FRAME_SIZE
	.align		4
.L_128:
        /*0294*/ 	.byte	0x04, 0x11
        /*0296*/ 	.short	(.L_130 - .L_129)
	.align		4
.L_129:
        /*0298*/ 	.word	index@(_ZN17fastertransformer22paddingEmbeddingKernelI6__halfEEvPT_PKS2_iii)
        /*029c*/ 	.word	0x00000000


	//----- nvinfo : EIATTR_REGCOUNT
	.align		4
.L_130:
        /*02a0*/ 	.byte	0x04, 0x2f
        /*02a2*/ 	.short	(.L_132 - .L_131)
	.align		4
.L_131:
        /*02a4*/ 	.word	index@(_ZN17fastertransformer10plusScalarIiEEvPT_S1_i)
        /*02a8*/ 	.word	0x0000000c


	//----- nvinfo : EIATTR_FRAME_SIZE
	.align		4
.L_132:
        /*02ac*/ 	.byte	0x04, 0x11
        /*02ae*/ 	.short	(.L_134 - .L_133)
	.align		4
.L_133:
        /*02b0*/ 	.word	index@(_ZN17fastertransformer10plusScalarIiEEvPT_S1_i)
        /*02b4*/ 	.word	0x00000000


	//----- nvinfo : EIATTR_MIN_STACK_SIZE
	.align		4
.L_134:
        /*02b8*/ 	.byte	0x04, 0x12
        /*02ba*/ 	.short	(.L_136 - .L_135)
	.align		4
.L_135:
        /*02bc*/ 	.word	index@(_ZN17fastertransformer10plusScalarIiEEvPT_S1_i)
        /*02c0*/ 	.word	0x00000000


	//----- nvinfo : EIATTR_MIN_STACK_SIZE
	.align		4
.L_136:
        /*02c4*/ 	.byte	0x04, 0x12
        /*02c6*/ 	.short	(.L_138 - .L_137)
	.align		4
.L_137:
        /*02c8*/ 	.word	index@(_ZN17fastertransformer22paddingEmbeddingKernelI6__halfEEvPT_PKS2_iii)
        /*02cc*/ 	.word	0x00000000


	//----- nvinfo : EIATTR_MIN_STACK_SIZE
	.align		4
.L_138:
        /*02d0*/ 	.byte	0x04, 0x12
        /*02d2*/ 	.short	(.L_140 - .L_139)
	.align		4
.L_139:
        /*02d4*/ 	.word	index@(_ZN17fastertransformer22paddingEmbeddingKernelIfEEvPT_PKS1_iii)
        /*02d8*/ 	.word	0x00000000


	//----- nvinfo : EIATTR_MIN_STACK_SIZE
	.align		4
.L_140:
        /*02dc*/ 	.byte	0x04, 0x12
        /*02de*/ 	.short	(.L_142 - .L_141)
	.align		4
.L_141:
        /*02e0*/ 	.word	index@(_ZN17fastertransformer16paddingEmbeddingI6__halfEEvPT_S3_PKS2_S5_lll)
        /*02e4*/ 	.word	0x00000000


	//----- nvinfo : EIATTR_MIN_STACK_SIZE
	.align		4
.L_142:
        /*02e8*/ 	.byte	0x04, 0x12
        /*02ea*/ 	.short	(.L_144 - .L_143)
	.align		4
.L_143:
        /*02ec*/ 	.word	index@(_ZN17fastertransformer16paddingEmbeddingIfEEvPT_S2_PKS1_S4_lll)
        /*02f0*/ 	.word	0x00000000


	//----- nvinfo : EIATTR_MIN_STACK_SIZE
	.align		4
.L_144:
        /*02f4*/ 	.byte	0x04, 0x12
        /*02f6*/ 	.short	(.L_146 - .L_145)
	.align		4
.L_145:
        /*02f8*/ 	.word	index@(_ZN17fastertransformer15embeddingLookupI6__halfLi0EEEvPT_PKS2_PKiNS_18pPromptTuningParamIS2_EEiliiiiS2_)
        /*02fc*/ 	.word	0x00000000


	//----- nvinfo : EIATTR_MIN_STACK_SIZE
	.align		4
.L_146:
        /*0300*/ 	.byte	0x04, 0x12
        /*0302*/ 	.short	(.L_148 - .L_147)
	.align		4
.L_147:
        /*0304*/ 	.word	index@(_ZN17fastertransformer15embeddingLookupI6__halfLi1EEEvPT_PKS2_PKiNS_18pPromptTuningParamIS2_EEiliiiiS2_)
        /*0308*/ 	.word	0x00000000


	//----- nvinfo : EIATTR_MIN_STACK_SIZE
	.align		4
.L_148:
        /*030c*/ 	.byte	0x04, 0x12
        /*030e*/ 	.short	(.L_150 - .L_149)
	.align		4
.L_149:
        /*0310*/ 	.word	index@(_ZN17fastertransformer15embeddingLookupI6__halfLi2EEEvPT_PKS2_PKiNS_18pPromptTuningParamIS2_EEiliiiiS2_)
        /*0314*/ 	.word	0x00000000


	//----- nvinfo : EIATTR_MIN_STACK_SIZE
	.align		4
.L_150:
        /*0318*/ 	.byte	0x04, 0x12
        /*031a*/ 	.short	(.L_152 - .L_151)
	.align		4
.L_151:
        /*031c*/ 	.word	index@(_ZN17fastertransformer26embeddingLookupPosEncodingI6__halfEEvPT_PKS2_S5_PKiS7_S7_iliiiiS2_)
        /*0320*/ 	.word	0x00000000


	//----- nvinfo : EIATTR_MIN_STACK_SIZE
	.align		4
.L_152:
        /*0324*/ 	.byte	0x04, 0x12
        /*0326*/ 	.short	(.L_154 - .L_153)
	.align		4
.L_153:
        /*0328*/ 	.word	index@(_ZN17fastertransformer15embeddingLookupIfLi0EEEvPT_PKS1_PKiNS_18pPromptTuningParamIS1_EEiliiiiS1_)
        /*032c*/ 	.word	0x00000000


	//----- nvinfo : EIATTR_MIN_STACK_SIZE
	.align		4
.L_154:
        /*0330*/ 	.byte	0x04, 0x12
        /*0332*/ 	.short	(.L_156 - .L_155)
	.align		4
.L_155:
        /*0334*/ 	.word	index@(_ZN17fastertransformer15embeddingLookupIfLi1EEEvPT_PKS1_PKiNS_18pPromptTuningParamIS1_EEiliiiiS1_)
        /*0338*/ 	.word	0x00000000


	//----- nvinfo : EIATTR_MIN_STACK_SIZE
	.align		4
.L_156:
        /*033c*/ 	.byte	0x04, 0x12
        /*033e*/ 	.short	(.L_158 - .L_157)
	.align		4
.L_157:
        /*0340*/ 	.word	index@(_ZN17fastertransformer15embeddingLookupIfLi2EEEvPT_PKS1_PKiNS_18pPromptTuningParamIS1_EEiliiiiS1_)
        /*0344*/ 	.word	0x00000000


	//----- nvinfo : EIATTR_MIN_STACK_SIZE
	.align		4
.L_158:
        /*0348*/ 	.byte	0x04, 0x12
        /*034a*/ 	.short	(.L_160 - .L_159)
	.align		4
.L_159:
        /*034c*/ 	.word	index@(_ZN17fastertransformer26embeddingLookupPosEncodingIfEEvPT_PKS1_S4_PKiS6_S6_iliiiiS1_)
        /*0350*/ 	.word	0x00000000


	//----- nvinfo : EIATTR_MIN_STACK_SIZE
	.align		4
.L_160:
        /*0354*/ 	.byte	0x04, 0x12
        /*0356*/ 	.short	(.L_162 - .L_161)
	.align		4
.L_161:
        /*0358*/ 	.word	index@(_ZN17fastertransformer18decodingInitializeI6__halfEEvPbPiS3_PT_PKiiii)
        /*035c*/ 	.word	0x00000000


	//----- nvinfo : EIATTR_MIN_STACK_SIZE
	.align		4
.L_162:
        /*0360*/ 	.byte	0x04, 0x12
        /*0362*/ 	.short	(.L_164 - .L_163)
	.align		4
.L_163:
        /*0364*/ 	.word	index@(_ZN17fastertransformer18decodingInitializeIfEEvPbPiS2_PT_PKiiii)
        /*0368*/ 	.word	0x00000000


	//----- nvinfo : EIATTR_MIN_STACK_SIZE
	.align		4
.L_164:
        /*036c*/ 	.byte	0x04, 0x12
        /*036e*/ 	.short	(.L_166 - .L_165)
	.align		4
.L_165:
        /*0370*/ 	.word	index@(_ZN17fastertransformer8finalizeEPiS0_PfS1_PKiS3_PKfS5_S5_S3_ii)
        /*0374*/ 	.word	0x00000000


	//----- nvinfo : EIATTR_MIN_STACK_SIZE
	.align		4
.L_166:
        /*0378*/ 	.byte	0x04, 0x12
        /*037a*/ 	.short	(.L_168 - .L_167)
	.align		4
.L_167:
        /*037c*/ 	.word	index@(_ZN17fastertransformer20plusUnfinishedSeqlenEPiPKbi)
        /*0380*/ 	.word	0x00000000


	//----- nvinfo : EIATTR_MIN_STACK_SIZE
	.align		4
.L_168:
        /*0384*/ 	.byte	0x04, 0x12
        /*0386*/ 	.short	(.L_170 - .L_169)
	.align		4
.L_169:
        /*0388*/ 	.word	index@(_ZN17fastertransformer21minusUnfinishedSeqlenEPiPKbi)
        /*038c*/ 	.word	0x00000000


	//----- nvinfo : EIATTR_MIN_STACK_SIZE
	.align		4
.L_170:
        /*0390*/ 	.byte	0x04, 0x12
        /*0392*/ 	.short	(.L_172 - .L_171)
	.align		4
.L_171:
        /*0394*/ 	.word	index@(_ZN17fastertransformer10gatherTreeENS_15gatherTreeParamE)
        /*0398*/ 	.word	0x00000000
.L_172:


//--------------------- .nv.compat                --------------------------
	.section	.nv.compat,"",@"SHT_CUDA_COMPAT_INFO"
	.align	4
        /*0000*/ 	.byte	0x02, 0x09, 0x01, 0x00, 0x02, 0x02, 0x01, 0x00, 0x02, 0x05, 0x05, 0x00, 0x03, 0x07, 0x01, 0x01
        /*0010*/ 	.byte	0x02, 0x03, 0x00, 0x00, 0x02, 0x06, 0x01, 0x00, 0x04, 0x0b, 0x08, 0x00, 0x09, 0x00, 0x00, 0x00
        /*0020*/ 	.byte	0x00, 0x00, 0x00, 0x00


//--------------------- .nv.info._ZN17fastertransformer10plusScalarIiEEvPT_S1_i --------------------------
	.section	.nv.info._ZN17fastertransformer10plusScalarIiEEvPT_S1_i,"",@"SHT_CUDA_INFO"
	.sectionflags	@""
	.align	4


	//----- nvinfo : EIATTR_CUDA_API_VERSION
	.align		4
        /*0000*/ 	.byte	0x04, 0x37
        /*0002*/ 	.short	(.L_174 - .L_173)
.L_173:
        /*0004*/ 	.word	0x00000082


	//----- nvinfo : EIATTR_KPARAM_INFO
	.align		4
.L_174:
        /*0008*/ 	.byte	0x04, 0x17
        /*000a*/ 	.short	(.L_176 - .L_175)
.L_175:
        /*000c*/ 	.word	0x00000000
        /*0010*/ 	.short	0x0002
        /*0012*/ 	.short	0x000c
        /*0014*/ 	.byte	0x00, 0xf0, 0x11, 0x00


	//----- nvinfo : EIATTR_KPARAM_INFO
	.align		4
.L_176:
        /*0018*/ 	.byte	0x04, 0x17
        /*001a*/ 	.short	(.L_178 - .L_177)
.L_177:
        /*001c*/ 	.word	0x00000000
        /*0020*/ 	.short	0x0001
        /*0022*/ 	.short	0x0008
        /*0024*/ 	.byte	0x00, 0xf0, 0x11, 0x00


	//----- nvinfo : EIATTR_KPARAM_INFO
	.align		4
.L_178:
        /*0028*/ 	.byte	0x04, 0x17
        /*002a*/ 	.short	(.L_180 - .L_179)
.L_179:
        /*002c*/ 	.word	0x00000000
        /*0030*/ 	.short	0x0000
        /*0032*/ 	.short	0x0000
        /*0034*/ 	.byte	0x00, 0xf5, 0x21, 0x00


	//----- nvinfo : EIATTR_SPARSE_MMA_MASK
	.align		4
.L_180:
        /*0038*/ 	.byte	0x03, 0x50
        /*003a*/ 	.short	0x0000


	//----- nvinfo : EIATTR_MAXREG_COUNT
	.align		4
        /*003c*/ 	.byte	0x03, 0x1b
        /*003e*/ 	.short	0x00ff


	//----- nvinfo : EIATTR_MERCURY_ISA_VERSION
	.align		4
        /*0040*/ 	.byte	0x03, 0x5f
        /*0042*/ 	.short	0x0101


	//----- nvinfo : EIATTR_VRC_CTA_INIT_COUNT
	.align		4
        /*0044*/ 	.byte	0x02, 0x4a
	.zero		1
	.zero		1


	//----- nvinfo : EIATTR_EXIT_INSTR_OFFSETS
	.align		4
        /*0048*/ 	.byte	0x04, 0x1c
        /*004a*/ 	.short	(.L_182 - .L_181)


	//   ....[0]....
.L_181:
        /*004c*/ 	.word	0x00000070


	//   ....[1]....
        /*0050*/ 	.word	0x00000140


	//----- nvinfo : EIATTR_CRS_STACK_SIZE
	.align		4
.L_182:
        /*0054*/ 	.byte	0x04, 0x1e
        /*0056*/ 	.short	(.L_184 - .L_183)
.L_183:
        /*0058*/ 	.word	0x00000000


	//----- nvinfo : EIATTR_CBANK_PARAM_SIZE
	.align		4
.L_184:
        /*005c*/ 	.byte	0x03, 0x19
        /*005e*/ 	.short	0x0010


	//----- nvinfo : EIATTR_PARAM_CBANK
	.align		4
        /*0060*/ 	.byte	0x04, 0x0a
        /*0062*/ 	.short	(.L_186 - .L_185)
	.align		4
.L_185:
        /*0064*/ 	.word	index@(.nv.constant0._ZN17fastertransformer10plusScalarIiEEvPT_S1_i)
        /*0068*/ 	.short	0x0380
        /*006a*/ 	.short	0x0010


	//----- nvinfo : EIATTR_SW_WAR
	.align		4
.L_186:
        /*006c*/ 	.byte	0x04, 0x36
        /*006e*/ 	.short	(.L_188 - .L_187)
.L_187:
        /*0070*/ 	.word	0x00000008
.L_188:


//--------------------- .nv.info._ZN17fastertransformer22paddingEmbeddingKernelI6__halfEEvPT_PKS2_iii --------------------------
	.section	.nv.info._ZN17fastertransformer22paddingEmbeddingKernelI6__halfEEvPT_PKS2_iii,"",@"SHT_CUDA_INFO"
	.sectionflags	@""
	.align	4


	//----- nvinfo : EIATTR_CUDA_API_VERSION
	.align		4
        /*0000*/ 	.byte	0x04, 0x37
        /*0002*/ 	.short	(.L_190 - .L_189)
.L_189:
        /*0004*/ 	.word	0x00000082


	//----- nvinfo : EIATTR_KPARAM_INFO
	.align		4
.L_190:
        /*0008*/ 	.byte	0x04, 0x17
        /*000a*/ 	.short	(.L_192 - .L_191)
.L_191:
        /*000c*/ 	.word	0x00000000
        /*0010*/ 	.short	0x0004
        /*0012*/ 	.short	0x0018
        /*0014*/ 	.byte	0x00, 0xf0, 0x11, 0x00


	//----- nvinfo : EIATTR_KPARAM_INFO
	.align		4
.L_192:
        /*0018*/ 	.byte	0x04, 0x17
        /*001a*/ 	.short	(.L_194 - .L_193)
.L_193:
        /*001c*/ 	.word	0x00000000
        /*0020*/ 	.short	0x0003
        /*0022*/ 	.short	0x0014
        /*0024*/ 	.byte	0x00, 0xf0, 0x11, 0x00


	//----- nvinfo : EIATTR_KPARAM_INFO
	.align		4
.L_194:
        /*0028*/ 	.byte	0x04, 0x17
        /*002a*/ 	.short	(.L_196 - .L_195)
.L_195:
        /*002c*/ 	.word	0x00000000
        /*0030*/ 	.short	0x0002
        /*0032*/ 	.short	0x0010
        /*0034*/ 	.byte	0x00, 0xf0, 0x11, 0x00


	//----- nvinfo : EIATTR_KPARAM_INFO
	.align		4
.L_196:
        /*0038*/ 	.byte	0x04, 0x17
        /*003a*/ 	.short	(.L_198 - .L_197)
.L_197:
        /*003c*/ 	.word	0x00000000
        /*0040*/ 	.short	0x0001
        /*0042*/ 	.short	0x0008
        /*0044*/ 	.byte	0x00, 0xf5, 0x21, 0x00


	//----- nvinfo : EIATTR_KPARAM_INFO
	.align		4
.L_198:
        /*0048*/ 	.byte	0x04, 0x17
        /*004a*/ 	.short	(.L_200 - .L_199)
.L_199:
        /*004c*/ 	.word	0x00000000
        /*0050*/ 	.short	0x0000
        /*0052*/ 	.short	0x0000
        /*0054*/ 	.byte	0x00, 0xf5, 0x21, 0x00


	//----- nvinfo : EIATTR_SPARSE_MMA_MASK
	.align		4
.L_200:
        /*0058*/ 	.byte	0x03, 0x50
        /*005a*/ 	.short	0x0000


	//----- nvinfo : EIATTR_MAXREG_COUNT
	.align		4
        /*005c*/ 	.byte	0x03, 0x1b
        /*005e*/ 	.short	0x00ff


	//----- nvinfo : EIATTR_MERCURY_ISA_VERSION
	.align		4
        /*0060*/ 	.byte	0x03, 0x5f
        /*0062*/ 	.short	0x0101


	//----- nvinfo : EIATTR_VRC_CTA_INIT_COUNT
	.align		4
        /*0064*/ 	.byte	0x02, 0x4a
	.zero		1
	.zero		1


	//----- nvinfo : EIATTR_EXIT_INSTR_OFFSETS
	.align		4
        /*0068*/ 	.byte	0x04, 0x1c
        /*006a*/ 	.short	(.L_202 - .L_201)


	//   ....[0]....
.L_201:
        /*006c*/ 	.word	0x00000090


	//   ....[1]....
        /*0070*/ 	.word	0x00000480


	//----- nvinfo : EIATTR_CRS_STACK_SIZE
	.align		4
.L_202:
        /*0074*/ 	.byte	0x04, 0x1e
        /*0076*/ 	.short	(.L_204 - .L_203)
.L_203:
        /*0078*/ 	.word	0x00000000


	//----- nvinfo : EIATTR_CBANK_PARAM_SIZE
	.align		4
.L_204:
        /*007c*/ 	.byte	0x03, 0x19
        /*007e*/ 	.short	0x001c


	//----- nvinfo : EIATTR_PARAM_CBANK
	.align		4
        /*0080*/ 	.byte	0x04, 0x0a
        /*0082*/ 	.short	(.L_206 - .L_205)
	.align		4
.L_205:
        /*0084*/ 	.word	index@(.nv.constant0._ZN17fastertransformer22paddingEmbeddingKernelI6__halfEEvPT_PKS2_iii)
        /*0088*/ 	.short	0x0380
        /*008a*/ 	.short	0x001c


	//----- nvinfo : EIATTR_SW_WAR
	.align		4
.L_206:
        /*008c*/ 	.byte	0x04, 0x36
        /*008e*/ 	.short	(.L_208 - .L_207)
.L_207:
        /*0090*/ 	.word	0x00000008
.L_208:


//--------------------- .nv.info._ZN17fastertransformer22paddingEmbeddingKernelIfEEvPT_PKS1_iii --------------------------
	.section	.nv.info._ZN17fastertransformer22paddingEmbeddingKernelIfEEvPT_PKS1_iii,"",@"SHT_CUDA_INFO"
	.sectionflags	@""
	.align	4


	//----- nvinfo : EIATTR_CUDA_API_VERSION
	.align		4
        /*0000*/ 	.byte	0x04, 0x37
        /*0002*/ 	.short	(.L_210 - .L_209)
.L_209:
        /*0004*/ 	.word	0x00000082


	//----- nvinfo : EIATTR_KPARAM_INFO
	.align		4
.L_210:
        /*0008*/ 	.byte	0x04, 0x17
        /*000a*/ 	.short	(.L_212 - .L_211)
.L_211:
        /*000c*/ 	.word	0x00000000
        /*0010*/ 	.short	0x0004
        /*0012*/ 	.short	0x0018
        /*0014*/ 	.byte	0x00, 0xf0, 0x11, 0x00


	//----- nvinfo : EIATTR_KPARAM_INFO
	.align		4
.L_212:
        /*0018*/ 	.byte	0x04, 0x17
        /*001a*/ 	.short	(.L_214 - .L_213)
.L_213:
        /*001c*/ 	.word	0x00000000
        /*0020*/ 	.short	0x0003
        /*0022*/ 	.short	0x0014
        /*0024*/ 	.byte	0x00, 0xf0, 0x11, 0x00


	//----- nvinfo : EIATTR_KPARAM_INFO
	.align		4
.L_214:
        /*0028*/ 	.byte	0x04, 0x17
        /*002a*/ 	.short	(.L_216 - .L_215)
.L_215:
        /*002c*/ 	.word	0x00000000
        /*0030*/ 	.short	0x0002
        /*0032*/ 	.short	0x0010
        /*0034*/ 	.byte	0x00, 0xf0, 0x11, 0x00


	//----- nvinfo : EIATTR_KPARAM_INFO
	.align		4
.L_216:
        /*0038*/ 	.byte	0x04, 0x17
        /*003a*/ 	.short	(.L_218 - .L_217)
.L_217:
        /*003c*/ 	.word	0x00000000
        /*0040*/ 	.short	0x0001
        /*0042*/ 	.short	0x0008
        /*0044*/ 	.byte	0x00, 0xf5, 0x21, 0x00


	//----- nvinfo : EIATTR_KPARAM_INFO
	.align		4
.L_218:
        /*0048*/ 	.byte	0x04, 0x17
        /*004a*/ 	.short	(.L_220 - .L_219)
.L_219:
        /*004c*/ 	.word	0x00000000
        /*0050*/ 	.short	0x0000
        /*0052*/ 	.short	0x0000
        /*0054*/ 	.byte	0x00, 0xf5, 0x21, 0x00


	//----- nvinfo : EIATTR_SPARSE_MMA_MASK
	.align		4
.L_220:
        /*0058*/ 	.byte	0x03, 0x50
        /*005a*/ 	.short	0x0000


	//----- nvinfo : EIATTR_MAXREG_COUNT
	.align		4
        /*005c*/ 	.byte	0x03, 0x1b
        /*005e*/ 	.short	0x00ff


	//----- nvinfo : EIATTR_MERCURY_ISA_VERSION
	.align		4
        /*0060*/ 	.byte	0x03, 0x5f
        /*0062*/ 	.short	0x0101


	//----- nvinfo : EIATTR_VRC_CTA_INIT_COUNT
	.align		4
        /*0064*/ 	.byte	0x02, 0x4a
	.zero		1
	.zero		1


	//----- nvinfo : EIATTR_EXIT_INSTR_OFFSETS
	.align		4
        /*0068*/ 	.byte	0x04, 0x1c
        /*006a*/ 	.short	(.L_222 - .L_221)


	//   ....[0]....
.L_221:
        /*006c*/ 	.word	0x00000090


	//   ....[1]....
        /*0070*/ 	.word	0x00000460


	//----- nvinfo : EIATTR_CRS_STACK_SIZE
	.align		4
.L_222:
        /*0074*/ 	.byte	0x04, 0x1e
        /*0076*/ 	.short	(.L_224 - .L_223)
.L_223:
        /*0078*/ 	.word	0x00000000


	//----- nvinfo : EIATTR_CBANK_PARAM_SIZE
	.align		4
.L_224:
        /*007c*/ 	.byte	0x03, 0x19
        /*007e*/ 	.short	0x001c


	//----- nvinfo : EIATTR_PARAM_CBANK
	.align		4
        /*0080*/ 	.byte	0x04, 0x0a
        /*0082*/ 	.short	(.L_226 - .L_225)
	.align		4
.L_225:
        /*0084*/ 	.word	index@(.nv.constant0._ZN17fastertransformer22paddingEmbeddingKernelIfEEvPT_PKS1_iii)
        /*0088*/ 	.short	0x0380
        /*008a*/ 	.short	0x001c


	//----- nvinfo : EIATTR_SW_WAR
	.align		4
.L_226:
        /*008c*/ 	.byte	0x04, 0x36
        /*008e*/ 	.short	(.L_228 - .L_227)
.L_227:
        /*0090*/ 	.word	0x00000008
.L_228:


//--------------------- .nv.info._ZN17fastertransformer16paddingEmbeddingI6__halfEEvPT_S3_PKS2_S5_lll --------------------------
	.section	.nv.info._ZN17fastertransformer16paddingEmbeddingI6__halfEEvPT_S3_PKS2_S5_lll,"",@"SHT_CUDA_INFO"
	.sectionflags	@""
	.align	4


	//----- nvinfo : EIATTR_CUDA_API_VERSION
	.align		4
        /*0000*/ 	.byte	0x04, 0x37
        /*0002*/ 	.short	(.L_230 - .L_229)
.L_229:
        /*0004*/ 	.word	0x00000082


	//----- nvinfo : EIATTR_KPARAM_INFO
	.align		4
.L_230:
        /*0008*/ 	.byte	0x04, 0x17
        /*000a*/ 	.short	(.L_232 - .L_231)
.L_231:
        /*000c*/ 	.word	0x00000000
        /*0010*/ 	.short	0x0006
        /*0012*/ 	.short	0x0030
        /*0014*/ 	.byte	0x00, 0xf0, 0x21, 0x00


	//----- nvinfo : EIATTR_KPARAM_INFO
	.align		4
.L_232:
        /*0018*/ 	.byte	0x04, 0x17
        /*001a*/ 	.short	(.L_234 - .L_233)
.L_233:
        /*001c*/ 	.word	0x00000000
        /*0020*/ 	.short	0x0005
        /*0022*/ 	.short	0x0028
        /*0024*/ 	.byte	0x00, 0xf0, 0x21, 0x00


	//----- nvinfo : EIATTR_KPARAM_INFO
	.align		4
.L_234:
        /*0028*/ 	.byte	0x04, 0x17
        /*002a*/ 	.short	(.L_236 - .L_235)
.L_235:
        /*002c*/ 	.word	0x00000000
        /*0030*/ 	.short	0x0004
        /*0032*/ 	.short	0x0020
        /*0034*/ 	.byte	0x00, 0xf0, 0x21, 0x00


	//----- nvinfo : EIATTR_KPARAM_INFO
	.align		4
.L_236:
        /*0038*/ 	.byte	0x04, 0x17
        /*003a*/ 	.short	(.L_238 - .L_237)
.L_237:
        /*003c*/ 	.word	0x00000000
        /*0040*/ 	.short	0x0003
        /*0042*/ 	.short	0x0018
        /*0044*/ 	.byte	0x00, 0xf5, 0x21, 0x00


	//----- nvinfo : EIATTR_KPARAM_INFO
	.align		4
.L_238:
        /*0048*/ 	.byte	0x04, 0x17
        /*004a*/ 	.short	(.L_240 - .L_239)
.L_239:
        /*004c*/ 	.word	0x00000000
        /*0050*/ 	.short	0x0002
        /*0052*/ 	.short	0x0010
        /*0054*/ 	.byte	0x00, 0xf5, 0x21, 0x00


	//----- nvinfo : EIATTR_KPARAM_INFO
	.align		4
.L_240:
        /*0058*/ 	.byte	0x04, 0x17
        /*005a*/ 	.short	(.L_242 - .L_241)
.L_241:
        /*005c*/ 	.word	0x00000000
        /*0060*/ 	.short	0x0001
        /*0062*/ 	.short	0x0008
        /*0064*/ 	.byte	0x00, 0xf5, 0x21, 0x00


	//----- nvinfo : EIATTR_KPARAM_INFO
	.align		4
.L_242:
        /*0068*/ 	.byte	0x04, 0x17
        /*006a*/ 	.short	(.L_244 - .L_243)
.L_243:
        /*006c*/ 	.word	0x00000000
        /*0070*/ 	.short	0x0000
        /*0072*/ 	.short	0x0000
        /*0074*/ 	.byte	0x00, 0xf5, 0x21, 0x00


	//----- nvinfo : EIATTR_SPARSE_MMA_MASK
	.align		4
.L_244:
        /*0078*/ 	.byte	0x03, 0x50
        /*007a*/ 	.short	0x0000


	//----- nvinfo : EIATTR_MAXREG_COUNT
	.align		4
        /*007c*/ 	.byte	0x03, 0x1b
        /*007e*/ 	.short	0x00ff


	//----- nvinfo : EIATTR_MERCURY_ISA_VERSION
	.align		4
        /*0080*/ 	.byte	0x03, 0x5f
        /*0082*/ 	.short	0x0101


	//----- nvinfo : EIATTR_VRC_CTA_INIT_COUNT
	.align		4
        /*0084*/ 	.byte	0x02, 0x4a
	.zero		1
	.zero		1


	//----- nvinfo : EIATTR_EXIT_INSTR_OFFSETS
	.align		4
        /*0088*/ 	.byte	0x04, 0x1c
        /*008a*/ 	.short	(.L_246 - .L_245)


	//   ....[0]....
.L_245:
        /*008c*/ 	.word	0x00001680


	//   ....[1]....
        /*0090*/ 	.word	0x000017d0


	//----- nvinfo : EIATTR_CRS_STACK_SIZE
	.align		4
.L_246:
        /*0094*/ 	.byte	0x04, 0x1e
        /*0096*/ 	.short	(.L_248 - .L_247)
.L_247:
        /*0098*/ 	.word	0x00000000


	//----- nvinfo : EIATTR_CBANK_PARAM_SIZE
	.align		4
.L_248:
        /*009c*/ 	.byte	0x03, 0x19
        /*009e*/ 	.short	0x0038


	//----- nvinfo : EIATTR_PARAM_CBANK
	.align		4
        /*00a0*/ 	.byte	0x04, 0x0a
        /*00a2*/ 	.short	(.L_250 - .L_249)
	.align		4
.L_249:
        /*00a4*/ 	.word	index@(.nv.constant0._ZN17fastertransformer16paddingEmbeddingI6__halfEEvPT_S3_PKS2_S5_lll)
        /*00a8*/ 	.short	0x0380
        /*00aa*/ 	.short	0x0038


	//----- nvinfo : EIATTR_SW_WAR
	.align		4
.L_250:
        /*00ac*/ 	.byte	0x04, 0x36
        /*00ae*/ 	.short	(.L_252 - .L_251)
.L_251:
        /*00b0*/ 	.word	0x00000008
.L_252:


//--------------------- .nv.info._ZN17fastertransformer16paddingEmbeddingIfEEvPT_S2_PKS1_S4_lll --------------------------
	.section	.nv.info._ZN17fastertransformer16paddingEmbeddingIfEEvPT_S2_PKS1_S4_lll,"",@"SHT_CUDA_INFO"
	.sectionflags	@""
	.align	4


	//----- nvinfo : EIATTR_CUDA_API_VERSION
	.align		4
        /*0000*/ 	.byte	0x04, 0x37
        /*0002*/ 	.short	(.L_254 - .L_253)
.L_253:
        /*0004*/ 	.word	0x00000082


	//----- nvinfo : EIATTR_KPARAM_INFO
	.align		4
.L_254:
        /*0008*/ 	.byte	0x04, 0x17
        /*000a*/ 	.short	(.L_256 - .L_255)
.L_255:
        /*000c*/ 	.word	0x00000000
        /*0010*/ 	.short	0x0006
        /*0012*/ 	.short	0x0030
        /*0014*/ 	.byte	0x00, 0xf0, 0x21, 0x00


	//----- nvinfo : EIATTR_KPARAM_INFO
	.align		4
.L_256:
        /*0018*/ 	.byte	0x04, 0x17
        /*001a*/ 	.short	(.L_258 - .L_257)
.L_257:
        /*001c*/ 	.word	0x00000000
        /*0020*/ 	.short	0x0005
        /*0022*/ 	.short	0x0028
        /*0024*/ 	.byte	0x00, 0xf0, 0x21, 0x00


	//----- nvinfo : EIATTR_KPARAM_INFO
	.align		4
.L_258:
        /*0028*/ 	.byte	0x04, 0x17
        /*002a*/ 	.short	(.L_260 - .L_259)
.L_259:
        /*002c*/ 	.word	0x00000000
        /*0030*/ 	.short	0x0004
        /*0032*/ 	.short	0x0020
        /*0034*/ 	.byte	0x00, 0xf0, 0x21, 0x00


	//----- nvinfo : EIATTR_KPARAM_INFO
	.align		4
.L_260:
        /*0038*/ 	.byte	0x04, 0x17
        /*003a*/ 	.short	(.L_262 - .L_261)
.L_261:
        /*003c*/ 	.word	0x00000000
        /*0040*/ 	.short	0x0003
        /*0042*/ 	.short	0x0018
        /*0044*/ 	.byte	0x00, 0xf5, 0x21, 0x00


	//----- nvinfo : EIATTR_KPARAM_INFO
	.align		4
.L_262:
        /*0048*/ 	.byte	0x04, 0x17
        /*004a*/ 	.short	(.L_264 - .L_263)
.L_263:
        /*004c*/ 	.word	0x00000000
        /*0050*/ 	.short	0x0002
        /*0052*/ 	.short	0x0010
        /*0054*/ 	.byte	0x00, 0xf5, 0x21, 0x00


	//----- nvinfo : EIATTR_KPARAM_INFO
	.align		4
.L_264:
        /*0058*/ 	.byte	0x04, 0x17
        /*005a*/ 	.short	(.L_266 - .L_265)
.L_265:
        /*005c*/ 	.word	0x00000000
        /*0060*/ 	.short	0x0001
        /*0062*/ 	.short	0x0008
        /*0064*/ 	.byte	0x00, 0xf5, 0x21, 0x00


	//----- nvinfo : EIATTR_KPARAM_INFO
	.align		4
.L_266:
        /*0068*/ 	.byte	0x04, 0x17
        /*006a*/ 	.short	(.L_268 - .L_267)
.L_267:
        /*006c*/ 	.word	0x00000000
        /*0070*/ 	.short	0x0000
        /*0072*/ 	.short	0x0000
        /*0074*/ 	.byte	0x00, 0xf5, 0x21, 0x00


	//----- nvinfo : EIATTR_SPARSE_MMA_MASK
	.align		4
.L_268:
        /*0078*/ 	.byte	0x03, 0x50
        /*007a*/ 	.short	0x0000


	//----- nvinfo : EIATTR_MAXREG_COUNT
	.align		4
        /*007c*/ 	.byte	0x03, 0x1b
        /*007e*/ 	.short	0x00ff


	//----- nvinfo : EIATTR_MERCURY_ISA_VERSION
	.align		4
        /*0080*/ 	.byte	0x03, 0x5f
        /*0082*/ 	.short	0x0101


	//----- nvinfo : EIATTR_VRC_CTA_INIT_COUNT
	.align		4
        /*0084*/ 	.byte	0x02, 0x4a
	.zero		1
	.zero		1


	//----- nvinfo : EIATTR_EXIT_INSTR_OFFSETS
	.align		4
        /*0088*/ 	.byte	0x04, 0x1c
        /*008a*/ 	.short	(.L_270 - .L_269)


	//   ....[0]....
.L_269:
        /*008c*/ 	.word	0x00001680


	//   ....[1]....
        /*0090*/ 	.word	0x000017d0


	//----- nvinfo : EIATTR_CRS_STACK_SIZE
	.align		4
.L_270:
        /*0094*/ 	.byte	0x04, 0x1e
        /*0096*/ 	.short	(.L_272 - .L_271)
.L_271:
        /*0098*/ 	.word	0x00000000


	//----- nvinfo : EIATTR_CBANK_PARAM_SIZE
	.align		4
.L_272:
        /*009c*/ 	.byte	0x03, 0x19
        /*009e*/ 	.short	0x0038


	//----- nvinfo : EIATTR_PARAM_CBANK
	.align		4
        /*00a0*/ 	.byte	0x04, 0x0a
        /*00a2*/ 	.short	(.L_274 - .L_273)
	.align		4
.L_273:
        /*00a4*/ 	.word	index@(.nv.constant0._ZN17fastertransformer16paddingEmbeddingIfEEvPT_S2_PKS1_S4_lll)
        /*00a8*/ 	.short	0x0380
        /*00aa*/ 	.short	0x0038


	//----- nvinfo : EIATTR_SW_WAR
	.align		4
.L_274:
        /*00ac*/ 	.byte	0x04, 0x36
        /*00ae*/ 	.short	(.L_276 - .L_275)
.L_275:
        /*00b0*/ 	.word	0x00000008
.L_276:


//--------------------- .nv.info._ZN17fastertransformer15embeddingLookupI6__halfLi0EEEvPT_PKS2_PKiNS_18pPromptTuningParamIS2_EEiliiiiS2_ --------------------------
	.section	.nv.info._ZN17fastertransformer15embeddingLookupI6__halfLi0EEEvPT_PKS2_PKiNS_18pPromptTuningParamIS2_EEiliiiiS2_,"",@"SHT_CUDA_INFO"
	.sectionflags	@""
	.align	4


	//----- nvinfo : EIATTR_CUDA_API_VERSION
	.align		4
        /*0000*/ 	.byte	0x04, 0x37
        /*0002*/ 	.short	(.L_278 - .L_277)
.L_277:
        /*0004*/ 	.word	0x00000082


	//----- nvinfo : EIATTR_KPARAM_INFO
	.align		4
.L_278:
        /*0008*/ 	.byte	0x04, 0x17
        /*000a*/ 	.short	(.L_280 - .L_279)
.L_279:
        /*000c*/ 	.word	0x00000000
        /*0010*/ 	.short	0x000a
        /*0012*/ 	.short	0x0058
        /*0014*/ 	.byte	0x00, 0xf0, 0x09, 0x00


	//----- nvinfo : EIATTR_KPARAM_INFO
	.align		4
.L_280:
        /*0018*/ 	.byte	0x04, 0x17
        /*001a*/ 	.short	(.L_282 - .L_281)
.L_281:
        /*001c*/ 	.word	0x00000000
        /*0020*/ 	.short	0x0009
        /*0022*/ 	.short	0x0054
        /*0024*/ 	.byte	0x00, 0xf0, 0x11, 0x00


	//----- nvinfo : EIATTR_KPARAM_INFO
	.align		4
.L_282:
        /*0028*/ 	.byte	0x04, 0x17
        /*002a*/ 	.short	(.L_284 - .L_283)
.L_283:
        /*002c*/ 	.word	0x00000000
        /*0030*/ 	.short	0x0008
        /*0032*/ 	.short	0x0050
        /*0034*/ 	.byte	0x00, 0xf0, 0x11, 0x00


	//----- nvinfo : EIATTR_KPARAM_INFO
	.align		4
.L_284:
        /*0038*/ 	.byte	0x04, 0x17
        /*003a*/ 	.short	(.L_286 - .L_285)
.L_285:
        /*003c*/ 	.word	0x00000000
        /*0040*/ 	.short	0x0007
        /*0042*/ 	.short	0x004c
        /*0044*/ 	.byte	0x00, 0xf0, 0x11, 0x00


	//----- nvinfo : EIATTR_KPARAM_INFO
	.align		4
.L_286:
        /*0048*/ 	.byte	0x04, 0x17
        /*004a*/ 	.short	(.L_288 - .L_287)
.L_287:
        /*004c*/ 	.word	0x00000000
        /*0050*/ 	.short	0x0006
        /*0052*/ 	.short	0x0048
        /*0054*/ 	.byte	0x00, 0xf0, 0x11, 0x00


	//----- nvinfo : EIATTR_KPARAM_INFO
	.align		4
.L_288:
        /*0058*/ 	.byte	0x04, 0x17
        /*005a*/ 	.short	(.L_290 - .L_289)
.L_289:
        /*005c*/ 	.word	0x00000000
        /*0060*/ 	.short	0x0005
        /*0062*/ 	.short	0x0040
        /*0064*/ 	.byte	0x00, 0xf0, 0x21, 0x00


	//----- nvinfo : EIATTR_KPARAM_INFO
	.align		4
.L_290:
        /*0068*/ 	.byte	0x04, 0x17
        /*006a*/ 	.short	(.L_292 - .L_291)
.L_291:
        /*006c*/ 	.word	0x00000000
        /*0070*/ 	.short	0x0004
        /*0072*/ 	.short	0x0038
        /*0074*/ 	.byte	0x00, 0xf0, 0x11, 0x00


	//----- nvinfo : EIATTR_KPARAM_INFO
	.align		4
.L_292:
        /*0078*/ 	.byte	0x04, 0x17
        /*007a*/ 	.short	(.L_294 - .L_293)
.L_293:
        /*007c*/ 	.word	0x00000000
        /*0080*/ 	.short	0x0003
        /*0082*/ 	.short	0x0018
        /*0084*/ 	.byte	0x00, 0xf0, 0x81, 0x00


	//----- nvinfo : EIATTR_KPARAM_INFO
	.align		4
.L_294:
        /*0088*/ 	.byte	0x04, 0x17
        /*008a*/ 	.short	(.L_296 - .L_295)
.L_295:
        /*008c*/ 	.word	0x00000000
        /*0090*/ 	.short	0x0002
        /*0092*/ 	.short	0x0010
        /*0094*/ 	.byte	0x00, 0xf5, 0x21, 0x00


	//----- nvinfo : EIATTR_KPARAM_INFO
	.align		4
.L_296:
        /*0098*/ 	.byte	0x04, 0x17
        /*009a*/ 	.short	(.L_298 - .L_297)
.L_297:
        /*009c*/ 	.word	0x00000000
        /*00a0*/ 	.short	0x0001
        /*00a2*/ 	.short	0x0008
        /*00a4*/ 	.byte	0x00, 0xf5, 0x21, 0x00


	//----- nvinfo : EIATTR_KPARAM_INFO
	.align		4
.L_298:
        /*00a8*/ 	.byte	0x04, 0x17
        /*00aa*/ 	.short	(.L_300 - .L_299)
.L_299:
        /*00ac*/ 	.word	0x00000000
        /*00b0*/ 	.short	0x0000
        /*00b2*/ 	.short	0x0000
        /*00b4*/ 	.byte	0x00, 0xf5, 0x21, 0x00


	//----- nvinfo : EIATTR_SPARSE_MMA_MASK
	.align		4
.L_300:
        /*00b8*/ 	.byte	0x03, 0x50
        /*00ba*/ 	.short	0x0000


	//----- nvinfo : EIATTR_MAXREG_COUNT
	.align		4
        /*00bc*/ 	.byte	0x03, 0x1b
        /*00be*/ 	.short	0x00ff


	//----- nvinfo : EIATTR_MERCURY_ISA_VERSION
	.align		4
        /*00c0*/ 	.byte	0x03, 0x5f
        /*00c2*/ 	.short	0x0101


	//----- nvinfo : EIATTR_VRC_CTA_INIT_COUNT
	.align		4
        /*00c4*/ 	.byte	0x02, 0x4a
	.zero		1
	.zero		1


	//----- nvinfo : EIATTR_EXIT_INSTR_OFFSETS
	.align		4
        /*00c8*/ 	.byte	0x04, 0x1c
        /*00ca*/ 	.short	(.L_302 - .L_301)


	//   ....[0]....
.L_301:
        /*00cc*/ 	.word	0x000000e0


	//   ....[1]....
        /*00d0*/ 	.word	0x00000950


	//   ....[2]....
        /*00d4*/ 	.word	0x00001640


	//   ....[3]....
        /*00d8*/ 	.word	0x00001e70


	//   ....[4]....
        /*00dc*/ 	.word	0x00002be0


	//----- nvinfo : EIATTR_CRS_STACK_SIZE
	.align		4
.L_302:
        /*00e0*/ 	.byte	0x04, 0x1e
        /*00e2*/ 	.short	(.L_304 - .L_303)
.L_303:
        /*00e4*/ 	.word	0x00000000


	//----- nvinfo : EIATTR_CBANK_PARAM_SIZE
	.align		4
.L_304:
        /*00e8*/ 	.byte	0x03, 0x19
        /*00ea*/ 	.short	0x005a


	//----- nvinfo : EIATTR_PARAM_CBANK
	.align		4
        /*00ec*/ 	.byte	0x04, 0x0a
        /*00ee*/ 	.short	(.L_306 - .L_305)
	.align		4
.L_305:
        /*00f0*/ 	.word	index@(.nv.constant0._ZN17fastertransformer15embeddingLookupI6__halfLi0EEEvPT_PKS2_PKiNS_18pPromptTuningParamIS2_EEiliiiiS2_)
        /*00f4*/ 	.short	0x0380
        /*00f6*/ 	.short	0x005a


	//----- nvinfo : EIATTR_SW_WAR
	.align		4
.L_306:
        /*00f8*/ 	.byte	0x04, 0x36
        /*00fa*/ 	.short	(.L_308 - .L_307)
.L_307:
        /*00fc*/ 	.word	0x00000008
.L_308:


//--------------------- .nv.info._ZN17fastertransformer15embeddingLookupI6__halfLi1EEEvPT_PKS2_PKiNS_18pPromptTuningParamIS2_EEiliiiiS2_ --------------------------
	.section	.nv.info._ZN17fastertransformer15embeddingLookupI6__halfLi1EEEvPT_PKS2_PKiNS_18pPromptTuningParamIS2_EEiliiiiS2_,"",@"SHT_CUDA_INFO"
	.sectionflags	@""
	.align	4


	//----- nvinfo : EIATTR_CUDA_API_VERSION
	.align		4
        /*0000*/ 	.byte	0x04, 0x37
        /*0002*/ 	.short	(.L_310 - .L_309)
.L_309:
        /*0004*/ 	.word	0x00000082


	//----- nvinfo : EIATTR_KPARAM_INFO
	.align		4
.L_310:
        /*0008*/ 	.byte	0x04, 0x17
        /*000a*/ 	.short	(.L_312 - .L_311)
.L_311:
        /*000c*/ 	.word	0x00000000
        /*0010*/ 	.short	0x000a
        /*0012*/ 	.short	0x0058
        /*0014*/ 	.byte	0x00, 0xf0, 0x09, 0x00


	//----- nvinfo : EIATTR_KPARAM_INFO
	.align		4
.L_312:
        /*0018*/ 	.byte	0x04, 0x17
        /*001a*/ 	.short	(.L_314 - .L_313)
.L_313:
        /*001c*/ 	.word	0x00000000
        /*0020*/ 	.short	0x0009
        /*0022*/ 	.short	0x0054
        /*0024*/ 	.byte	0x00, 0xf0, 0x11, 0x00


	//----- nvinfo : EIATTR_KPARAM_INFO
	.align		4
.L_314:
        /*0028*/ 	.byte	0x04, 0x17
        /*002a*/ 	.short	(.L_316 - .L_315)
.L_315:
        /*002c*/ 	.word	0x00000000
        /*0030*/ 	.short	0x0008
        /*0032*/ 	.short	0x0050
        /*0034*/ 	.byte	0x00, 0xf0, 0x11, 0x00


	//----- nvinfo : EIATTR_KPARAM_INFO
	.align		4
.L_316:
        /*0038*/ 	.byte	0x04, 0x17
        /*003a*/ 	.short	(.L_318 - .L_317)
.L_317:
        /*003c*/ 	.word	0x00000000
        /*0040*/ 	.short	0x0007
        /*0042*/ 	.short	0x004c
        /*0044*/ 	.byte	0x00, 0xf0, 0x11, 0x00


	//----- nvinfo : EIATTR_KPARAM_INFO
	.align		4
.L_318:
        /*0048*/ 	.byte	0x04, 0x17
        /*004a*/ 	.short	(.L_320 - .L_319)
.L_319:
        /*004c*/ 	.word	0x00000000
        /*0050*/ 	.short	0x0006
        /*0052*/ 	.short	0x0048
        /*0054*/ 	.byte	0x00, 0xf0, 0x11, 0x00


	//----- nvinfo : EIATTR_KPARAM_INFO
	.align		4
.L_320:
        /*0058*/ 	.byte	0x04, 0x17
        /*005a*/ 	.short	(.L_322 - .L_321)
.L_321:
        /*005c*/ 	.word	0x00000000
        /*0060*/ 	.short	0x0005
        /*0062*/ 	.short	0x0040
        /*0064*/ 	.byte	0x00, 0xf0, 0x21, 0x00


	//----- nvinfo : EIATTR_KPARAM_INFO
	.align		4
.L_322:
        /*0068*/ 	.byte	0x04, 0x17
        /*006a*/ 	.short	(.L_324 - .L_323)
.L_323:
        /*006c*/ 	.word	0x00000000
        /*0070*/ 	.short	0x0004
        /*0072*/ 	.short	0x0038
        /*0074*/ 	.byte	0x00, 0xf0, 0x11, 0x00


	//----- nvinfo : EIATTR_KPARAM_INFO
	.align		4
.L_324:
        /*0078*/ 	.byte	0x04, 0x17
        /*007a*/ 	.short	(.L_326 - .L_325)
.L_325:
        /*007c*/ 	.word	0x00000000
        /*0080*/ 	.short	0x0003
        /*0082*/ 	.short	0x0018
        /*0084*/ 	.byte	0x00, 0xf0, 0x81, 0x00


	//----- nvinfo : EIATTR_KPARAM_INFO
	.align		4
.L_326:
        /*0088*/ 	.byte	0x04, 0x17
        /*008a*/ 	.short	(.L_328 - .L_327)
.L_327:
        /*008c*/ 	.word	0x00000000
        /*0090*/ 	.short	0x0002
        /*0092*/ 	.short	0x0010
        /*0094*/ 	.byte	0x00, 0xf5, 0x21, 0x00


	//----- nvinfo : EIATTR_KPARAM_INFO
	.align		4
.L_328:
        /*0098*/ 	.byte	0x04, 0x17
        /*009a*/ 	.short	(.L_330 - .L_329)
.L_329:
        /*009c*/ 	.word	0x00000000
        /*00a0*/ 	.short	0x0001
        /*00a2*/ 	.short	0x0008
        /*00a4*/ 	.byte	0x00, 0xf5, 0x21, 0x00


	//----- nvinfo : EIATTR_KPARAM_INFO
	.align		4
.L_330:
        /*00a8*/ 	.byte	0x04, 0x17
        /*00aa*/ 	.short	(.L_332 - .L_331)
.L_331:
        /*00ac*/ 	.word	0x00000000
        /*00b0*/ 	.short	0x0000
        /*00b2*/ 	.short	0x0000
        /*00b4*/ 	.byte	0x00, 0xf5, 0x21, 0x00


	//----- nvinfo : EIATTR_SPARSE_MMA_MASK
	.align		4
.L_332:
        /*00b8*/ 	.byte	0x03, 0x50
        /*00ba*/ 	.short	0x0000


	//----- nvinfo : EIATTR_MAXREG_COUNT
	.align		4
        /*00bc*/ 	.byte	0x03, 0x1b
        /*00be*/ 	.short	0x00ff


	//----- nvinfo : EIATTR_MERCURY_ISA_VERSION
	.align		4
        /*00c0*/ 	.byte	0x03, 0x5f
        /*00c2*/ 	.short	0x0101


	//----- nvinfo : EIATTR_VRC_CTA_INIT_COUNT
	.align		4
        /*00c4*/ 	.byte	0x02, 0x4a
	.zero		1
	.zero		1


	//----- nvinfo : EIATTR_EXIT_INSTR_OFFSETS
	.align		4
        /*00c8*/ 	.byte	0x04, 0x1c
        /*00ca*/ 	.short	(.L_334 - .L_333)


	//   ....[0]....
.L_333:
        /*00cc*/ 	.word	0x000000e0


	//   ....[1]....
        /*00d0*/ 	.word	0x00000c10


	//   ....[2]....
        /*00d4*/ 	.word	0x000022b0


	//   ....[3]....
        /*00d8*/ 	.word	0x00002da0


	//   ....[4]....
        /*00dc*/ 	.word	0x000044c0


	//----- nvinfo : EIATTR_CRS_STACK_SIZE
	.align		4
.L_334:
        /*00e0*/ 	.byte	0x04, 0x1e
        /*00e2*/ 	.short	(.L_336 - .L_335)
.L_335:
        /*00e4*/ 	.word	0x00000000


	//----- nvinfo : EIATTR_CBANK_PARAM_SIZE
	.align		4
.L_336:
        /*00e8*/ 	.byte	0x03, 0x19
        /*00ea*/ 	.short	0x005a


	//----- nvinfo : EIATTR_PARAM_CBANK
	.align		4
        /*00ec*/ 	.byte	0x04, 0x0a
        /*00ee*/ 	.short	(.L_338 - .L_337)
	.align		4
.L_337:
        /*00f0*/ 	.word	index@(.nv.constant0._ZN17fastertransformer15embeddingLookupI6__halfLi1EEEvPT_PKS2_PKiNS_18pPromptTuningParamIS2_EEiliiiiS2_)
        /*00f4*/ 	.short	0x0380
        /*00f6*/ 	.short	0x005a


	//----- nvinfo : EIATTR_SW_WAR
	.align		4
.L_338:
        /*00f8*/ 	.byte	0x04, 0x36
        /*00fa*/ 	.short	(.L_340 - .L_339)
.L_339:
        /*00fc*/ 	.word	0x00000008
.L_340:


//--------------------- .nv.info._ZN17fastertransformer15embeddingLookupI6__halfLi2EEEvPT_PKS2_PKiNS_18pPromptTuningParamIS2_EEiliiiiS2_ --------------------------
	.section	.nv.info._ZN17fastertransformer15embeddingLookupI6__halfLi2EEEvPT_PKS2_PKiNS_18pPromptTuningParamIS2_EEiliiiiS2_,"",@"SHT_CUDA_INFO"
	.sectionflags	@""
	.align	4


	//----- nvinfo : EIATTR_CUDA_API_VERSION
	.align		4
        /*0000*/ 	.byte	0x04, 0x37
        /*0002*/ 	.short	(.L_342 - .L_341)
.L_341:
        /*0004*/ 	.word	0x00000082


	//----- nvinfo : EIATTR_KPARAM_INFO
	.align		4
.L_342:
        /*0008*/ 	.byte	0x04, 0x17
        /*000a*/ 	.short	(.L_344 - .L_343)
.L_343:
        /*000c*/ 	.word	0x00000000
        /*0010*/ 	.short	0x000a
        /*0012*/ 	.short	0x0058
        /*0014*/ 	.byte	0x00, 0xf0, 0x09, 0x00


	//----- nvinfo : EIATTR_KPARAM_INFO
	.align		4
.L_344:
        /*0018*/ 	.byte	0x04, 0x17
        /*001a*/ 	.short	(.L_346 - .L_345)
.L_345:
        /*001c*/ 	.word	0x00000000
        /*0020*/ 	.short	0x0009
        /*0022*/ 	.short	0x0054
        /*0024*/ 	.byte	0x00, 0xf0, 0x11, 0x00


	//----- nvinfo : EIATTR_KPARAM_INFO
	.align		4
.L_346:
        /*0028*/ 	.byte	0x04, 0x17
        /*002a*/ 	.short	(.L_348 - .L_347)
.L_347:
        /*002c*/ 	.word	0x00000000
        /*0030*/ 	.short	0x0008
        /*0032*/ 	.short	0x0050
        /*0034*/ 	.byte	0x00, 0xf0, 0x11, 0x00


	//----- nvinfo : EIATTR_KPARAM_INFO
	.align		4
.L_348:
        /*0038*/ 	.byte	0x04, 0x17
        /*003a*/ 	.short	(.L_350 - .L_349)
.L_349:
        /*003c*/ 	.word	0x00000000
        /*0040*/ 	.short	0x0007
        /*0042*/ 	.short	0x004c
        /*0044*/ 	.byte	0x00, 0xf0, 0x11, 0x00


	//----- nvinfo : EIATTR_KPARAM_INFO
	.align		4
.L_350:
        /*0048*/ 	.byte	0x04, 0x17
        /*004a*/ 	.short	(.L_352 - .L_351)
.L_351:
        /*004c*/ 	.word	0x00000000
        /*0050*/ 	.short	0x0006
        /*0052*/ 	.short	0x0048
        /*0054*/ 	.byte	0x00, 0xf0, 0x11, 0x00


	//----- nvinfo : EIATTR_KPARAM_INFO
	.align		4
.L_352:
        /*0058*/ 	.byte	0x04, 0x17
        /*005a*/ 	.short	(.L_354 - .L_353)
.L_353:
        /*005c*/ 	.word	0x00000000
        /*0060*/ 	.short	0x0005
        /*0062*/ 	.short	0x0040
        /*0064*/ 	.byte	0x00, 0xf0, 0x21, 0x00


	//----- nvinfo : EIATTR_KPARAM_INFO
	.align		4
.L_354:
        /*0068*/ 	.byte	0x04, 0x17
        /*006a*/ 	.short	(.L_356 - .L_355)
.L_355:
        /*006c*/ 	.word	0x00000000
        /*0070*/ 	.short	0x0004
        /*0072*/ 	.short	0x0038
        /*0074*/ 	.byte	0x00, 0xf0, 0x11, 0x00


	//----- nvinfo : EIATTR_KPARAM_INFO
	.align		4
.L_356:
        /*0078*/ 	.byte	0x04, 0x17
        /*007a*/ 	.short	(.L_358 - .L_357)
.L_357:
        /*007c*/ 	.word	0x00000000
        /*0080*/ 	.short	0x0003
        /*0082*/ 	.short	0x0018
        /*0084*/ 	.byte	0x00, 0xf0, 0x81, 0x00


	//----- nvinfo : EIATTR_KPARAM_INFO
	.align		4
.L_358:
        /*0088*/ 	.byte	0x04, 0x17
        /*008a*/ 	.short	(.L_360 - .L_359)
.L_359:
        /*008c*/ 	.word	0x00000000
        /*0090*/ 	.short	0x0002
        /*0092*/ 	.short	0x0010
        /*0094*/ 	.byte	0x00, 0xf5, 0x21, 0x00


	//----- nvinfo : EIATTR_KPARAM_INFO
	.align		4
.L_360:
        /*0098*/ 	.byte	0x04, 0x17
        /*009a*/ 	.short	(.L_362 - .L_361)
.L_361:
        /*009c*/ 	.word	0x00000000
        /*00a0*/ 	.short	0x0001
        /*00a2*/ 	.short	0x0008
        /*00a4*/ 	.byte	0x00, 0xf5, 0x21, 0x00


	//----- nvinfo : EIATTR_KPARAM_INFO
	.align		4
.L_362:
        /*00a8*/ 	.byte	0x04, 0x17
        /*00aa*/ 	.short	(.L_364 - .L_363)
.L_363:
        /*00ac*/ 	.word	0x00000000
        /*00b0*/ 	.short	0x0000
        /*00b2*/ 	.short	0x0000
        /*00b4*/ 	.byte	0x00, 0xf5, 0x21, 0x00


	//----- nvinfo : EIATTR_SPARSE_MMA_MASK
	.align		4
.L_364:
        /*00b8*/ 	.byte	0x03, 0x50
        /*00ba*/ 	.short	0x0000


	//----- nvinfo : EIATTR_MAXREG_COUNT
	.align		4
        /*00bc*/ 	.byte	0x03, 0x1b
        /*00be*/ 	.short	0x00ff


	//----- nvinfo : EIATTR_MERCURY_ISA_VERSION
	.align		4
        /*00c0*/ 	.byte	0x03, 0x5f
        /*00c2*/ 	.short	0x0101


	//----- nvinfo : EIATTR_VRC_CTA_INIT_COUNT
	.align		4
        /*00c4*/ 	.byte	0x02, 0x4a
	.zero		1
	.zero		1


	//----- nvinfo : EIATTR_EXIT_INSTR_OFFSETS
	.align		4
        /*00c8*/ 	.byte	0x04, 0x1c
        /*00ca*/ 	.short	(.L_366 - .L_365)


	//   ....[0]....
.L_365:
        /*00cc*/ 	.word	0x000000e0


	//   ....[1]....
        /*00d0*/ 	.word	0x00000c60


	//   ....[2]....
        /*00d4*/ 	.word	0x000023c0


	//   ....[3]....
        /*00d8*/ 	.word	0x00002f00


	//   ....[4]....
        /*00dc*/ 	.word	0x00004750


	//----- nvinfo : EIATTR_CRS_STACK_SIZE
	.align		4
.L_366:
        /*00e0*/ 	.byte	0x04, 0x1e
        /*00e2*/ 	.short	(.L_368 - .L_367)
.L_367:
        /*00e4*/ 	.word	0x00000000


	//----- nvinfo : EIATTR_CBANK_PARAM_SIZE
	.align		4
.L_368:
        /*00e8*/ 	.byte	0x03, 0x19
        /*00ea*/ 	.short	0x005a


	//----- nvinfo : EIATTR_PARAM_CBANK
	.align		4
        /*00ec*/ 	.byte	0x04, 0x0a
        /*00ee*/ 	.short	(.L_370 - .L_369)
	.align		4
.L_369:
        /*00f0*/ 	.word	index@(.nv.constant0._ZN17fastertransformer15embeddingLookupI6__halfLi2EEEvPT_PKS2_PKiNS_18pPromptTuningParamIS2_EEiliiiiS2_)
        /*00f4*/ 	.short	0x0380
        /*00f6*/ 	.short	0x005a


	//----- nvinfo : EIATTR_SW_WAR
	.align		4
.L_370:
        /*00f8*/ 	.byte	0x04, 0x36
        /*00fa*/ 	.short	(.L_372 - .L_371)
.L_371:
        /*00fc*/ 	.word	0x00000008
.L_372:


//--------------------- .nv.info._ZN17fastertransformer26embeddingLookupPosEncodingI6__halfEEvPT_PKS2_S5_PKiS7_S7_iliiiiS2_ --------------------------
	.section	.nv.info._ZN17fastertransformer26embeddingLookupPosEncodingI6__halfEEvPT_PKS2_S5_PKiS7_S7_iliiiiS2_,"",@"SHT_CUDA_INFO"
	.sectionflags	@""
	.align	4


	//----- nvinfo : EIATTR_CUDA_API_VERSION
	.align		4
        /*0000*/ 	.byte	0x04, 0x37
        /*0002*/ 	.short	(.L_374 - .L_373)
.L_373:
        /*0004*/ 	.word	0x00000082


	//----- nvinfo : EIATTR_KPARAM_INFO
	.align		4
.L_374:
        /*0008*/ 	.byte	0x04, 0x17
        /*000a*/ 	.short	(.L_376 - .L_375)
.L_375:
        /*000c*/ 	.word	0x00000000
        /*0010*/ 	.short	0x000c
        /*0012*/ 	.short	0x0050
        /*0014*/ 	.byte	0x00, 0xf0, 0x09, 0x00


	//----- nvinfo : EIATTR_KPARAM_INFO
	.align		4
.L_376:
        /*0018*/ 	.byte	0x04, 0x17
        /*001a*/ 	.short	(.L_378 - .L_377)
.L_377:
        /*001c*/ 	.word	0x00000000
        /*0020*/ 	.short	0x000b
        /*0022*/ 	.short	0x004c
        /*0024*/ 	.byte	0x00, 0xf0, 0x11, 0x00


	//----- nvinfo : EIATTR_KPARAM_INFO
	.align		4
.L_378:
        /*0028*/ 	.byte	0x04, 0x17
        /*002a*/ 	.short	(.L_380 - .L_379)
.L_379:
        /*002c*/ 	.word	0x00000000
        /*0030*/ 	.short	0x000a
        /*0032*/ 	.short	0x0048
        /*0034*/ 	.byte	0x00, 0xf0, 0x11, 0x00


	//----- nvinfo : EIATTR_KPARAM_INFO
	.align		4
.L_380:
        /*0038*/ 	.byte	0x04, 0x17
        /*003a*/ 	.short	(.L_382 - .L_381)
.L_381:
        /*003c*/ 	.word	0x00000000
        /*0040*/ 	.short	0x0009
        /*0042*/ 	.short	0x0044
        /*0044*/ 	.byte	0x00, 0xf0, 0x11, 0x00


	//----- nvinfo : EIATTR_KPARAM_INFO
	.align		4
.L_382:
        /*0048*/ 	.byte	0x04, 0x17
        /*004a*/ 	.short	(.L_384 - .L_383)
.L_383:
        /*004c*/ 	.word	0x00000000
        /*0050*/ 	.short	0x0008
        /*0052*/ 	.short	0x0040
        /*0054*/ 	.byte	0x00, 0xf0, 0x11, 0x00


	//----- nvinfo : EIATTR_KPARAM_INFO
	.align		4
.L_384:
        /*0058*/ 	.byte	0x04, 0x17
        /*005a*/ 	.short	(.L_386 - .L_385)
.L_385:
        /*005c*/ 	.word	0x00000000
        /*0060*/ 	.short	0x0007
        /*0062*/ 	.short	0x0038
        /*0064*/ 	.byte	0x00, 0xf0, 0x21, 0x00


	//----- nvinfo : EIATTR_KPARAM_INFO
	.align		4
.L_386:
        /*0068*/ 	.byte	0x04, 0x17
        /*006a*/ 	.short	(.L_388 - .L_387)
.L_387:
        /*006c*/ 	.word	0x00000000
        /*0070*/ 	.short	0x0006
        /*0072*/ 	.short	0x0030
        /*0074*/ 	.byte	0x00, 0xf0, 0x11, 0x00


	//----- nvinfo : EIATTR_KPARAM_INFO
	.align		4
.L_388:
        /*0078*/ 	.byte	0x04, 0x17
        /*007a*/ 	.short	(.L_390 - .L_389)
.L_389:
        /*007c*/ 	.word	0x00000000
        /*0080*/ 	.short	0x0005
        /*0082*/ 	.short	0x0028
        /*0084*/ 	.byte	0x00, 0xf5, 0x21, 0x00


	//----- nvinfo : EIATTR_KPARAM_INFO
	.align		4
.L_390:
        /*0088*/ 	.byte	0x04, 0x17
        /*008a*/ 	.short	(.L_392 - .L_391)
.L_391:
        /*008c*/ 	.word	0x00000000
        /*0090*/ 	.short	0x0004
        /*0092*/ 	.short	0x0020
        /*0094*/ 	.byte	0x00, 0xf5, 0x21, 0x00


	//----- nvinfo : EIATTR_KPARAM_INFO
	.align		4
.L_392:
        /*0098*/ 	.byte	0x04, 0x17
        /*009a*/ 	.short	(.L_394 - .L_393)
.L_393:
        /*009c*/ 	.word	0x00000000
        /*00a0*/ 	.short	0x0003
        /*00a2*/ 	.short	0x0018
        /*00a4*/ 	.byte	0x00, 0xf5, 0x21, 0x00


	//----- nvinfo : EIATTR_KPARAM_INFO
	.align		4
.L_394:
        /*00a8*/ 	.byte	0x04, 0x17
        /*00aa*/ 	.short	(.L_396 - .L_395)
.L_395:
        /*00ac*/ 	.word	0x00000000
        /*00b0*/ 	.short	0x0002
        /*00b2*/ 	.short	0x0010
        /*00b4*/ 	.byte	0x00, 0xf5, 0x21, 0x00


	//----- nvinfo : EIATTR_KPARAM_INFO
	.align		4
.L_396:
        /*00b8*/ 	.byte	0x04, 0x17
        /*00ba*/ 	.short	(.L_398 - .L_397)
.L_397:
        /*00bc*/ 	.word	0x00000000
        /*00c0*/ 	.short	0x0001
        /*00c2*/ 	.short	0x0008
        /*00c4*/ 	.byte	0x00, 0xf5, 0x21, 0x00


	//----- nvinfo : EIATTR_KPARAM_INFO
	.align		4
.L_398:
        /*00c8*/ 	.byte	0x04, 0x17
        /*00ca*/ 	.short	(.L_400 - .L_399)
.L_399:
        /*00cc*/ 	.word	0x00000000
        /*00d0*/ 	.short	0x0000
        /*00d2*/ 	.short	0x0000
        /*00d4*/ 	.byte	0x00, 0xf5, 0x21, 0x00


	//----- nvinfo : EIATTR_SPARSE_MMA_MASK
	.align		4
.L_400:
        /*00d8*/ 	.byte	0x03, 0x50
        /*00da*/ 	.short	0x0000


	//----- nvinfo : EIATTR_MAXREG_COUNT
	.align		4
        /*00dc*/ 	.byte	0x03, 0x1b
        /*00de*/ 	.short	0x00ff


	//----- nvinfo : EIATTR_MERCURY_ISA_VERSION
	.align		4
        /*00e0*/ 	.byte	0x03, 0x5f
        /*00e2*/ 	.short	0x0101


	//----- nvinfo : EIATTR_VRC_CTA_INIT_COUNT
	.align		4
        /*00e4*/ 	.byte	0x02, 0x4a
	.zero		1
	.zero		1


	//----- nvinfo : EIATTR_EXIT_INSTR_OFFSETS
	.align		4
        /*00e8*/ 	.byte	0x04, 0x1c
        /*00ea*/ 	.short	(.L_402 - .L_401)


	//   ....[0]....
.L_401:
        /*00ec*/ 	.word	0x000000e0


	//   ....[1]....
        /*00f0*/ 	.word	0x00000a20


	//   ....[2]....
        /*00f4*/ 	.word	0x00001820


	//   ....[3]....
        /*00f8*/ 	.word	0x000020f0


	//   ....[4]....
        /*00fc*/ 	.word	0x00003050


	//   ....[5]....
        /*0100*/ 	.word	0x00003900


	//   ....[6]....
        /*0104*/ 	.word	0x00004850


	//----- nvinfo : EIATTR_CRS_STACK_SIZE
	.align		4
.L_402:
        /*0108*/ 	.byte	0x04, 0x1e
        /*010a*/ 	.short	(.L_404 - .L_403)
.L_403:
        /*010c*/ 	.word	0x00000000


	//----- nvinfo : EIATTR_CBANK_PARAM_SIZE
	.align		4
.L_404:
        /*0110*/ 	.byte	0x03, 0x19
        /*0112*/ 	.short	0x0052


	//----- nvinfo : EIATTR_PARAM_CBANK
	.align		4
        /*0114*/ 	.byte	0x04, 0x0a
        /*0116*/ 	.short	(.L_406 - .L_405)
	.align		4
.L_405:
        /*0118*/ 	.word	index@(.nv.constant0._ZN17fastertransformer26embeddingLookupPosEncodingI6__halfEEvPT_PKS2_S5_PKiS7_S7_iliiiiS2_)
        /*011c*/ 	.short	0x0380
        /*011e*/ 	.short	0x0052


	//----- nvinfo : EIATTR_SW_WAR
	.align		4
.L_406:
        /*0120*/ 	.byte	0x04, 0x36
        /*0122*/ 	.short	(.L_408 - .L_407)
.L_407:
        /*0124*/ 	.word	0x00000008
.L_408:


//--------------------- .nv.info._ZN17fastertransformer15embeddingLookupIfLi0EEEvPT_PKS1_PKiNS_18pPromptTuningParamIS1_EEiliiiiS1_ --------------------------
	.section	.nv.info._ZN17fastertransformer15embeddingLookupIfLi0EEEvPT_PKS1_PKiNS_18pPromptTuningParamIS1_EEiliiiiS1_,"",@"SHT_CUDA_INFO"
	.sectionflags	@""
	.align	4


	//----- nvinfo : EIATTR_CUDA_API_VERSION
	.align		4
        /*0000*/ 	.byte	0x04, 0x37
        /*0002*/ 	.short	(.L_410 - .L_409)
.L_409:
        /*0004*/ 	.word	0x00000082


	//----- nvinfo : EIATTR_KPARAM_INFO
	.align		4
.L_410:
        /*0008*/ 	.byte	0x04, 0x17
        /*000a*/ 	.short	(.L_412 - .L_411)
.L_411:
        /*000c*/ 	.word	0x00000000
        /*0010*/ 	.short	0x000a
        /*0012*/ 	.short	0x0058
        /*0014*/ 	.byte	0x00, 0xf0, 0x11, 0x00


	//----- nvinfo : EIATTR_KPARAM_INFO
	.align		4
.L_412:
        /*0018*/ 	.byte	0x04, 0x17
        /*001a*/ 	.short	(.L_414 - .L_413)
.L_413:
        /*001c*/ 	.word	0x00000000
        /*0020*/ 	.short	0x0009
        /*0022*/ 	.short	0x0054
        /*0024*/ 	.byte	0x00, 0xf0, 0x11, 0x00


	//----- nvinfo : EIATTR_KPARAM_INFO
	.align		4
.L_414:
        /*0028*/ 	.byte	0x04, 0x17
        /*002a*/ 	.short	(.L_416 - .L_415)
.L_415:
        /*002c*/ 	.word	0x00000000
        /*0030*/ 	.short	0x0008
        /*0032*/ 	.short	0x0050
        /*0034*/ 	.byte	0x00, 0xf0, 0x11, 0x00


	//----- nvinfo : EIATTR_KPARAM_INFO
	.align		4
.L_416:
        /*0038*/ 	.byte	0x04, 0x17
        /*003a*/ 	.short	(.L_418 - .L_417)
.L_417:
        /*003c*/ 	.word	0x00000000
        /*0040*/ 	.short	0x0007
        /*0042*/ 	.short	0x004c
        /*0044*/ 	.byte	0x00, 0xf0, 0x11, 0x00


	//----- nvinfo : EIATTR_KPARAM_INFO
	.align		4
.L_418:
        /*0048*/ 	.byte	0x04, 0x17
        /*004a*/ 	.short	(.L_420 - .L_419)
.L_419:
        /*004c*/ 	.word	0x00000000
        /*0050*/ 	.short	0x0006
        /*0052*/ 	.short	0x0048
        /*0054*/ 	.byte	0x00, 0xf0, 0x11, 0x00


	//----- nvinfo : EIATTR_KPARAM_INFO
	.align		4
.L_420:
        /*0058*/ 	.byte	0x04, 0x17
        /*005a*/ 	.short	(.L_422 - .L_421)
.L_421:
        /*005c*/ 	.word	0x00000000
        /*0060*/ 	.short	0x0005
        /*0062*/ 	.short	0x0040
        /*0064*/ 	.byte	0x00, 0xf0, 0x21, 0x00


	//----- nvinfo : EIATTR_KPARAM_INFO
	.align		4
.L_422:
        /*0068*/ 	.byte	0x04, 0x17
        /*006a*/ 	.short	(.L_424 - .L_423)
.L_423:
        /*006c*/ 	.word	0x00000000
        /*0070*/ 	.short	0x0004
        /*0072*/ 	.short	0x0038
        /*0074*/ 	.byte	0x00, 0xf0, 0x11, 0x00


	//----- nvinfo : EIATTR_KPARAM_INFO
	.align		4
.L_424:
        /*0078*/ 	.byte	0x04, 0x17
        /*007a*/ 	.short	(.L_426 - .L_425)
.L_425:
        /*007c*/ 	.word	0x00000000
        /*0080*/ 	.short	0x0003
        /*0082*/ 	.short	0x0018
        /*0084*/ 	.byte	0x00, 0xf0, 0x81, 0x00


	//----- nvinfo : EIATTR_KPARAM_INFO
	.align		4
.L_426:
        /*0088*/ 	.byte	0x04, 0x17
        /*008a*/ 	.short	(.L_428 - .L_427)
.L_427:
        /*008c*/ 	.word	0x00000000
        /*0090*/ 	.short	0x0002
        /*0092*/ 	.short	0x0010
        /*0094*/ 	.byte	0x00, 0xf5, 0x21, 0x00


	//----- nvinfo : EIATTR_KPARAM_INFO
	.align		4
.L_428:
        /*0098*/ 	.byte	0x04, 0x17
        /*009a*/ 	.short	(.L_430 - .L_429)
.L_429:
        /*009c*/ 	.word	0x00000000
        /*00a0*/ 	.short	0x0001
        /*00a2*/ 	.short	0x0008
        /*00a4*/ 	.byte	0x00, 0xf5, 0x21, 0x00


	//----- nvinfo : EIATTR_KPARAM_INFO
	.align		4
.L_430:
        /*00a8*/ 	.byte	0x04, 0x17
        /*00aa*/ 	.short	(.L_432 - .L_431)
.L_431:
        /*00ac*/ 	.word	0x00000000
        /*00b0*/ 	.short	0x0000
        /*00b2*/ 	.short	0x0000
        /*00b4*/ 	.byte	0x00, 0xf5, 0x21, 0x00


	//----- nvinfo : EIATTR_SPARSE_MMA_MASK
	.align		4
.L_432:
        /*00b8*/ 	.byte	0x03, 0x50
        /*00ba*/ 	.short	0x0000


	//----- nvinfo : EIATTR_MAXREG_COUNT
	.align		4
        /*00bc*/ 	.byte	0x03, 0x1b
        /*00be*/ 	.short	0x00ff


	//----- nvinfo : EIATTR_MERCURY_ISA_VERSION
	.align		4
        /*00c0*/ 	.byte	0x03, 0x5f
        /*00c2*/ 	.short	0x0101


	//----- nvinfo : EIATTR_VRC_CTA_INIT_COUNT
	.align		4
        /*00c4*/ 	.byte	0x02, 0x4a
	.zero		1
	.zero		1


	//----- nvinfo : EIATTR_EXIT_INSTR_OFFSETS
	.align		4
        /*00c8*/ 	.byte	0x04, 0x1c
        /*00ca*/ 	.short	(.L_434 - .L_433)


	//   ....[0]....
.L_433:
        /*00cc*/ 	.word	0x000000e0


	//   ....[1]....
        /*00d0*/ 	.word	0x00000950


	//   ....[2]....
        /*00d4*/ 	.word	0x00001620


	//   ....[3]....
        /*00d8*/ 	.word	0x00001e50


	//   ....[4]....
        /*00dc*/ 	.word	0x00002ba0


	//----- nvinfo : EIATTR_CRS_STACK_SIZE
	.align		4
.L_434:
        /*00e0*/ 	.byte	0x04, 0x1e
        /*00e2*/ 	.short	(.L_436 - .L_435)
.L_435:
        /*00e4*/ 	.word	0x00000000


	//----- nvinfo : EIATTR_CBANK_PARAM_SIZE
	.align		4
.L_436:
        /*00e8*/ 	.byte	0x03, 0x19
        /*00ea*/ 	.short	0x005c


	//----- nvinfo : EIATTR_PARAM_CBANK
	.align		4
        /*00ec*/ 	.byte	0x04, 0x0a
        /*00ee*/ 	.short	(.L_438 - .L_437)
	.align		4
.L_437:
        /*00f0*/ 	.word	index@(.nv.constant0._ZN17fastertransformer15embeddingLookupIfLi0EEEvPT_PKS1_PKiNS_18pPromptTuningParamIS1_EEiliiiiS1_)
        /*00f4*/ 	.short	0x0380
        /*00f6*/ 	.short	0x005c


	//----- nvinfo : EIATTR_SW_WAR
	.align		4
.L_438:
        /*00f8*/ 	.byte	0x04, 0x36
        /*00fa*/ 	.short	(.L_440 - .L_439)
.L_439:
        /*00fc*/ 	.word	0x00000008
.L_440:


//--------------------- .nv.info._ZN17fastertransformer15embeddingLookupIfLi1EEEvPT_PKS1_PKiNS_18pPromptTuningParamIS1_EEiliiiiS1_ --------------------------
	.section	.nv.info._ZN17fastertransformer15embeddingLookupIfLi1EEEvPT_PKS1_PKiNS_18pPromptTuningParamIS1_EEiliiiiS1_,"",@"SHT_CUDA_INFO"
	.sectionflags	@""
	.align	4


	//----- nvinfo : EIATTR_CUDA_API_VERSION
	.align		4
        /*0000*/ 	.byte	0x04, 0x37
        /*0002*/ 	.short	(.L_442 - .L_441)
.L_441:
        /*0004*/ 	.word	0x00000082


	//----- nvinfo : EIATTR_KPARAM_INFO
	.align		4
.L_442:
        /*0008*/ 	.byte	0x04, 0x17
        /*000a*/ 	.short	(.L_444 - .L_443)
.L_443:
        /*000c*/ 	.word	0x00000000
        /*0010*/ 	.short	0x000a
        /*0012*/ 	.short	0x0058
        /*0014*/ 	.byte	0x00, 0xf0, 0x11, 0x00


	//----- nvinfo : EIATTR_KPARAM_INFO
	.align		4
.L_444:
        /*0018*/ 	.byte	0x04, 0x17
        /*001a*/ 	.short	(.L_446 - .L_445)
.L_445:
        /*001c*/ 	.word	0x00000000
        /*0020*/ 	.short	0x0009
        /*0022*/ 	.short	0x0054
        /*0024*/ 	.byte	0x00, 0xf0, 0x11, 0x00


	//----- nvinfo : EIATTR_KPARAM_INFO
	.align		4
.L_446:
        /*0028*/ 	.byte	0x04, 0x17
        /*002a*/ 	.short	(.L_448 - .L_447)
.L_447:
        /*002c*/ 	.word	0x00000000
        /*0030*/ 	.short	0x0008
        /*0032*/ 	.short	0x0050
        /*0034*/ 	.byte	0x00, 0xf0, 0x11, 0x00


	//----- nvinfo : EIATTR_KPARAM_INFO
	.align		4
.L_448:
        /*0038*/ 	.byte	0x04, 0x17
        /*003a*/ 	.short	(.L_450 - .L_449)
.L_449:
        /*003c*/ 	.word	0x00000000
        /*0040*/ 	.short	0x0007
        /*0042*/ 	.short	0x004c
        /*0044*/ 	.byte	0x00, 0xf0, 0x11, 0x00


	//----- nvinfo : EIATTR_KPARAM_INFO
	.align		4
.L_450:
        /*0048*/ 	.byte	0x04, 0x17
        /*004a*/ 	.short	(.L_452 - .L_451)
.L_451:
        /*004c*/ 	.word	0x00000000
        /*0050*/ 	.short	0x0006
        /*0052*/ 	.short	0x0048
        /*0054*/ 	.byte	0x00, 0xf0, 0x11, 0x00


	//----- nvinfo : EIATTR_KPARAM_INFO
	.align		4
.L_452:
        /*0058*/ 	.byte	0x04, 0x17
        /*005a*/ 	.short	(.L_454 - .L_453)
.L_453:
        /*005c*/ 	.word	0x00000000
        /*0060*/ 	.short	0x0005
        /*0062*/ 	.short	0x0040
        /*0064*/ 	.byte	0x00, 0xf0, 0x21, 0x00


	//----- nvinfo : EIATTR_KPARAM_INFO
	.align		4
.L_454:
        /*0068*/ 	.byte	0x04, 0x17
        /*006a*/ 	.short	(.L_456 - .L_455)
.L_455:
        /*006c*/ 	.word	0x00000000
        /*0070*/ 	.short	0x0004
        /*0072*/ 	.short	0x0038
        /*0074*/ 	.byte	0x00, 0xf0, 0x11, 0x00


	//----- nvinfo : EIATTR_KPARAM_INFO
	.align		4
.L_456:
        /*0078*/ 	.byte	0x04, 0x17
        /*007a*/ 	.short	(.L_458 - .L_457)
.L_457:
        /*007c*/ 	.word	0x00000000
        /*0080*/ 	.short	0x0003
        /*0082*/ 	.short	0x0018
        /*0084*/ 	.byte	0x00, 0xf0, 0x81, 0x00


	//----- nvinfo : EIATTR_KPARAM_INFO
	.align		4
.L_458:
        /*0088*/ 	.byte	0x04, 0x17
        /*008a*/ 	.short	(.L_460 - .L_459)
.L_459:
        /*008c*/ 	.word	0x00000000
        /*0090*/ 	.short	0x0002
        /*0092*/ 	.short	0x0010
        /*0094*/ 	.byte	0x00, 0xf5, 0x21, 0x00


	//----- nvinfo : EIATTR_KPARAM_INFO
	.align		4
.L_460:
        /*0098*/ 	.byte	0x04, 0x17
        /*009a*/ 	.short	(.L_462 - .L_461)
.L_461:
        /*009c*/ 	.word	0x00000000
        /*00a0*/ 	.short	0x0001
        /*00a2*/ 	.short	0x0008
        /*00a4*/ 	.byte	0x00, 0xf5, 0x21, 0x00


	//----- nvinfo : EIATTR_KPARAM_INFO
	.align		4
.L_462:
        /*00a8*/ 	.byte	0x04, 0x17
        /*00aa*/ 	.short	(.L_464 - .L_463)
.L_463:
        /*00ac*/ 	.word	0x00000000
        /*00b0*/ 	.short	0x0000
        /*00b2*/ 	.short	0x0000
        /*00b4*/ 	.byte	0x00, 0xf5, 0x21, 0x00


	//----- nvinfo : EIATTR_SPARSE_MMA_MASK
	.align		4
.L_464:
        /*00b8*/ 	.byte	0x03, 0x50
        /*00ba*/ 	.short	0x0000


	//----- nvinfo : EIATTR_MAXREG_COUNT
	.align		4
        /*00bc*/ 	.byte	0x03, 0x1b
        /*00be*/ 	.short	0x00ff


	//----- nvinfo : EIATTR_MERCURY_ISA_VERSION
	.align		4
        /*00c0*/ 	.byte	0x03, 0x5f
        /*00c2*/ 	.short	0x0101


	//----- nvinfo : EIATTR_VRC_CTA_INIT_COUNT
	.align		4
        /*00c4*/ 	.byte	0x02, 0x4a
	.zero		1
	.zero		1


	//----- nvinfo : EIATTR_EXIT_INSTR_OFFSETS
	.align		4
        /*00c8*/ 	.byte	0x04, 0x1c
        /*00ca*/ 	.short	(.L_466 - .L_465)


	//   ....[0]....
.L_465:
        /*00cc*/ 	.word	0x000000e0


	//   ....[1]....
        /*00d0*/ 	.word	0x00000c00


	//   ....[2]....
        /*00d4*/ 	.word	0x000022a0


	//   ....[3]....
        /*00d8*/ 	.word	0x00002d80


	//   ....[4]....
        /*00dc*/ 	.word	0x000044a0


	//----- nvinfo : EIATTR_CRS_STACK_SIZE
	.align		4
.L_466:
        /*00e0*/ 	.byte	0x04, 0x1e
        /*00e2*/ 	.short	(.L_468 - .L_467)
.L_467:
        /*00e4*/ 	.word	0x00000000


	//----- nvinfo : EIATTR_CBANK_PARAM_SIZE
	.align		4
.L_468:
        /*00e8*/ 	.byte	0x03, 0x19
        /*00ea*/ 	.short	0x005c


	//----- nvinfo : EIATTR_PARAM_CBANK
	.align		4
        /*00ec*/ 	.byte	0x04, 0x0a
        /*00ee*/ 	.short	(.L_470 - .L_469)
	.align		4
.L_469:
        /*00f0*/ 	.word	index@(.nv.constant0._ZN17fastertransformer15embeddingLookupIfLi1EEEvPT_PKS1_PKiNS_18pPromptTuningParamIS1_EEiliiiiS1_)
        /*00f4*/ 	.short	0x0380
        /*00f6*/ 	.short	0x005c


	//----- nvinfo : EIATTR_SW_WAR
	.align		4
.L_470:
        /*00f8*/ 	.byte	0x04, 0x36
        /*00fa*/ 	.short	(.L_472 - .L_471)
.L_471:
        /*00fc*/ 	.word	0x00000008
.L_472:


//--------------------- .nv.info._ZN17fastertransformer15embeddingLookupIfLi2EEEvPT_PKS1_PKiNS_18pPromptTuningParamIS1_EEiliiiiS1_ --------------------------
	.section	.nv.info._ZN17fastertransformer15embeddingLookupIfLi2EEEvPT_PKS1_PKiNS_18pPromptTuningParamIS1_EEiliiiiS1_,"",@"SHT_CUDA_INFO"
	.sectionflags	@""
	.align	4


	//----- nvinfo : EIATTR_CUDA_API_VERSION
	.align		4
        /*0000*/ 	.byte	0x04, 0x37
        /*0002*/ 	.short	(.L_474 - .L_473)
.L_473:
        /*0004*/ 	.word	0x00000082


	//----- nvinfo : EIATTR_KPARAM_INFO
	.align		4
.L_474:
        /*0008*/ 	.byte	0x04, 0x17
        /*000a*/ 	.short	(.L_476 - .L_475)
.L_475:
        /*000c*/ 	.word	0x00000000
        /*0010*/ 	.short	0x000a
        /*0012*/ 	.short	0x0058
        /*0014*/ 	.byte	0x00, 0xf0, 0x11, 0x00


	//----- nvinfo : EIATTR_KPARAM_INFO
	.align		4
.L_476:
        /*0018*/ 	.byte	0x04, 0x17
        /*001a*/ 	.short	(.L_478 - .L_477)
.L_477:
        /*001c*/ 	.word	0x00000000
        /*0020*/ 	.short	0x0009
        /*0022*/ 	.short	0x0054
        /*0024*/ 	.byte	0x00, 0xf0, 0x11, 0x00


	//----- nvinfo : EIATTR_KPARAM_INFO
	.align		4
.L_478:
        /*0028*/ 	.byte	0x04, 0x17
        /*002a*/ 	.short	(.L_480 - .L_479)
.L_479:
        /*002c*/ 	.word	0x00000000
        /*0030*/ 	.short	0x0008
        /*0032*/ 	.short	0x0050
        /*0034*/ 	.byte	0x00, 0xf0, 0x11, 0x00


	//----- nvinfo : EIATTR_KPARAM_INFO
	.align		4
.L_480:
        /*0038*/ 	.byte	0x04, 0x17
        /*003a*/ 	.short	(.L_482 - .L_481)
.L_481:
        /*003c*/ 	.word	0x00000000
        /*0040*/ 	.short	0x0007
        /*0042*/ 	.short	0x004c
        /*0044*/ 	.byte	0x00, 0xf0, 0x11, 0x00


	//----- nvinfo : EIATTR_KPARAM_INFO
	.align		4
.L_482:
        /*0048*/ 	.byte	0x04, 0x17
        /*004a*/ 	.short	(.L_484 - .L_483)
.L_483:
        /*004c*/ 	.word	0x00000000
        /*0050*/ 	.short	0x0006
        /*0052*/ 	.short	0x0048
        /*0054*/ 	.byte	0x00, 0xf0, 0x11, 0x00


	//----- nvinfo : EIATTR_KPARAM_INFO
	.align		4
.L_484:
        /*0058*/ 	.byte	0x04, 0x17
        /*005a*/ 	.short	(.L_486 - .L_485)
.L_485:
        /*005c*/ 	.word	0x00000000
        /*0060*/ 	.short	0x0005
        /*0062*/ 	.short	0x0040
        /*0064*/ 	.byte	0x00, 0xf0, 0x21, 0x00


	//----- nvinfo : EIATTR_KPARAM_INFO
	.align		4
.L_486:
        /*0068*/ 	.byte	0x04, 0x17
        /*006a*/ 	.short	(.L_488 - .L_487)
.L_487:
        /*006c*/ 	.word	0x00000000
        /*0070*/ 	.short	0x0004
        /*0072*/ 	.short	0x0038
        /*0074*/ 	.byte	0x00, 0xf0, 0x11, 0x00


	//----- nvinfo : EIATTR_KPARAM_INFO
	.align		4
.L_488:
        /*0078*/ 	.byte	0x04, 0x17
        /*007a*/ 	.short	(.L_490 - .L_489)
.L_489:
        /*007c*/ 	.word	0x00000000
        /*0080*/ 	.short	0x0003
        /*0082*/ 	.short	0x0018
        /*0084*/ 	.byte	0x00, 0xf0, 0x81, 0x00


	//----- nvinfo : EIATTR_KPARAM_INFO
	.align		4
.L_490:
        /*0088*/ 	.byte	0x04, 0x17
        /*008a*/ 	.short	(.L_492 - .L_491)
.L_491:
        /*008c*/ 	.word	0x00000000
        /*0090*/ 	.short	0x0002
        /*0092*/ 	.short	0x0010
        /*0094*/ 	.byte	0x00, 0xf5, 0x21, 0x00


	//----- nvinfo : EIATTR_KPARAM_INFO
	.align		4
.L_492:
        /*0098*/ 	.byte	0x04, 0x17
        /*009a*/ 	.short	(.L_494 - .L_493)
.L_493:
        /*009c*/ 	.word	0x00000000
        /*00a0*/ 	.short	0x0001
        /*00a2*/ 	.short	0x0008
        /*00a4*/ 	.byte	0x00, 0xf5, 0x21, 0x00


	//----- nvinfo : EIATTR_KPARAM_INFO
	.align		4
.L_494:
        /*00a8*/ 	.byte	0x04, 0x17
        /*00aa*/ 	.short	(.L_496 - .L_495)
.L_495:
        /*00ac*/ 	.word	0x00000000
        /*00b0*/ 	.short	0x0000
        /*00b2*/ 	.short	0x0000
        /*00b4*/ 	.byte	0x00, 0xf5, 0x21, 0x00


	//----- nvinfo : EIATTR_SPARSE_MMA_MASK
	.align		4
.L_496:
        /*00b8*/ 	.byte	0x03, 0x50
        /*00ba*/ 	.short	0x0000


	//----- nvinfo : EIATTR_MAXREG_COUNT
	.align		4
        /*00bc*/ 	.byte	0x03, 0x1b
        /*00be*/ 	.short	0x00ff


	//----- nvinfo : EIATTR_MERCURY_ISA_VERSION
	.align		4
        /*00c0*/ 	.byte	0x03, 0x5f
        /*00c2*/ 	.short	0x0101


	//----- nvinfo : EIATTR_VRC_CTA_INIT_COUNT
	.align		4
        /*00c4*/ 	.byte	0x02, 0x4a
	.zero		1
	.zero		1


	//----- nvinfo : EIATTR_EXIT_INSTR_OFFSETS
	.align		4
        /*00c8*/ 	.byte	0x04, 0x1c
        /*00ca*/ 	.short	(.L_498 - .L_497)


	//   ....[0]....
.L_497:
        /*00cc*/ 	.word	0x000000e0


	//   ....[1]....
        /*00d0*/ 	.word	0x00000c50


	//   ....[2]....
        /*00d4*/ 	.word	0x000023b0


	//   ....[3]....
        /*00d8*/ 	.word	0x00002ee0


	//   ....[4]....
        /*00dc*/ 	.word	0x00004730


	//----- nvinfo : EIATTR_CRS_STACK_SIZE
	.align		4
.L_498:
        /*00e0*/ 	.byte	0x04, 0x1e
        /*00e2*/ 	.short	(.L_500 - .L_499)
.L_499:
        /*00e4*/ 	.word	0x00000000


	//----- nvinfo : EIATTR_CBANK_PARAM_SIZE
	.align		4
.L_500:
        /*00e8*/ 	.byte	0x03, 0x19
        /*00ea*/ 	.short	0x005c


	//----- nvinfo : EIATTR_PARAM_CBANK
	.align		4
        /*00ec*/ 	.byte	0x04, 0x0a
        /*00ee*/ 	.short	(.L_502 - .L_501)
	.align		4
.L_501:
        /*00f0*/ 	.word	index@(.nv.constant0._ZN17fastertransformer15embeddingLookupIfLi2EEEvPT_PKS1_PKiNS_18pPromptTuningParamIS1_EEiliiiiS1_)
        /*00f4*/ 	.short	0x0380
        /*00f6*/ 	.short	0x005c


	//----- nvinfo : EIATTR_SW_WAR
	.align		4
.L_502:
        /*00f8*/ 	.byte	0x04, 0x36
        /*00fa*/ 	.short	(.L_504 - .L_503)
.L_503:
        /*00fc*/ 	.word	0x00000008
.L_504:


//--------------------- .nv.info._ZN17fastertransformer26embeddingLookupPosEncodingIfEEvPT_PKS1_S4_PKiS6_S6_iliiiiS1_ --------------------------
	.section	.nv.info._ZN17fastertransformer26embeddingLookupPosEncodingIfEEvPT_PKS1_S4_PKiS6_S6_iliiiiS1_,"",@"SHT_CUDA_INFO"
	.sectionflags	@""
	.align	4


	//----- nvinfo : EIATTR_CUDA_API_VERSION
	.align		4
        /*0000*/ 	.byte	0x04, 0x37
        /*0002*/ 	.short	(.L_506 - .L_505)
.L_505:
        /*0004*/ 	.word	0x00000082


	//----- nvinfo : EIATTR_KPARAM_INFO
	.align		4
.L_506:
        /*0008*/ 	.byte	0x04, 0x17
        /*000a*/ 	.short	(.L_508 - .L_507)
.L_507:
        /*000c*/ 	.word	0x00000000
        /*0010*/ 	.short	0x000c
        /*0012*/ 	.short	0x0050
        /*0014*/ 	.byte	0x00, 0xf0, 0x11, 0x00


	//----- nvinfo : EIATTR_KPARAM_INFO
	.align		4
.L_508:
        /*0018*/ 	.byte	0x04, 0x17
        /*001a*/ 	.short	(.L_510 - .L_509)
.L_509:
        /*001c*/ 	.word	0x00000000
        /*0020*/ 	.short	0x000b
        /*0022*/ 	.short	0x004c
        /*0024*/ 	.byte	0x00, 0xf0, 0x11, 0x00


	//----- nvinfo : EIATTR_KPARAM_INFO
	.align		4
.L_510:
        /*0028*/ 	.byte	0x04, 0x17
        /*002a*/ 	.short	(.L_512 - .L_511)
.L_511:
        /*002c*/ 	.word	0x00000000
        /*0030*/ 	.short	0x000a
        /*0032*/ 	.short	0x0048
        /*0034*/ 	.byte	0x00, 0xf0, 0x11, 0x00


	//----- nvinfo : EIATTR_KPARAM_INFO
	.align		4
.L_512:
        /*0038*/ 	.byte	0x04, 0x17
        /*003a*/ 	.short	(.L_514 - .L_513)
.L_513:
        /*003c*/ 	.word	0x00000000
        /*0040*/ 	.short	0x0009
        /*0042*/ 	.short	0x0044
        /*0044*/ 	.byte	0x00, 0xf0, 0x11, 0x00


	//----- nvinfo : EIATTR_KPARAM_INFO
	.align		4
.L_514:
        /*0048*/ 	.byte	0x04, 0x17
        /*004a*/ 	.short	(.L_516 - .L_515)
.L_515:
        /*004c*/ 	.word	0x00000000
        /*0050*/ 	.short	0x0008
        /*0052*/ 	.short	0x0040
        /*0054*/ 	.byte	0x00, 0xf0, 0x11, 0x00


	//----- nvinfo : EIATTR_KPARAM_INFO
	.align		4
.L_516:
        /*0058*/ 	.byte	0x04, 0x17
        /*005a*/ 	.short	(.L_518 - .L_517)
.L_517:
        /*005c*/ 	.word	0x00000000
        /*0060*/ 	.short	0x0007
        /*0062*/ 	.short	0x0038
        /*0064*/ 	.byte	0x00, 0xf0, 0x21, 0x00


	//----- nvinfo : EIATTR_KPARAM_INFO
	.align		4
.L_518:
        /*0068*/ 	.byte	0x04, 0x17
        /*006a*/ 	.short	(.L_520 - .L_519)
.L_519:
        /*006c*/ 	.word	0x00000000
        /*0070*/ 	.short	0x0006
        /*0072*/ 	.short	0x0030
        /*0074*/ 	.byte	0x00, 0xf0, 0x11, 0x00


	//----- nvinfo : EIATTR_KPARAM_INFO
	.align		4
.L_520:
        /*0078*/ 	.byte	0x04, 0x17
        /*007a*/ 	.short	(.L_522 - .L_521)
.L_521:
        /*007c*/ 	.word	0x00000000
        /*0080*/ 	.short	0x0005
        /*0082*/ 	.short	0x0028
        /*0084*/ 	.byte	0x00, 0xf5, 0x21, 0x00


	//----- nvinfo : EIATTR_KPARAM_INFO
	.align		4
.L_522:
        /*0088*/ 	.byte	0x04, 0x17
        /*008a*/ 	.short	(.L_524 - .L_523)
.L_523:
        /*008c*/ 	.word	0x00000000
        /*0090*/ 	.short	0x0004
        /*0092*/ 	.short	0x0020
        /*0094*/ 	.byte	0x00, 0xf5, 0x21, 0x00


	//----- nvinfo : EIATTR_KPARAM_INFO
	.align		4
.L_524:
        /*0098*/ 	.byte	0x04, 0x17
        /*009a*/ 	.short	(.L_526 - .L_525)
.L_525:
        /*009c*/ 	.word	0x00000000
        /*00a0*/ 	.short	0x0003
        /*00a2*/ 	.short	0x0018
        /*00a4*/ 	.byte	0x00, 0xf5, 0x21, 0x00


	//----- nvinfo : EIATTR_KPARAM_INFO
	.align		4
.L_526:
        /*00a8*/ 	.byte	0x04, 0x17
        /*00aa*/ 	.short	(.L_528 - .L_527)
.L_527:
        /*00ac*/ 	.word	0x00000000
        /*00b0*/ 	.short	0x0002
        /*00b2*/ 	.short	0x0010
        /*00b4*/ 	.byte	0x00, 0xf5, 0x21, 0x00


	//----- nvinfo : EIATTR_KPARAM_INFO
	.align		4
.L_528:
        /*00b8*/ 	.byte	0x04, 0x17
        /*00ba*/ 	.short	(.L_530 - .L_529)
.L_529:
        /*00bc*/ 	.word	0x00000000
        /*00c0*/ 	.short	0x0001
        /*00c2*/ 	.short	0x0008
        /*00c4*/ 	.byte	0x00, 0xf5, 0x21, 0x00


	//----- nvinfo : EIATTR_KPARAM_INFO
	.align		4
.L_530:
        /*00c8*/ 	.byte	0x04, 0x17
        /*00ca*/ 	.short	(.L_532 - .L_531)
.L_531:
        /*00cc*/ 	.word	0x00000000
        /*00d0*/ 	.short	0x0000
        /*00d2*/ 	.short	0x0000
        /*00d4*/ 	.byte	0x00, 0xf5, 0x21, 0x00


	//----- nvinfo : EIATTR_SPARSE_MMA_MASK
	.align		4
.L_532:
        /*00d8*/ 	.byte	0x03, 0x50
        /*00da*/ 	.short	0x0000


	//----- nvinfo : EIATTR_MAXREG_COUNT
	.align		4
        /*00dc*/ 	.byte	0x03, 0x1b
        /*00de*/ 	.short	0x00ff


	//----- nvinfo : EIATTR_MERCURY_ISA_VERSION
	.align		4
        /*00e0*/ 	.byte	0x03, 0x5f
        /*00e2*/ 	.short	0x0101


	//----- nvinfo : EIATTR_VRC_CTA_INIT_COUNT
	.align		4
        /*00e4*/ 	.byte	0x02, 0x4a
	.zero		1
	.zero		1


	//----- nvinfo : EIATTR_EXIT_INSTR_OFFSETS
	.align		4
        /*00e8*/ 	.byte	0x04, 0x1c
        /*00ea*/ 	.short	(.L_534 - .L_533)


	//   ....[0]....
.L_533:
        /*00ec*/ 	.word	0x000000e0


	//   ....[1]....
        /*00f0*/ 	.word	0x00000a20


	//   ....[2]....
        /*00f4*/ 	.word	0x00001820


	//   ....[3]....
        /*00f8*/ 	.word	0x000020f0


	//   ....[4]....
        /*00fc*/ 	.word	0x00003050


	//   ....[5]....
        /*0100*/ 	.word	0x00003900


	//   ....[6]....
        /*0104*/ 	.word	0x00004850


	//----- nvinfo : EIATTR_CRS_STACK_SIZE
	.align		4
.L_534:
        /*0108*/ 	.byte	0x04, 0x1e
        /*010a*/ 	.short	(.L_536 - .L_535)
.L_535:
        /*010c*/ 	.word	0x00000000


	//----- nvinfo : EIATTR_CBANK_PARAM_SIZE
	.align		4
.L_536:
        /*0110*/ 	.byte	0x03, 0x19
        /*0112*/ 	.short	0x0054


	//----- nvinfo : EIATTR_PARAM_CBANK
	.align		4
        /*0114*/ 	.byte	0x04, 0x0a
        /*0116*/ 	.short	(.L_538 - .L_537)
	.align		4
.L_537:
        /*0118*/ 	.word	index@(.nv.constant0._ZN17fastertransformer26embeddingLookupPosEncodingIfEEvPT_PKS1_S4_PKiS6_S6_iliiiiS1_)
        /*011c*/ 	.short	0x0380
        /*011e*/ 	.short	0x0054


	//----- nvinfo : EIATTR_SW_WAR
	.align		4
.L_538:
        /*0120*/ 	.byte	0x04, 0x36
        /*0122*/ 	.short	(.L_540 - .L_539)
.L_539:
        /*0124*/ 	.word	0x00000008
.L_540:


//--------------------- .nv.info._ZN17fastertransformer18decodingInitializeI6__halfEEvPbPiS3_PT_PKiiii --------------------------
	.section	.nv.info._ZN17fastertransformer18decodingInitializeI6__halfEEvPbPiS3_PT_PKiiii,"",@"SHT_CUDA_INFO"
	.sectionflags	@""
	.align	4


	//----- nvinfo : EIATTR_CUDA_API_VERSION
	.align		4
        /*0000*/ 	.byte	0x04, 0x37
        /*0002*/ 	.short	(.L_542 - .L_541)
.L_541:
        /*0004*/ 	.word	0x00000082


	//----- nvinfo : EIATTR_KPARAM_INFO
	.align		4
.L_542:
        /*0008*/ 	.byte	0x04, 0x17
        /*000a*/ 	.short	(.L_544 - .L_543)
.L_543:
        /*000c*/ 	.word	0x00000000
        /*0010*/ 	.short	0x0007
        /*0012*/ 	.short	0x0030
        /*0014*/ 	.byte	0x00, 0xf0, 0x11, 0x00


	//----- nvinfo : EIATTR_KPARAM_INFO
	.align		4
.L_544:
        /*0018*/ 	.byte	0x04, 0x17
        /*001a*/ 	.short	(.L_546 - .L_545)
.L_545:
        /*001c*/ 	.word	0x00000000
        /*0020*/ 	.short	0x0006
        /*0022*/ 	.short	0x002c
        /*0024*/ 	.byte	0x00, 0xf0, 0x11, 0x00


	//----- nvinfo : EIATTR_KPARAM_INFO
	.align		4
.L_546:
        /*0028*/ 	.byte	0x04, 0x17
        /*002a*/ 	.short	(.L_548 - .L_547)
.L_547:
        /*002c*/ 	.word	0x00000000
        /*0030*/ 	.short	0x0005
        /*0032*/ 	.short	0x0028
        /*0034*/ 	.byte	0x00, 0xf0, 0x11, 0x00


	//----- nvinfo : EIATTR_KPARAM_INFO
	.align		4
.L_548:
        /*0038*/ 	.byte	0x04, 0x17
        /*003a*/ 	.short	(.L_550 - .L_549)
.L_549:
        /*003c*/ 	.word	0x00000000
        /*0040*/ 	.short	0x0004
        /*0042*/ 	.short	0x0020
        /*0044*/ 	.byte	0x00, 0xf5, 0x21, 0x00


	//----- nvinfo : EIATTR_KPARAM_INFO
	.align		4
.L_550:
        /*0048*/ 	.byte	0x04, 0x17
        /*004a*/ 	.short	(.L_552 - .L_551)
.L_551:
        /*004c*/ 	.word	0x00000000
        /*0050*/ 	.short	0x0003
        /*0052*/ 	.short	0x0018
        /*0054*/ 	.byte	0x00, 0xf5, 0x21, 0x00


	//----- nvinfo : EIATTR_KPARAM_INFO
	.align		4
.L_552:
        /*0058*/ 	.byte	0x04, 0x17
        /*005a*/ 	.short	(.L_554 - .L_553)
.L_553:
        /*005c*/ 	.word	0x00000000
        /*0060*/ 	.short	0x0002
        /*0062*/ 	.short	0x0010
        /*0064*/ 	.byte	0x00, 0xf5, 0x21, 0x00


	//----- nvinfo : EIATTR_KPARAM_INFO
	.align		4
.L_554:
        /*0068*/ 	.byte	0x04, 0x17
        /*006a*/ 	.short	(.L_556 - .L_555)
.L_555:
        /*006c*/ 	.word	0x00000000
        /*0070*/ 	.short	0x0001
        /*0072*/ 	.short	0x0008
        /*0074*/ 	.byte	0x00, 0xf5, 0x21, 0x00


	//----- nvinfo : EIATTR_KPARAM_INFO
	.align		4
.L_556:
        /*0078*/ 	.byte	0x04, 0x17
        /*007a*/ 	.short	(.L_558 - .L_557)
.L_557:
        /*007c*/ 	.word	0x00000000
        /*0080*/ 	.short	0x0000
        /*0082*/ 	.short	0x0000
        /*0084*/ 	.byte	0x00, 0xf5, 0x21, 0x00


	//----- nvinfo : EIATTR_SPARSE_MMA_MASK
	.align		4
.L_558:
        /*0088*/ 	.byte	0x03, 0x50
        /*008a*/ 	.short	0x0000


	//----- nvinfo : EIATTR_MAXREG_COUNT
	.align		4
        /*008c*/ 	.byte	0x03, 0x1b
        /*008e*/ 	.short	0x00ff


	//----- nvinfo : EIATTR_MERCURY_ISA_VERSION
	.align		4
        /*0090*/ 	.byte	0x03, 0x5f
        /*0092*/ 	.short	0x0101


	//----- nvinfo : EIATTR_VRC_CTA_INIT_COUNT
	.align		4
        /*0094*/ 	.byte	0x02, 0x4a
	.zero		1
	.zero		1


	//----- nvinfo : EIATTR_EXIT_INSTR_OFFSETS
	.align		4
        /*0098*/ 	.byte	0x04, 0x1c
        /*009a*/ 	.short	(.L_560 - .L_559)


	//   ....[0]....
.L_559:
        /*009c*/ 	.word	0x00000080


	//   ....[1]....
        /*00a0*/ 	.word	0x00000420


	//   ....[2]....
        /*00a4*/ 	.word	0x000006a0


	//----- nvinfo : EIATTR_CRS_STACK_SIZE
	.align		4
.L_560:
        /*00a8*/ 	.byte	0x04, 0x1e
        /*00aa*/ 	.short	(.L_562 - .L_561)
.L_561:
        /*00ac*/ 	.word	0x00000000


	//----- nvinfo : EIATTR_CBANK_PARAM_SIZE
	.align		4
.L_562:
        /*00b0*/ 	.byte	0x03, 0x19
        /*00b2*/ 	.short	0x0034


	//----- nvinfo : EIATTR_PARAM_CBANK
	.align		4
        /*00b4*/ 	.byte	0x04, 0x0a
        /*00b6*/ 	.short	(.L_564 - .L_563)
	.align		4
.L_563:
        /*00b8*/ 	.word	index@(.nv.constant0._ZN17fastertransformer18decodingInitializeI6__halfEEvPbPiS3_PT_PKiiii)
        /*00bc*/ 	.short	0x0380
        /*00be*/ 	.short	0x0034


	//----- nvinfo : EIATTR_SW_WAR
	.align		4
.L_564:
        /*00c0*/ 	.byte	0x04, 0x36
        /*00c2*/ 	.short	(.L_566 - .L_565)
.L_565:
        /*00c4*/ 	.word	0x00000008
.L_566:


//--------------------- .nv.info._ZN17fastertransformer18decodingInitializeIfEEvPbPiS2_PT_PKiiii --------------------------
	.section	.nv.info._ZN17fastertransformer18decodingInitializeIfEEvPbPiS2_PT_PKiiii,"",@"SHT_CUDA_INFO"
	.sectionflags	@""
	.align	4


	//----- nvinfo : EIATTR_CUDA_API_VERSION
	.align		4
        /*0000*/ 	.byte	0x04, 0x37
        /*0002*/ 	.short	(.L_568 - .L_567)
.L_567:
        /*0004*/ 	.word	0x00000082


	//----- nvinfo : EIATTR_KPARAM_INFO
	.align		4
.L_568:
        /*0008*/ 	.byte	0x04, 0x17
        /*000a*/ 	.short	(.L_570 - .L_569)
.L_569:
        /*000c*/ 	.word	0x00000000
        /*0010*/ 	.short	0x0007
        /*0012*/ 	.short	0x0030
        /*0014*/ 	.byte	0x00, 0xf0, 0x11, 0x00


	//----- nvinfo : EIATTR_KPARAM_INFO
	.align		4
.L_570:
        /*0018*/ 	.byte	0x04, 0x17
        /*001a*/ 	.short	(.L_572 - .L_571)
.L_571:
        /*001c*/ 	.word	0x00000000
        /*0020*/ 	.short	0x0006
        /*0022*/ 	.short	0x002c
        /*0024*/ 	.byte	0x00, 0xf0, 0x11, 0x00


	//----- nvinfo : EIATTR_KPARAM_INFO
	.align		4
.L_572:
        /*0028*/ 	.byte	0x04, 0x17
        /*002a*/ 	.short	(.L_574 - .L_573)
.L_573:
        /*002c*/ 	.word	0x00000000
        /*0030*/ 	.short	0x0005
        /*0032*/ 	.short	0x0028
        /*0034*/ 	.byte	0x00, 0xf0, 0x11, 0x00


	//----- nvinfo : EIATTR_KPARAM_INFO
	.align		4
.L_574:
        /*0038*/ 	.byte	0x04, 0x17
        /*003a*/ 	.short	(.L_576 - .L_575)
.L_575:
        /*003c*/ 	.word	0x00000000
        /*0040*/ 	.short	0x0004
        /*0042*/ 	.short	0x0020
        /*0044*/ 	.byte	0x00, 0xf5, 0x21, 0x00


	//----- nvinfo : EIATTR_KPARAM_INFO
	.align		4
.L_576:
        /*0048*/ 	.byte	0x04, 0x17
        /*004a*/ 	.short	(.L_578 - .L_577)
.L_577:
        /*004c*/ 	.word	0x00000000
        /*0050*/ 	.short	0x0003
        /*0052*/ 	.short	0x0018
        /*0054*/ 	.byte	0x00, 0xf5, 0x21, 0x00


	//----- nvinfo : EIATTR_KPARAM_INFO
	.align		4
.L_578:
        /*0058*/ 	.byte	0x04, 0x17
        /*005a*/ 	.short	(.L_580 - .L_579)
.L_579:
        /*005c*/ 	.word	0x00000000
        /*0060*/ 	.short	0x0002
        /*0062*/ 	.short	0x0010
        /*0064*/ 	.byte	0x00, 0xf5, 0x21, 0x00


	//----- nvinfo : EIATTR_KPARAM_INFO
	.align		4
.L_580:
        /*0068*/ 	.byte	0x04, 0x17
        /*006a*/ 	.short	(.L_582 - .L_581)
.L_581:
        /*006c*/ 	.word	0x00000000
        /*0070*/ 	.short	0x0001
        /*0072*/ 	.short	0x0008
        /*0074*/ 	.byte	0x00, 0xf5, 0x21, 0x00


	//----- nvinfo : EIATTR_KPARAM_INFO
	.align		4
.L_582:
        /*0078*/ 	.byte	0x04, 0x17
        /*007a*/ 	.short	(.L_584 - .L_583)
.L_583:
        /*007c*/ 	.word	0x00000000
        /*0080*/ 	.short	0x0000
        /*0082*/ 	.short	0x0000
        /*0084*/ 	.byte	0x00, 0xf5, 0x21, 0x00


	//----- nvinfo : EIATTR_SPARSE_MMA_MASK
	.align		4
.L_584:
        /*0088*/ 	.byte	0x03, 0x50
        /*008a*/ 	.short	0x0000


	//----- nvinfo : EIATTR_MAXREG_COUNT
	.align		4
        /*008c*/ 	.byte	0x03, 0x1b
        /*008e*/ 	.short	0x00ff


	//----- nvinfo : EIATTR_MERCURY_ISA_VERSION
	.align		4
        /*0090*/ 	.byte	0x03, 0x5f
        /*0092*/ 	.short	0x0101


	//----- nvinfo : EIATTR_VRC_CTA_INIT_COUNT
	.align		4
        /*0094*/ 	.byte	0x02, 0x4a
	.zero		1
	.zero		1


	//----- nvinfo : EIATTR_EXIT_INSTR_OFFSETS
	.align		4
        /*0098*/ 	.byte	0x04, 0x1c
        /*009a*/ 	.short	(.L_586 - .L_585)


	//   ....[0]....
.L_585:
        /*009c*/ 	.word	0x00000080


	//   ....[1]....
        /*00a0*/ 	.word	0x00000430


	//   ....[2]....
        /*00a4*/ 	.word	0x000006c0


	//----- nvinfo : EIATTR_CRS_STACK_SIZE
	.align		4
.L_586:
        /*00a8*/ 	.byte	0x04, 0x1e
        /*00aa*/ 	.short	(.L_588 - .L_587)
.L_587:
        /*00ac*/ 	.word	0x00000000


	//----- nvinfo : EIATTR_CBANK_PARAM_SIZE
	.align		4
.L_588:
        /*00b0*/ 	.byte	0x03, 0x19
        /*00b2*/ 	.short	0x0034


	//----- nvinfo : EIATTR_PARAM_CBANK
	.align		4
        /*00b4*/ 	.byte	0x04, 0x0a
        /*00b6*/ 	.short	(.L_590 - .L_589)
	.align		4
.L_589:
        /*00b8*/ 	.word	index@(.nv.constant0._ZN17fastertransformer18decodingInitializeIfEEvPbPiS2_PT_PKiiii)
        /*00bc*/ 	.short	0x0380
        /*00be*/ 	.short	0x0034


	//----- nvinfo : EIATTR_SW_WAR
	.align		4
.L_590:
        /*00c0*/ 	.byte	0x04, 0x36
        /*00c2*/ 	.short	(.L_592 - .L_591)
.L_591:
        /*00c4*/ 	.word	0x00000008
.L_592:


//--------------------- .nv.info._ZN17fastertransformer8finalizeEPiS0_PfS1_PKiS3_PKfS5_S5_S3_ii --------------------------
	.section	.nv.info._ZN17fastertransformer8finalizeEPiS0_PfS1_PKiS3_PKfS5_S5_S3_ii,"",@"SHT_CUDA_INFO"
	.sectionflags	@""
	.align	4


	//----- nvinfo : EIATTR_CUDA_API_VERSION
	.align		4
        /*0000*/ 	.byte	0x04, 0x37
        /*0002*/ 	.short	(.L_594 - .L_593)
.L_593:
        /*0004*/ 	.word	0x00000082


	//----- nvinfo : EIATTR_KPARAM_INFO
	.align		4
.L_594:
        /*0008*/ 	.byte	0x04, 0x17
        /*000a*/ 	.short	(.L_596 - .L_595)
.L_595:
        /*000c*/ 	.word	0x00000000
        /*0010*/ 	.short	0x000b
        /*0012*/ 	.short	0x0054
        /*0014*/ 	.byte	0x00, 0xf0, 0x11, 0x00


	//----- nvinfo : EIATTR_KPARAM_INFO
	.align		4
.L_596:
        /*0018*/ 	.byte	0x04, 0x17
        /*001a*/ 	.short	(.L_598 - .L_597)
.L_597:
        /*001c*/ 	.word	0x00000000
        /*0020*/ 	.short	0x000a
        /*0022*/ 	.short	0x0050
        /*0024*/ 	.byte	0x00, 0xf0, 0x11, 0x00


	//----- nvinfo : EIATTR_KPARAM_INFO
	.align		4
.L_598:
        /*0028*/ 	.byte	0x04, 0x17
        /*002a*/ 	.short	(.L_600 - .L_599)
.L_599:
        /*002c*/ 	.word	0x00000000
        /*0030*/ 	.short	0x0009
        /*0032*/ 	.short	0x0048
        /*0034*/ 	.byte	0x00, 0xf5, 0x21, 0x00


	//----- nvinfo : EIATTR_KPARAM_INFO
	.align		4
.L_600:
        /*0038*/ 	.byte	0x04, 0x17
        /*003a*/ 	.short	(.L_602 - .L_601)
.L_601:
        /*003c*/ 	.word	0x00000000
        /*0040*/ 	.short	0x0008
        /*0042*/ 	.short	0x0040
        /*0044*/ 	.byte	0x00, 0xf5, 0x21, 0x00


	//----- nvinfo : EIATTR_KPARAM_INFO
	.align		4
.L_602:
        /*0048*/ 	.byte	0x04, 0x17
        /*004a*/ 	.short	(.L_604 - .L_603)
.L_603:
        /*004c*/ 	.word	0x00000000
        /*0050*/ 	.short	0x0007
        /*0052*/ 	.short	0x0038
        /*0054*/ 	.byte	0x00, 0xf5, 0x21, 0x00


	//----- nvinfo : EIATTR_KPARAM_INFO
	.align		4
.L_604:
        /*0058*/ 	.byte	0x04, 0x17
        /*005a*/ 	.short	(.L_606 - .L_605)
.L_605:
        /*005c*/ 	.word	0x00000000
        /*0060*/ 	.short	0x0006
        /*0062*/ 	.short	0x0030
        /*0064*/ 	.byte	0x00, 0xf5, 0x21, 0x00


	//----- nvinfo : EIATTR_KPARAM_INFO
	.align		4
.L_606:
        /*0068*/ 	.byte	0x04, 0x17
        /*006a*/ 	.short	(.L_608 - .L_607)
.L_607:
        /*006c*/ 	.word	0x00000000
        /*0070*/ 	.short	0x0005
        /*0072*/ 	.short	0x0028
        /*0074*/ 	.byte	0x00, 0xf5, 0x21, 0x00


	//----- nvinfo : EIATTR_KPARAM_INFO
	.align		4
.L_608:
        /*0078*/ 	.byte	0x04, 0x17
        /*007a*/ 	.short	(.L_610 - .L_609)
.L_609:
        /*007c*/ 	.word	0x00000000
        /*0080*/ 	.short	0x0004
        /*0082*/ 	.short	0x0020
        /*0084*/ 	.byte	0x00, 0xf5, 0x21, 0x00


	//----- nvinfo : EIATTR_KPARAM_INFO
	.align		4
.L_610:
        /*0088*/ 	.byte	0x04, 0x17
        /*008a*/ 	.short	(.L_612 - .L_611)
.L_611:
        /*008c*/ 	.word	0x00000000
        /*0090*/ 	.short	0x0003
        /*0092*/ 	.short	0x0018
        /*0094*/ 	.byte	0x00, 0xf5, 0x21, 0x00


	//----- nvinfo : EIATTR_KPARAM_INFO
	.align		4
.L_612:
        /*0098*/ 	.byte	0x04, 0x17
        /*009a*/ 	.short	(.L_614 - .L_613)
.L_613:
        /*009c*/ 	.word	0x00000000
        /*00a0*/ 	.short	0x0002
        /*00a2*/ 	.short	0x0010
        /*00a4*/ 	.byte	0x00, 0xf5, 0x21, 0x00


	//----- nvinfo : EIATTR_KPARAM_INFO
	.align		4
.L_614:
        /*00a8*/ 	.byte	0x04, 0x17
        /*00aa*/ 	.short	(.L_616 - .L_615)
.L_615:
        /*00ac*/ 	.word	0x00000000
        /*00b0*/ 	.short	0x0001
        /*00b2*/ 	.short	0x0008
        /*00b4*/ 	.byte	0x00, 0xf5, 0x21, 0x00


	//----- nvinfo : EIATTR_KPARAM_INFO
	.align		4
.L_616:
        /*00b8*/ 	.byte	0x04, 0x17
        /*00ba*/ 	.short	(.L_618 - .L_617)
.L_617:
        /*00bc*/ 	.word	0x00000000
        /*00c0*/ 	.short	0x0000
        /*00c2*/ 	.short	0x0000
        /*00c4*/ 	.byte	0x00, 0xf5, 0x21, 0x00


	//----- nvinfo : EIATTR_SPARSE_MMA_MASK
	.align		4
.L_618:
        /*00c8*/ 	.byte	0x03, 0x50
        /*00ca*/ 	.short	0x0000


	//----- nvinfo : EIATTR_MAXREG_COUNT
	.align		4
        /*00cc*/ 	.byte	0x03, 0x1b
        /*00ce*/ 	.short	0x00ff


	//----- nvinfo : EIATTR_NUM_BARRIERS
	.align		4
        /*00d0*/ 	.byte	0x02, 0x4c
        /*00d2*/ 	.byte	0x01
	.zero		1


	//----- nvinfo : EIATTR_MERCURY_ISA_VERSION
	.align		4
        /*00d4*/ 	.byte	0x03, 0x5f
        /*00d6*/ 	.short	0x0101


	//----- nvinfo : EIATTR_COOP_GROUP_MASK_REGIDS
	.align		4
        /*00d8*/ 	.byte	0x04, 0x29
        /*00da*/ 	.short	(.L_620 - .L_619)


	//   ....[0]....
.L_619:
        /*00dc*/ 	.word	0xffffffff


	//   ....[1]....
        /*00e0*/ 	.word	0xffffffff


	//   ....[2]....
        /*00e4*/ 	.word	0xffffffff


	//   ....[3]....
        /*00e8*/ 	.word	0xffffffff


	//   ....[4]....
        /*00ec*/ 	.word	0xffffffff


	//   ....[5]....
        /*00f0*/ 	.word	0xffffffff


	//   ....[6]....
        /*00f4*/ 	.word	0xffffffff


	//   ....[7]....
        /*00f8*/ 	.word	0xffffffff


	//   ....[8]....
        /*00fc*/ 	.word	0xffffffff


	//   ....[9]....
        /*0100*/ 	.word	0xffffffff


	//----- nvinfo : EIATTR_COOP_GROUP_INSTR_OFFSETS
	.align		4
.L_620:
        /*0104*/ 	.byte	0x04, 0x28
        /*0106*/ 	.short	(.L_622 - .L_621)


	//   ....[0]....
.L_621:
        /*0108*/ 	.word	0x00000290


	//   ....[1]....
        /*010c*/ 	.word	0x000002c0


	//   ....[2]....
        /*0110*/ 	.word	0x00000310


	//   ....[3]....
        /*0114*/ 	.word	0x00000360


	//   ....[4]....
        /*0118*/ 	.word	0x00000380


	//   ....[5]....
        /*011c*/ 	.word	0x000003e0


	//   ....[6]....
        /*0120*/ 	.word	0x00000400


	//   ....[7]....
        /*0124*/ 	.word	0x00000420


	//   ....[8]....
        /*0128*/ 	.word	0x00000440


	//   ....[9]....
        /*012c*/ 	.word	0x00000460


	//----- nvinfo : EIATTR_VRC_CTA_INIT_COUNT
	.align		4
.L_622:
        /*0130*/ 	.byte	0x02, 0x4a
	.zero		1
	.zero		1


	//----- nvinfo : EIATTR_EXIT_INSTR_OFFSETS
	.align		4
        /*0134*/ 	.byte	0x04, 0x1c
        /*0136*/ 	.short	(.L_624 - .L_623)


	//   ....[0]....
.L_623:
        /*0138*/ 	.word	0x00000760


	//   ....[1]....
        /*013c*/ 	.word	0x00000a50


	//   ....[2]....
        /*0140*/ 	.word	0x00000c40


	//----- nvinfo : EIATTR_CRS_STACK_SIZE
	.align		4
.L_624:
        /*0144*/ 	.byte	0x04, 0x1e
        /*0146*/ 	.short	(.L_626 - .L_625)
.L_625:
        /*0148*/ 	.word	0x00000000


	//----- nvinfo : EIATTR_CBANK_PARAM_SIZE
	.align		4
.L_626:
        /*014c*/ 	.byte	0x03, 0x19
        /*014e*/ 	.short	0x0058


	//----- nvinfo : EIATTR_PARAM_CBANK
	.align		4
        /*0150*/ 	.byte	0x04, 0x0a
        /*0152*/ 	.short	(.L_628 - .L_627)
	.align		4
.L_627:
        /*0154*/ 	.word	index@(.nv.constant0._ZN17fastertransformer8finalizeEPiS0_PfS1_PKiS3_PKfS5_S5_S3_ii)
        /*0158*/ 	.short	0x0380
        /*015a*/ 	.short	0x0058


	//----- nvinfo : EIATTR_SW_WAR
	.align		4
.L_628:
        /*015c*/ 	.byte	0x04, 0x36
        /*015e*/ 	.short	(.L_630 - .L_629)
.L_629:
        /*0160*/ 	.word	0x00000008
.L_630:


//--------------------- .nv.info._ZN17fastertransformer20plusUnfinishedSeqlenEPiPKbi --------------------------
	.section	.nv.info._ZN17fastertransformer20plusUnfinishedSeqlenEPiPKbi,"",@"SHT_CUDA_INFO"
	.sectionflags	@""
	.align	4


	//----- nvinfo : EIATTR_CUDA_API_VERSION
	.align		4
        /*0000*/ 	.byte	0x04, 0x37
        /*0002*/ 	.short	(.L_632 - .L_631)
.L_631:
        /*0004*/ 	.word	0x00000082


	//----- nvinfo : EIATTR_KPARAM_INFO
	.align		4
.L_632:
        /*0008*/ 	.byte	0x04, 0x17
        /*000a*/ 	.short	(.L_634 - .L_633)
.L_633:
        /*000c*/ 	.word	0x00000000
        /*0010*/ 	.short	0x0002
        /*0012*/ 	.short	0x0010
        /*0014*/ 	.byte	0x00, 0xf0, 0x11, 0x00


	//----- nvinfo : EIATTR_KPARAM_INFO
	.align		4
.L_634:
        /*0018*/ 	.byte	0x04, 0x17
        /*001a*/ 	.short	(.L_636 - .L_635)
.L_635:
        /*001c*/ 	.word	0x00000000
        /*0020*/ 	.short	0x0001
        /*0022*/ 	.short	0x0008
        /*0024*/ 	.byte	0x00, 0xf5, 0x21, 0x00


	//----- nvinfo : EIATTR_KPARAM_INFO
	.align		4
.L_636:
        /*0028*/ 	.byte	0x04, 0x17
        /*002a*/ 	.short	(.L_638 - .L_637)
.L_637:
        /*002c*/ 	.word	0x00000000
        /*0030*/ 	.short	0x0000
        /*0032*/ 	.short	0x0000
        /*0034*/ 	.byte	0x00, 0xf5, 0x21, 0x00


	//----- nvinfo : EIATTR_SPARSE_MMA_MASK
	.align		4
.L_638:
        /*0038*/ 	.byte	0x03, 0x50
        /*003a*/ 	.short	0x0000


	//----- nvinfo : EIATTR_MAXREG_COUNT
	.align		4
        /*003c*/ 	.byte	0x03, 0x1b
        /*003e*/ 	.short	0x00ff


	//----- nvinfo : EIATTR_MERCURY_ISA_VERSION
	.align		4
        /*0040*/ 	.byte	0x03, 0x5f
        /*0042*/ 	.short	0x0101


	//----- nvinfo : EIATTR_VRC_CTA_INIT_COUNT
	.align		4
        /*0044*/ 	.byte	0x02, 0x4a
	.zero		1
	.zero		1


	//----- nvinfo : EIATTR_EXIT_INSTR_OFFSETS
	.align		4
        /*0048*/ 	.byte	0x04, 0x1c
        /*004a*/ 	.short	(.L_640 - .L_639)


	//   ....[0]....
.L_639:
        /*004c*/ 	.word	0x00000070


	//   ....[1]....
        /*0050*/ 	.word	0x000001c0


	//----- nvinfo : EIATTR_CRS_STACK_SIZE
	.align		4
.L_640:
        /*0054*/ 	.byte	0x04, 0x1e
        /*0056*/ 	.short	(.L_642 - .L_641)
.L_641:
        /*0058*/ 	.word	0x00000000


	//----- nvinfo : EIATTR_CBANK_PARAM_SIZE
	.align		4
.L_642:
        /*005c*/ 	.byte	0x03, 0x19
        /*005e*/ 	.short	0x0014


	//----- nvinfo : EIATTR_PARAM_CBANK
	.align		4
        /*0060*/ 	.byte	0x04, 0x0a
        /*0062*/ 	.short	(.L_644 - .L_643)
	.align		4
.L_643:
        /*0064*/ 	.word	index@(.nv.constant0._ZN17fastertransformer20plusUnfinishedSeqlenEPiPKbi)
        /*0068*/ 	.short	0x0380
        /*006a*/ 	.short	0x0014


	//----- nvinfo : EIATTR_SW_WAR
	.align		4
.L_644:
        /*006c*/ 	.byte	0x04, 0x36
        /*006e*/ 	.short	(.L_646 - .L_645)
.L_645:
        /*0070*/ 	.word	0x00000008
.L_646:


//--------------------- .nv.info._ZN17fastertransformer21minusUnfinishedSeqlenEPiPKbi --------------------------
	.section	.nv.info._ZN17fastertransformer21minusUnfinishedSeqlenEPiPKbi,"",@"SHT_CUDA_INFO"
	.sectionflags	@""
	.align	4


	//----- nvinfo : EIATTR_CUDA_API_VERSION
	.align		4
        /*0000*/ 	.byte	0x04, 0x37
        /*0002*/ 	.short	(.L_648 - .L_647)
.L_647:
        /*0004*/ 	.word	0x00000082


	//----- nvinfo : EIATTR_KPARAM_INFO
	.align		4
.L_648:
        /*0008*/ 	.byte	0x04, 0x17
        /*000a*/ 	.short	(.L_650 - .L_649)
.L_649:
        /*000c*/ 	.word	0x00000000
        /*0010*/ 	.short	0x0002
        /*0012*/ 	.short	0x0010
        /*0014*/ 	.byte	0x00, 0xf0, 0x11, 0x00


	//----- nvinfo : EIATTR_KPARAM_INFO
	.align		4
.L_650:
        /*0018*/ 	.byte	0x04, 0x17
        /*001a*/ 	.short	(.L_652 - .L_651)
.L_651:
        /*001c*/ 	.word	0x00000000
        /*0020*/ 	.short	0x0001
        /*0022*/ 	.short	0x0008
        /*0024*/ 	.byte	0x00, 0xf5, 0x21, 0x00


	//----- nvinfo : EIATTR_KPARAM_INFO
	.align		4
.L_652:
        /*0028*/ 	.byte	0x04, 0x17
        /*002a*/ 	.short	(.L_654 - .L_653)
.L_653:
        /*002c*/ 	.word	0x00000000
        /*0030*/ 	.short	0x0000
        /*0032*/ 	.short	0x0000
        /*0034*/ 	.byte	0x00, 0xf5, 0x21, 0x00


	//----- nvinfo : EIATTR_SPARSE_MMA_MASK
	.align		4
.L_654:
        /*0038*/ 	.byte	0x03, 0x50
        /*003a*/ 	.short	0x0000


	//----- nvinfo : EIATTR_MAXREG_COUNT
	.align		4
        /*003c*/ 	.byte	0x03, 0x1b
        /*003e*/ 	.short	0x00ff


	//----- nvinfo : EIATTR_MERCURY_ISA_VERSION
	.align		4
        /*0040*/ 	.byte	0x03, 0x5f
        /*0042*/ 	.short	0x0101


	//----- nvinfo : EIATTR_VRC_CTA_INIT_COUNT
	.align		4
        /*0044*/ 	.byte	0x02, 0x4a
	.zero		1
	.zero		1


	//----- nvinfo : EIATTR_EXIT_INSTR_OFFSETS
	.align		4
        /*0048*/ 	.byte	0x04, 0x1c
        /*004a*/ 	.short	(.L_656 - .L_655)


	//   ....[0]....
.L_655:
        /*004c*/ 	.word	0x00000070


	//   ....[1]....
        /*0050*/ 	.word	0x000001c0


	//----- nvinfo : EIATTR_CRS_STACK_SIZE
	.align		4
.L_656:
        /*0054*/ 	.byte	0x04, 0x1e
        /*0056*/ 	.short	(.L_658 - .L_657)
.L_657:
        /*0058*/ 	.word	0x00000000


	//----- nvinfo : EIATTR_CBANK_PARAM_SIZE
	.align		4
.L_658:
        /*005c*/ 	.byte	0x03, 0x19
        /*005e*/ 	.short	0x0014


	//----- nvinfo : EIATTR_PARAM_CBANK
	.align		4
        /*0060*/ 	.byte	0x04, 0x0a
        /*0062*/ 	.short	(.L_660 - .L_659)
	.align		4
.L_659:
        /*0064*/ 	.word	index@(.nv.constant0._ZN17fastertransformer21minusUnfinishedSeqlenEPiPKbi)
        /*0068*/ 	.short	0x0380
        /*006a*/ 	.short	0x0014


	//----- nvinfo : EIATTR_SW_WAR
	.align		4
.L_660:
        /*006c*/ 	.byte	0x04, 0x36
        /*006e*/ 	.short	(.L_662 - .L_661)
.L_661:
        /*0070*/ 	.word	0x00000008
.L_662:


//--------------------- .nv.info._ZN17fastertransformer10gatherTreeENS_15gatherTreeParamE --------------------------
	.section	.nv.info._ZN17fastertransformer10gatherTreeENS_15gatherTreeParamE,"",@"SHT_CUDA_INFO"
	.sectionflags	@""
	.align	4


	//----- nvinfo : EIATTR_CUDA_API_VERSION
	.align		4
        /*0000*/ 	.byte	0x04, 0x37
        /*0002*/ 	.short	(.L_664 - .L_663)
.L_663:
        /*0004*/ 	.word	0x00000082


	//----- nvinfo : EIATTR_KPARAM_INFO
	.align		4
.L_664:
        /*0008*/ 	.byte	0x04, 0x17
        /*000a*/ 	.short	(.L_666 - .L_665)
.L_665:
        /*000c*/ 	.word	0x00000000
        /*0010*/ 	.short	0x0000
        /*0012*/ 	.short	0x0000
        /*0014*/ 	.byte	0x00, 0xf0, 0x01, 0x02


	//----- nvinfo : EIATTR_SPARSE_MMA_MASK
	.align		4
.L_666:
        /*0018*/ 	.byte	0x03, 0x50
        /*001a*/ 	.short	0x0000


	//----- nvinfo : EIATTR_MAXREG_COUNT
	.align		4
        /*001c*/ 	.byte	0x03, 0x1b
        /*001e*/ 	.short	0x00ff


	//----- nvinfo : EIATTR_MERCURY_ISA_VERSION
	.align		4
        /*0020*/ 	.byte	0x03, 0x5f
        /*0022*/ 	.short	0x0101


	//----- nvinfo : EIATTR_VRC_CTA_INIT_COUNT
	.align		4
        /*0024*/ 	.byte	0x02, 0x4a
	.zero		1
	.zero		1


	//----- nvinfo : EIATTR_EXIT_INSTR_OFFSETS
	.align		4
        /*0028*/ 	.byte	0x04, 0x1c
        /*002a*/ 	.short	(.L_668 - .L_667)


	//   ....[0]....
.L_667:
        /*002c*/ 	.word	0x000000d0


	//   ....[1]....
        /*0030*/ 	.word	0x00003460


	//----- nvinfo : EIATTR_CRS_STACK_SIZE
	.align		4
.L_668:
        /*0034*/ 	.byte	0x04, 0x1e
        /*0036*/ 	.short	(.L_670 - .L_669)
.L_669:
        /*0038*/ 	.word	0x00000000


	//----- nvinfo : EIATTR_CBANK_PARAM_SIZE
	.align		4
.L_670:
        /*003c*/ 	.byte	0x03, 0x19
        /*003e*/ 	.short	0x0080


	//----- nvinfo : EIATTR_PARAM_CBANK
	.align		4
        /*0040*/ 	.byte	0x04, 0x0a
        /*0042*/ 	.short	(.L_672 - .L_671)
	.align		4
.L_671:
        /*0044*/ 	.word	index@(.nv.constant0._ZN17fastertransformer10gatherTreeENS_15gatherTreeParamE)
        /*0048*/ 	.short	0x0380
        /*004a*/ 	.short	0x0080


	//----- nvinfo : EIATTR_SW_WAR
	.align		4
.L_672:
        /*004c*/ 	.byte	0x04, 0x36
        /*004e*/ 	.short	(.L_674 - .L_673)
.L_673:
        /*0050*/ 	.word	0x00000008
.L_674:


//--------------------- .nv.callgraph             --------------------------
	.section	.nv.callgraph,"",@"SHT_CUDA_CALLGRAPH"
	.align	4
	.sectionentsize	8
	.align		4
        /*0000*/ 	.word	0x00000000
	.align		4
        /*0004*/ 	.word	0xffffffff
	.align		4
        /*0008*/ 	.word	0x00000000
	.align		4
        /*000c*/ 	.word	0xfffffffe
	.align		4
        /*0010*/ 	.word	0x00000000
	.align		4
        /*0014*/ 	.word	0xfffffffd
	.align		4
        /*0018*/ 	.word	0x00000000
	.align		4
        /*001c*/ 	.word	0xfffffffc


//--------------------- .nv.constant4             --------------------------
	.section	.nv.constant4,"a",@progbits
	.align	8
	.align		8
.nv.constant4:
        /*0000*/ 	.dword	precalc_xorwow_matrix
	.align		8
        /*0008*/ 	.dword	precalc_xorwow_offset_matrix
	.align		8
        /*0010*/ 	.dword	mrg32k3aM1
	.align		8
        /*0018*/ 	.dword	mrg32k3aM2
	.align		8
        /*0020*/ 	.dword	mrg32k3aM1SubSeq
	.align		8
        /*0028*/ 	.dword	mrg32k3aM2SubSeq
	.align		8
        /*0030*/ 	.dword	mrg32k3aM1Seq
	.align		8
        /*0038*/ 	.dword	mrg32k3aM2Seq
	.align		8
        /*0040*/ 	.dword	_ZN50_INTERNAL_233ab3cb_19_decoding_kernels_cu_4b0352164cuda3std3__452_GLOBAL__N__233ab3cb_19_decoding_kernels_cu_4b0352166ignoreE
	.align		8
        /*0048*/ 	.dword	_ZN50_INTERNAL_233ab3cb_19_decoding_kernels_cu_4b0352164cuda3std3__45__cpo5beginE
	.align		8
        /*0050*/ 	.dword	_ZN50_INTERNAL_233ab3cb_19_decoding_kernels_cu_4b0352164cuda3std3__45__cpo3endE
	.align		8
        /*0058*/ 	.dword	_ZN50_INTERNAL_233ab3cb_19_decoding_kernels_cu_4b0352164cuda3std3__45__cpo6cbeginE
	.align		8
        /*0060*/ 	.dword	_ZN50_INTERNAL_233ab3cb_19_decoding_kernels_cu_4b0352164cuda3std3__45__cpo4cendE
	.align		8
        /*0068*/ 	.dword	_ZN50_INTERNAL_233ab3cb_19_decoding_kernels_cu_4b0352164cuda3std3__419piecewise_constructE
	.align		8
        /*0070*/ 	.dword	_ZN50_INTERNAL_233ab3cb_19_decoding_kernels_cu_4b0352164cuda3std3__48in_placeE
	.align		8
        /*0078*/ 	.dword	_ZN50_INTERNAL_233ab3cb_19_decoding_kernels_cu_4b0352164cuda3std6ranges3__45__cpo4swapE
	.align		8
        /*0080*/ 	.dword	_ZN50_INTERNAL_233ab3cb_19_decoding_kernels_cu_4b0352164cuda3std6ranges3__45__cpo9iter_moveE
	.align		8
        /*0088*/ 	.dword	_ZN50_INTERNAL_233ab3cb_19_decoding_kernels_cu_4b0352164cuda3std6ranges3__45__cpo7advanceE


//--------------------- .nv.constant3             --------------------------
	.section	.nv.constant3,"a",@progbits
	.align	8
.nv.constant3:
	.type		__cr_lgamma_table,@object
	.size		__cr_lgamma_table,(.L_8 - __cr_lgamma_table)
__cr_lgamma_table:
        /*0000*/ 	.byte	0x00, 0x00, 0x00, 0x00, 0x00, 0x00, 0x00, 0x00, 0x00, 0x00, 0x00, 0x00, 0x00, 0x00, 0x00, 0x00
        /*0010*/ 	.byte	0xef, 0x39, 0xfa, 0xfe, 0x42, 0x2e, 0xe6, 0x3f, 0x02, 0x20, 0x2a, 0xfa, 0x0b, 0xab, 0xfc, 0x3f
        /*0020*/ 	.byte	0xf9, 0x2c, 0x92, 0x7c, 0xa7, 0x6c, 0x09, 0x40, 0xc9, 0x79, 0x44, 0x3c, 0x64, 0x26, 0x13, 0x40
        /*0030*/ 	.byte	0xca, 0x01, 0xcf, 0x3a, 0x27, 0x51, 0x1a, 0x40, 0x30, 0xcc, 0x2d, 0xf3, 0xe1, 0x0c, 0x21, 0x40
        /*0040*/ 	.byte	0x0d, 0xb7, 0xfc, 0x82, 0x8e, 0x35, 0x25, 0x40
.L_8:


//--------------------- .text._ZN17fastertransformer10plusScalarIiEEvPT_S1_i --------------------------
	.section	.text._ZN17fastertransformer10plusScalarIiEEvPT_S1_i,"ax",@progbits
	.align	128
        .global         _ZN17fastertransformer10plusScalarIiEEvPT_S1_i
        .type           _ZN17fastertransformer10plusScalarIiEEvPT_S1_i,@function
        .size           _ZN17fastertransformer10plusScalarIiEEvPT_S1_i,(.L_x_707 - _ZN17fastertransformer10plusScalarIiEEvPT_S1_i)
        .other          _ZN17fastertransformer10plusScalarIiEEvPT_S1_i,@"STO_CUDA_ENTRY STV_DEFAULT"
_ZN17fastertransformer10plusScalarIiEEvPT_S1_i:
.text._ZN17fastertransformer10plusScalarIiEEvPT_S1_i:
[----:B------:R-:W-:Y:S01]  /*0000*/  LDC R1, c[0x0][0x37c] ;  /* 0x0000df00ff017b82 */ /* 0x000fe20000000800 */
[----:B------:R-:W0:Y:S07]  /*0010*/  S2R R0, SR_TID.X ;  /* 0x0000000000007919 */ /* 0x000e2e0000002100 */
[----:B------:R-:W0:Y:S01]  /*0020*/  S2UR UR4, SR_CTAID.X ;  /* 0x00000000000479c3 */ /* 0x000e220000002500 */
[----:B------:R-:W1:Y:S07]  /*0030*/  LDCU UR5, c[0x0][0x38c] ;  /* 0x00007180ff0577ac */ /* 0x000e6e0008000800 */
[----:B------:R-:W0:Y:S02]  /*0040*/  LDC R7, c[0x0][0x360] ;  /* 0x0000d800ff077b82 */ /* 0x000e240000000800 */
[----:B0-----:R-:W-:-:S05]  /*0050*/  IMAD R0, R7, UR4, R0 ;  /* 0x0000000407007c24 */ /* 0x001fca000f8e0200 */
[----:B-1----:R-:W-:-:S13]  /*0060*/  ISETP.GE.AND P0, PT, R0, UR5, PT ;  /* 0x0000000500007c0c */ /* 0x002fda000bf06270 */
[----:B------:R-:W-:Y:S05]  /*0070*/  @P0 EXIT ;  /* 0x000000000000094d */ /* 0x000fea0003800000 */
[----:B------:R-:W0:Y:S01]  /*0080*/  LDC.64 R4, c[0x0][0x380] ;  /* 0x0000e000ff047b82 */ /* 0x000e220000000a00 */
[----:B------:R-:W1:Y:S01]  /*0090*/  LDCU UR4, c[0x0][0x370] ;  /* 0x00006e00ff0477ac */ /* 0x000e620008000800 */
[----:B------:R-:W2:Y:S01]  /*00a0*/  LDCU.64 UR6, c[0x0][0x358] ;  /* 0x00006b00ff0677ac */ /* 0x000ea20008000a00 */
[----:B------:R-:W3:Y:S01]  /*00b0*/  LDCU UR8, c[0x0][0x388] ;  /* 0x00007100ff0877ac */ /* 0x000ee20008000800 */
[----:B-1----:R-:W-:-:S07]  /*00c0*/  IMAD R7, R7, UR4, RZ ;  /* 0x0000000407077c24 */ /* 0x002fce000f8e02ff */
.L_x_0:
[----:B01----:R-:W-:-:S05]  /*00d0*/  IMAD.WIDE R2, R0, 0x4, R4 ;  /* 0x0000000400027825 */ /* 0x003fca00078e0204 */
[----:B--2---:R-:W3:Y:S01]  /*00e0*/  LDG.E R6, desc[UR6][R2.64] ;  /* 0x0000000602067981 */ /* 0x004ee2000c1e1900 */
[----:B------:R-:W-:-:S04]  /*00f0*/  IADD3 R0, PT, PT, R7, R0, RZ ;  /* 0x0000000007007210 */ /* 0x000fc80007ffe0ff */
[----:B------:R-:W-:Y:S02]  /*0100*/  ISETP.GE.AND P0, PT, R0, UR5, PT ;  /* 0x0000000500007c0c */ /* 0x000fe4000bf06270 */
[----:B---3--:R-:W-:-:S05]  /*0110*/  IADD3 R9, PT, PT, R6, UR8, RZ ;  /* 0x0000000806097c10 */ /* 0x008fca000fffe0ff */
[----:B------:R1:W-:Y:S06]  /*0120*/  STG.E desc[UR6][R2.64], R9 ;  /* 0x0000000902007986 */ /* 0x0003ec000c101906 */
[----:B------:R-:W-:Y:S05]  /*0130*/  @!P0 BRA `(.L_x_0) ;  /* 0xfffffffc00e48947 */ /* 0x000fea000383ffff */
[----:B------:R-:W-:Y:S05]  /*0140*/  EXIT ;  /* 0x000000000000794d */ /* 0x000fea0003800000 */
.L_x_1:
[----:B------:R-:W-:-:S00]  /*0150*/  BRA `(.L_x_1) ;  /* 0xfffffffc00fc7947 */ /* 0x000fc0000383ffff */
[----:B------:R-:W-:-:S00]  /*0160*/  NOP ;  /* 0x0000000000007918 */ /* 0x000fc00000000000 */
        /* <DEDUP_REMOVED lines=9> */
.L_x_707:


//--------------------- .text._ZN17fastertransformer22paddingEmbeddingKernelI6__halfEEvPT_PKS2_iii --------------------------
	.section	.text._ZN17fastertransformer22paddingEmbeddingKernelI6__halfEEvPT_PKS2_iii,"ax",@progbits
	.align	128
        .global         _ZN17fastertransformer22paddingEmbeddingKernelI6__halfEEvPT_PKS2_iii
        .type           _ZN17fastertransformer22paddingEmbeddingKernelI6__halfEEvPT_PKS2_iii,@function
        .size           _ZN17fastertransformer22paddingEmbeddingKernelI6__halfEEvPT_PKS2_iii,(.L_x_708 - _ZN17fastertransformer22paddingEmbeddingKernelI6__halfEEvPT_PKS2_iii)
        .other          _ZN17fastertransformer22paddingEmbeddingKernelI6__halfEEvPT_PKS2_iii,@"STO_CUDA_ENTRY STV_DEFAULT"
_ZN17fastertransformer22paddingEmbeddingKernelI6__halfEEvPT_PKS2_iii:
.text._ZN17fastertransformer22paddingEmbeddingKernelI6__halfEEvPT_PKS2_iii:
[----:B------:R-:W-:Y:S01]  /*0000*/  LDC R1, c[0x0][0x37c] ;  /* 0x0000df00ff017b82 */ /* 0x000fe20000000800 */
[----:B------:R-:W0:Y:S07]  /*0010*/  S2R R11, SR_TID.X ;  /* 0x00000000000b7919 */ /* 0x000e2e0000002100 */
[----:B------:R-:W0:Y:S01]  /*0020*/  S2UR UR4, SR_CTAID.X ;  /* 0x00000000000479c3 */ /* 0x000e220000002500 */
[----:B------:R-:W1:Y:S07]  /*0030*/  LDCU UR5, c[0x0][0x398] ;  /* 0x00007300ff0577ac */ /* 0x000e6e0008000800 */
[----:B------:R-:W0:Y:S08]  /*0040*/  LDC R12, c[0x0][0x360] ;  /* 0x0000d800ff0c7b82 */ /* 0x000e300000000800 */
[----:B------:R-:W1:Y:S01]  /*0050*/  LDC R2, c[0x0][0x390] ;  /* 0x0000e400ff027b82 */ /* 0x000e620000000800 */
[----:B0-----:R-:W-:-:S02]  /*0060*/  IMAD R11, R12, UR4, R11 ;  /* 0x000000040c0b7c24 */ /* 0x001fc4000f8e020b */
[----:B-1----:R-:W-:-:S05]  /*0070*/  IMAD R0, R2, UR5, RZ ;  /* 0x0000000502007c24 */ /* 0x002fca000f8e02ff */
[----:B------:R-:W-:-:S13]  /*0080*/  ISETP.GE.AND P0, PT, R11, R0, PT ;  /* 0x000000000b00720c */ /* 0x000fda0003f06270 */
[----:B------:R-:W-:Y:S05]  /*0090*/  @P0 EXIT ;  /* 0x000000000000094d */ /* 0x000fea0003800000 */
[----:B------:R-:W-:Y:S01]  /*00a0*/  IABS R6, R2 ;  /* 0x0000000200067213 */ /* 0x000fe20000000000 */
[----:B------:R-:W0:Y:S01]  /*00b0*/  LDC R7, c[0x0][0x390] ;  /* 0x0000e400ff077b82 */ /* 0x000e220000000800 */
[----:B------:R-:W1:Y:S02]  /*00c0*/  LDCU UR4, c[0x0][0x370] ;  /* 0x00006e00ff0477ac */ /* 0x000e640008000800 */
[----:B------:R-:W2:Y:S01]  /*00d0*/  I2F.RP R10, R6 ;  /* 0x00000006000a7306 */ /* 0x000ea20000209400 */
[----:B------:R-:W3:Y:S04]  /*00e0*/  LDCU.64 UR6, c[0x0][0x358] ;  /* 0x00006b00ff0677ac */ /* 0x000ee80008000a00 */
[----:B------:R-:W4:Y:S01]  /*00f0*/  LDC.64 R4, c[0x0][0x388] ;  /* 0x0000e200ff047b82 */ /* 0x000f220000000a00 */
[----:B------:R-:W0:Y:S07]  /*0100*/  LDCU UR5, c[0x0][0x394] ;  /* 0x00007280ff0577ac */ /* 0x000e2e0008000800 */
[----:B------:R-:W0:Y:S01]  /*0110*/  LDC.64 R2, c[0x0][0x380] ;  /* 0x0000e000ff027b82 */ /* 0x000e220000000a00 */
[----:B--2---:R-:W2:Y:S02]  /*0120*/  MUFU.RCP R10, R10 ;  /* 0x0000000a000a7308 */ /* 0x004ea40000001000 */
[----:B--2---:R-:W-:-:S06]  /*0130*/  VIADD R8, R10, 0xffffffe ;  /* 0x0ffffffe0a087836 */ /* 0x004fcc0000000000 */
[----:B------:R2:W5:Y:S02]  /*0140*/  F2I.FTZ.U32.TRUNC.NTZ R9, R8 ;  /* 0x0000000800097305 */ /* 0x000564000021f000 */
[----:B--2---:R-:W-:Y:S02]  /*0150*/  HFMA2 R8, -RZ, RZ, 0, 0 ;  /* 0x00000000ff087431 */ /* 0x004fe400000001ff */
[----:B-----5:R-:W-:-:S04]  /*0160*/  IMAD.MOV R13, RZ, RZ, -R9 ;  /* 0x000000ffff0d7224 */ /* 0x020fc800078e0a09 */
[----:B------:R-:W-:-:S04]  /*0170*/  IMAD R13, R13, R6, RZ ;  /* 0x000000060d0d7224 */ /* 0x000fc800078e02ff */
[----:B------:R-:W-:-:S04]  /*0180*/  IMAD.HI.U32 R14, R9, R13, R8 ;  /* 0x0000000d090e7227 */ /* 0x000fc800078e0008 */
[----:B------:R-:W-:Y:S02]  /*0190*/  IMAD.MOV.U32 R9, RZ, RZ, R11 ;  /* 0x000000ffff097224 */ /* 0x000fe400078e000b */
[----:B01-34-:R-:W-:-:S07]  /*01a0*/  IMAD R8, R12, UR4, RZ ;  /* 0x000000040c087c24 */ /* 0x01bfce000f8e02ff */
.L_x_5:
[----:B------:R-:W-:Y:S01]  /*01b0*/  IABS R13, R9 ;  /* 0x00000009000d7213 */ /* 0x000fe20000000000 */
[----:B------:R-:W-:Y:S01]  /*01c0*/  BSSY.RECONVERGENT B0, `(.L_x_2) ;  /* 0x0000026000007945 */ /* 0x000fe20003800200 */
[----:B------:R-:W-:-:S03]  /*01d0*/  IABS R10, R7 ;  /* 0x00000007000a7213 */ /* 0x000fc60000000000 */
[----:B------:R-:W-:-:S04]  /*01e0*/  IMAD.HI.U32 R11, R14, R13, RZ ;  /* 0x0000000d0e0b7227 */ /* 0x000fc800078e00ff */
[----:B------:R-:W-:-:S04]  /*01f0*/  IMAD.MOV R12, RZ, RZ, -R11 ;  /* 0x000000ffff0c7224 */ /* 0x000fc800078e0a0b */
[----:B------:R-:W-:Y:S01]  /*0200*/  IMAD R13, R10, R12, R13 ;  /* 0x0000000c0a0d7224 */ /* 0x000fe200078e020d */
[----:B------:R-:W-:-:S04]  /*0210*/  LOP3.LUT R12, R9, R7, RZ, 0x3c, !PT ;  /* 0x00000007090c7212 */ /* 0x000fc800078e3cff */
[----:B------:R-:W-:Y:S02]  /*0220*/  ISETP.GT.U32.AND P2, PT, R6, R13, PT ;  /* 0x0000000d0600720c */ /* 0x000fe40003f44070 */
[----:B------:R-:W-:Y:S02]  /*0230*/  ISETP.GE.AND P0, PT, R12, RZ, PT ;  /* 0x000000ff0c00720c */ /* 0x000fe40003f06270 */
[----:B------:R-:W-:-:S09]  /*0240*/  LOP3.LUT R12, RZ, R7, RZ, 0x33, !PT ;  /* 0x00000007ff0c7212 */ /* 0x000fd200078e33ff */
[----:B------:R-:W-:Y:S01]  /*0250*/  @!P2 IADD3 R13, PT, PT, R13, -R10, RZ ;  /* 0x8000000a0d0da210 */ /* 0x000fe20007ffe0ff */
[----:B------:R-:W-:-:S03]  /*0260*/  @!P2 VIADD R11, R11, 0x1 ;  /* 0x000000010b0ba836 */ /* 0x000fc60000000000 */
[----:B------:R-:W-:-:S13]  /*0270*/  ISETP.GE.U32.AND P1, PT, R13, R6, PT ;  /* 0x000000060d00720c */ /* 0x000fda0003f26070 */
[----:B------:R-:W-:Y:S01]  /*0280*/  @P1 VIADD R11, R11, 0x1 ;  /* 0x000000010b0b1836 */ /* 0x000fe20000000000 */
[----:B------:R-:W-:-:S04]  /*0290*/  ISETP.NE.AND P1, PT, R7, RZ, PT ;  /* 0x000000ff0700720c */ /* 0x000fc80003f25270 */
[----:B------:R-:W-:-:S04]  /*02a0*/  @!P0 IADD3 R11, PT, PT, -R11, RZ, RZ ;  /* 0x000000ff0b0b8210 */ /* 0x000fc80007ffe1ff */
[----:B------:R-:W-:-:S04]  /*02b0*/  SEL R11, R12, R11, !P1 ;  /* 0x0000000b0c0b7207 */ /* 0x000fc80004800000 */
[----:B------:R-:W-:-:S13]  /*02c0*/  ISETP.GE.AND P0, PT, R11, UR5, PT ;  /* 0x000000050b007c0c */ /* 0x000fda000bf06270 */
[----:B------:R-:W-:Y:S05]  /*02d0*/  @P0 BRA `(.L_x_3) ;  /* 0x00000000004c0947 */ /* 0x000fea0003800000 */
[----:B------:R-:W-:Y:S01]  /*02e0*/  ISETP.GE.AND P2, PT, R9, RZ, PT ;  /* 0x000000ff0900720c */ /* 0x000fe20003f46270 */
[--C-:B------:R-:W-:Y:S02]  /*02f0*/  IMAD.MOV.U32 R6, RZ, RZ, R10.reuse ;  /* 0x000000ffff067224 */ /* 0x100fe400078e000a */
[----:B------:R-:W-:-:S03]  /*0300*/  IMAD.IADD R14, R13, 0x1, -R10 ;  /* 0x000000010d0e7824 */ /* 0x000fc600078e0a0a */
[----:B------:R-:W-:-:S04]  /*0310*/  ISETP.GT.U32.AND P0, PT, R6, R13, PT ;  /* 0x0000000d0600720c */ /* 0x000fc80003f04070 */
[----:B------:R-:W-:-:S04]  /*0320*/  SEL R13, R14, R13, !P0 ;  /* 0x0000000d0e0d7207 */ /* 0x000fc80004000000 */
[----:B------:R-:W-:-:S04]  /*0330*/  @!P2 IADD3 R13, PT, PT, -R13, RZ, RZ ;  /* 0x000000ff0d0da210 */ /* 0x000fc80007ffe1ff */
[----:B------:R-:W-:-:S05]  /*0340*/  SEL R12, R12, R13, !P1 ;  /* 0x0000000d0c0c7207 */ /* 0x000fca0004800000 */
[----:B------:R-:W-:-:S04]  /*0350*/  IMAD R13, R11, R7, R12 ;  /* 0x000000070b0d7224 */ /* 0x000fc800078e020c */
[----:B------:R-:W-:-:S06]  /*0360*/  IMAD.WIDE R12, R13, 0x2, R4 ;  /* 0x000000020d0c7825 */ /* 0x000fcc00078e0204 */
[----:B------:R0:W5:Y:S01]  /*0370*/  LDG.E.U16 R13, desc[UR6][R12.64] ;  /* 0x000000060c0d7981 */ /* 0x000162000c1e1500 */
[----:B------:R-:W1:Y:S01]  /*0380*/  I2F.RP R11, R10 ;  /* 0x0000000a000b7306 */ /* 0x000e620000209400 */
[----:B------:R-:W-:-:S07]  /*0390*/  IMAD.MOV.U32 R14, RZ, RZ, RZ ;  /* 0x000000ffff0e7224 */ /* 0x000fce00078e00ff */
[----:B-1----:R-:W1:Y:S02]  /*03a0*/  MUFU.RCP R11, R11 ;  /* 0x0000000b000b7308 */ /* 0x002e640000001000 */
[----:B-1----:R-:W-:-:S06]  /*03b0*/  VIADD R15, R11, 0xffffffe ;  /* 0x0ffffffe0b0f7836 */ /* 0x002fcc0000000000 */
[----:B------:R-:W1:Y:S02]  /*03c0*/  F2I.FTZ.U32.TRUNC.NTZ R15, R15 ;  /* 0x0000000f000f7305 */ /* 0x000e64000021f000 */
[----:B-1----:R-:W-:-:S05]  /*03d0*/  IADD3 R17, PT, PT, RZ, -R15, RZ ;  /* 0x8000000fff117210 */ /* 0x002fca0007ffe0ff */
[----:B------:R-:W-:-:S04]  /*03e0*/  IMAD R17, R17, R10, RZ ;  /* 0x0000000a11117224 */ /* 0x000fc800078e02ff */
[----:B------:R-:W-:Y:S01]  /*03f0*/  IMAD.HI.U32 R14, R15, R17, R14 ;  /* 0x000000110f0e7227 */ /* 0x000fe200078e000e */
[----:B0-----:R-:W-:Y:S06]  /*0400*/  BRA `(.L_x_4) ;  /* 0x0000000000047947 */ /* 0x001fec0003800000 */
.L_x_3:
[----:B------:R-:W-:-:S07]  /*0410*/  PRMT R13, RZ, 0x7610, R13 ;  /* 0x00007610ff0d7816 */ /* 0x000fce000000000d */
.L_x_4:
[----:B------:R-:W-:Y:S05]  /*0420*/  BSYNC.RECONVERGENT B0 ;  /* 0x0000000000007941 */ /* 0x000fea0003800200 */
.L_x_2:
[----:B------:R-:W-:Y:S01]  /*0430*/  IMAD.WIDE R10, R9, 0x2, R2 ;  /* 0x00000002090a7825 */ /* 0x000fe200078e0202 */
[----:B------:R-:W-:-:S04]  /*0440*/  IADD3 R9, PT, PT, R8, R9, RZ ;  /* 0x0000000908097210 */ /* 0x000fc80007ffe0ff */
[----:B-----5:R0:W-:Y:S01]  /*0450*/  STG.E.U16 desc[UR6][R10.64], R13 ;  /* 0x0000000d0a007986 */ /* 0x0201e2000c101506 */
[----:B------:R-:W-:-:S13]  /*0460*/  ISETP.GE.AND P0, PT, R9, R0, PT ;  /* 0x000000000900720c */ /* 0x000fda0003f06270 */
[----:B0-----:R-:W-:Y:S05]  /*0470*/  @!P0 BRA `(.L_x_5) ;  /* 0xfffffffc004c8947 */ /* 0x001fea000383ffff */
[----:B------:R-:W-:Y:S05]  /*0480*/  EXIT ;  /* 0x000000000000794d */ /* 0x000fea0003800000 */
.L_x_6:
        /* <DEDUP_REMOVED lines=15> */
.L_x_708:


//--------------------- .text._ZN17fastertransformer22paddingEmbeddingKernelIfEEvPT_PKS1_iii --------------------------
	.section	.text._ZN17fastertransformer22paddingEmbeddingKernelIfEEvPT_PKS1_iii,"ax",@progbits
	.align	128
        .global         _ZN17fastertransformer22paddingEmbeddingKernelIfEEvPT_PKS1_iii
        .type           _ZN17fastertransformer22paddingEmbeddingKernelIfEEvPT_PKS1_iii,@function
        .size           _ZN17fastertransformer22paddingEmbeddingKernelIfEEvPT_PKS1_iii,(.L_x_709 - _ZN17fastertransformer22paddingEmbeddingKernelIfEEvPT_PKS1_iii)
        .other          _ZN17fastertransformer22paddingEmbeddingKernelIfEEvPT_PKS1_iii,@"STO_CUDA_ENTRY STV_DEFAULT"
_ZN17fastertransformer22paddingEmbeddingKernelIfEEvPT_PKS1_iii:
.text._ZN17fastertransformer22paddingEmbeddingKernelIfEEvPT_PKS1_iii:
        /* <DEDUP_REMOVED lines=19> */
[----:B--2---:R-:W-:-:S02]  /*0130*/  VIADD R6, R10, 0xffffffe ;  /* 0x0ffffffe0a067836 */ /* 0x004fc40000000000 */
[----:B-1----:R-:W-:-:S04]  /*0140*/  IMAD R10, R12, UR4, RZ ;  /* 0x000000040c0a7c24 */ /* 0x002fc8000f8e02ff */
[----:B------:R1:W2:Y:S02]  /*0150*/  F2I.FTZ.U32.TRUNC.NTZ R7, R6 ;  /* 0x0000000600077305 */ /* 0x0002a4000021f000 */
[----:B-1----:R-:W-:Y:S02]  /*0160*/  HFMA2 R6, -RZ, RZ, 0, 0 ;  /* 0x00000000ff067431 */ /* 0x002fe400000001ff */
[----:B--2---:R-:W-:-:S04]  /*0170*/  IMAD.MOV R13, RZ, RZ, -R7 ;  /* 0x000000ffff0d7224 */ /* 0x004fc800078e0a07 */
[----:B------:R-:W-:-:S04]  /*0180*/  IMAD R13, R13, R8, RZ ;  /* 0x000000080d0d7224 */ /* 0x000fc800078e02ff */
[----:B0--34-:R-:W-:-:S07]  /*0190*/  IMAD.HI.U32 R16, R7, R13, R6 ;  /* 0x0000000d07107227 */ /* 0x019fce00078e0006 */
.L_x_9:
[----:B------:R-:W-:Y:S01]  /*01a0*/  IABS R13, R11 ;  /* 0x0000000b000d7213 */ /* 0x000fe20000000000 */
[----:B------:R-:W-:Y:S01]  /*01b0*/  BSSY.RECONVERGENT B0, `(.L_x_7) ;  /* 0x0000026000007945 */ /* 0x000fe20003800200 */
[-C--:B------:R-:W-:Y:S01]  /*01c0*/  IABS R12, R9.reuse ;  /* 0x00000009000c7213 */ /* 0x080fe20000000000 */
[----:B------:R-:W-:Y:S01]  /*01d0*/  IMAD.MOV.U32 R19, RZ, RZ, RZ ;  /* 0x000000ffff137224 */ /* 0x000fe200078e00ff */
[----:B------:R-:W-:Y:S01]  /*01e0*/  LOP3.LUT R15, RZ, R9, RZ, 0x33, !PT ;  /* 0x00000009ff0f7212 */ /* 0x000fe200078e33ff */
[----:B------:R-:W-:-:S04]  /*01f0*/  IMAD.HI.U32 R6, R16, R13, RZ ;  /* 0x0000000d10067227 */ /* 0x000fc800078e00ff */
[----:B------:R-:W-:-:S04]  /*0200*/  IMAD.MOV R7, RZ, RZ, -R6 ;  /* 0x000000ffff077224 */ /* 0x000fc800078e0a06 */
[----:B------:R-:W-:Y:S01]  /*0210*/  IMAD R13, R12, R7, R13 ;  /* 0x000000070c0d7224 */ /* 0x000fe200078e020d */
[----:B------:R-:W-:-:S04]  /*0220*/  LOP3.LUT R7, R11, R9, RZ, 0x3c, !PT ;  /* 0x000000090b077212 */ /* 0x000fc800078e3cff */
[----:B------:R-:W-:Y:S02]  /*0230*/  ISETP.GT.U32.AND P2, PT, R8, R13, PT ;  /* 0x0000000d0800720c */ /* 0x000fe40003f44070 */
[----:B------:R-:W-:-:S11]  /*0240*/  ISETP.GE.AND P0, PT, R7, RZ, PT ;  /* 0x000000ff0700720c */ /* 0x000fd60003f06270 */
[----:B------:R-:W-:Y:S01]  /*0250*/  @!P2 IMAD.IADD R13, R13, 0x1, -R12 ;  /* 0x000000010d0da824 */ /* 0x000fe200078e0a0c */
[----:B------:R-:W-:-:S04]  /*0260*/  @!P2 IADD3 R6, PT, PT, R6, 0x1, RZ ;  /* 0x000000010606a810 */ /* 0x000fc80007ffe0ff */
[----:B------:R-:W-:-:S13]  /*0270*/  ISETP.GE.U32.AND P1, PT, R13, R8, PT ;  /* 0x000000080d00720c */ /* 0x000fda0003f26070 */
[----:B------:R-:W-:Y:S01]  /*0280*/  @P1 VIADD R6, R6, 0x1 ;  /* 0x0000000106061836 */ /* 0x000fe20000000000 */
[----:B------:R-:W-:-:S04]  /*0290*/  ISETP.NE.AND P1, PT, R9, RZ, PT ;  /* 0x000000ff0900720c */ /* 0x000fc80003f25270 */
[----:B------:R-:W-:-:S04]  /*02a0*/  @!P0 IADD3 R6, PT, PT, -R6, RZ, RZ ;  /* 0x000000ff06068210 */ /* 0x000fc80007ffe1ff */
[----:B------:R-:W-:Y:S01]  /*02b0*/  SEL R17, R15, R6, !P1 ;  /* 0x000000060f117207 */ /* 0x000fe20004800000 */
[----:B------:R-:W-:-:S03]  /*02c0*/  IMAD.WIDE R6, R11, 0x4, R2 ;  /* 0x000000040b067825 */ /* 0x000fc600078e0202 */
[----:B------:R-:W-:-:S13]  /*02d0*/  ISETP.GE.AND P0, PT, R17, UR5, PT ;  /* 0x0000000511007c0c */ /* 0x000fda000bf06270 */
[----:B------:R-:W-:Y:S05]  /*02e0*/  @P0 BRA `(.L_x_8) ;  /* 0x0000000000480947 */ /* 0x000fea0003800000 */
[----:B------:R-:W-:Y:S01]  /*02f0*/  ISETP.GE.AND P2, PT, R11, RZ, PT ;  /* 0x000000ff0b00720c */ /* 0x000fe20003f46270 */
[----:B------:R-:W-:Y:S01]  /*0300*/  IMAD.IADD R14, R13, 0x1, -R12 ;  /* 0x000000010d0e7824 */ /* 0x000fe200078e0a0c */
[----:B------:R-:W-:-:S04]  /*0310*/  MOV R8, R12 ;  /* 0x0000000c00087202 */ /* 0x000fc80000000f00 */
[----:B------:R-:W-:-:S04]  /*0320*/  ISETP.GT.U32.AND P0, PT, R8, R13, PT ;  /* 0x0000000d0800720c */ /* 0x000fc80003f04070 */
[----:B------:R-:W-:-:S04]  /*0330*/  SEL R14, R14, R13, !P0 ;  /* 0x0000000d0e0e7207 */ /* 0x000fc80004000000 */
[----:B------:R-:W-:-:S04]  /*0340*/  @!P2 IADD3 R14, PT, PT, -R14, RZ, RZ ;  /* 0x000000ff0e0ea210 */ /* 0x000fc80007ffe1ff */
[----:B------:R-:W-:-:S05]  /*0350*/  SEL R14, R15, R14, !P1 ;  /* 0x0000000e0f0e7207 */ /* 0x000fca0004800000 */
[----:B------:R-:W-:-:S04]  /*0360*/  IMAD R15, R17, R9, R14 ;  /* 0x00000009110f7224 */ /* 0x000fc800078e020e */
[----:B------:R-:W-:-:S05]  /*0370*/  IMAD.WIDE R14, R15, 0x4, R4 ;  /* 0x000000040f0e7825 */ /* 0x000fca00078e0204 */
[----:B------:R0:W5:Y:S01]  /*0380*/  LDG.E R19, desc[UR6][R14.64] ;  /* 0x000000060e137981 */ /* 0x000162000c1e1900 */
[----:B------:R-:W1:Y:S01]  /*0390*/  I2F.RP R13, R12 ;  /* 0x0000000c000d7306 */ /* 0x000e620000209400 */
[----:B------:R-:W-:-:S07]  /*03a0*/  IMAD.MOV.U32 R16, RZ, RZ, RZ ;  /* 0x000000ffff107224 */ /* 0x000fce00078e00ff */
[----:B-1----:R-:W1:Y:S02]  /*03b0*/  MUFU.RCP R13, R13 ;  /* 0x0000000d000d7308 */ /* 0x002e640000001000 */
[----:B-1----:R-:W-:-:S06]  /*03c0*/  VIADD R17, R13, 0xffffffe ;  /* 0x0ffffffe0d117836 */ /* 0x002fcc0000000000 */
[----:B------:R-:W1:Y:S02]  /*03d0*/  F2I.FTZ.U32.TRUNC.NTZ R17, R17 ;  /* 0x0000001100117305 */ /* 0x000e64000021f000 */
[----:B-1----:R-:W-:-:S05]  /*03e0*/  IADD3 R21, PT, PT, RZ, -R17, RZ ;  /* 0x80000011ff157210 */ /* 0x002fca0007ffe0ff */
[----:B------:R-:W-:-:S04]  /*03f0*/  IMAD R21, R21, R12, RZ ;  /* 0x0000000c15157224 */ /* 0x000fc800078e02ff */
[----:B0-----:R-:W-:-:S07]  /*0400*/  IMAD.HI.U32 R16, R17, R21, R16 ;  /* 0x0000001511107227 */ /* 0x001fce00078e0010 */
.L_x_8:
[----:B------:R-:W-:Y:S05]  /*0410*/  BSYNC.RECONVERGENT B0 ;  /* 0x0000000000007941 */ /* 0x000fea0003800200 */
.L_x_7:
[----:B-----5:R0:W-:Y:S01]  /*0420*/  STG.E desc[UR6][R6.64], R19 ;  /* 0x0000001306007986 */ /* 0x0201e2000c101906 */
[----:B------:R-:W-:-:S04]  /*0430*/  IADD3 R11, PT, PT, R10, R11, RZ ;  /* 0x0000000b0a0b7210 */ /* 0x000fc80007ffe0ff */
[----:B------:R-:W-:-:S13]  /*0440*/  ISETP.GE.AND P0, PT, R11, R0, PT ;  /* 0x000000000b00720c */ /* 0x000fda0003f06270 */
[----:B0-----:R-:W-:Y:S05]  /*0450*/  @!P0 BRA `(.L_x_9) ;  /* 0xfffffffc00508947 */ /* 0x001fea000383ffff */
[----:B------:R-:W-:Y:S05]  /*0460*/  EXIT ;  /* 0x000000000000794d */ /* 0x000fea0003800000 */
.L_x_10:
        /* <DEDUP_REMOVED lines=9> */
.L_x_709:


//--------------------- .text._ZN17fastertransformer16paddingEmbeddingI6__halfEEvPT_S3_PKS2_S5_lll --------------------------
	.section	.text._ZN17fastertransformer16paddingEmbeddingI6__halfEEvPT_S3_PKS2_S5_lll,"ax",@progbits
	.align	128
        .global         _ZN17fastertransformer16paddingEmbeddingI6__halfEEvPT_S3_PKS2_S5_lll
        .type           _ZN17fastertransformer16paddingEmbeddingI6__halfEEvPT_S3_PKS2_S5_lll,@function
        .size           _ZN17fastertransformer16paddingEmbeddingI6__halfEEvPT_S3_PKS2_S5_lll,(.L_x_688 - _ZN17fastertransformer16paddingEmbeddingI6__halfEEvPT_S3_PKS2_S5_lll)
        .other          _ZN17fastertransformer16paddingEmbeddingI6__halfEEvPT_S3_PKS2_S5_lll,@"STO_CUDA_ENTRY STV_DEFAULT"
_ZN17fastertransformer16paddingEmbeddingI6__halfEEvPT_S3_PKS2_S5_lll:
.text._ZN17fastertransformer16paddingEmbeddingI6__halfEEvPT_S3_PKS2_S5_lll:
[----:B------:R-:W-:Y:S01]  /*0000*/  LDC R1, c[0x0][0x37c] ;  /* 0x0000df00ff017b82 */ /* 0x000fe20000000800 */
[----:B------:R-:W0:Y:S07]  /*0010*/  S2R R3, SR_TID.X ;  /* 0x0000000000037919 */ /* 0x000e2e0000002100 */
[----:B------:R-:W1:Y:S01]  /*0020*/  LDC.64 R4, c[0x0][0x3a0] ;  /* 0x0000e800ff047b82 */ /* 0x000e620000000a00 */
[----:B------:R-:W1:Y:S01]  /*0030*/  LDCU.64 UR8, c[0x0][0x3b0] ;  /* 0x00007600ff0877ac */ /* 0x000e620008000a00 */
[----:B------:R-:W-:Y:S01]  /*0040*/  BSSY.RECONVERGENT B0, `(.L_x_11) ;  /* 0x000015f000007945 */ /* 0x000fe20003800200 */
[----:B------:R-:W2:Y:S05]  /*0050*/  LDCU.64 UR4, c[0x0][0x358] ;  /* 0x00006b00ff0477ac */ /* 0x000eaa0008000a00 */
[----:B------:R-:W0:Y:S01]  /*0060*/  S2UR UR6, SR_CTAID.X ;  /* 0x00000000000679c3 */ /* 0x000e220000002500 */
[----:B------:R-:W3:Y:S01]  /*0070*/  LDCU UR13, c[0x0][0x3b0] ;  /* 0x00007600ff0d77ac */ /* 0x000ee20008000800 */
[----:B------:R-:W4:Y:S06]  /*0080*/  LDCU UR15, c[0x0][0x3b0] ;  /* 0x00007600ff0f77ac */ /* 0x000f2c0008000800 */
[----:B------:R-:W0:Y:S01]  /*0090*/  LDC R0, c[0x0][0x360] ;  /* 0x0000d800ff007b82 */ /* 0x000e220000000800 */
[----:B------:R-:W0:Y:S01]  /*00a0*/  LDCU UR12, c[0x0][0x3b4] ;  /* 0x00007680ff0c77ac */ /* 0x000e220008000800 */
[----:B------:R-:W0:Y:S01]  /*00b0*/  LDCU UR14, c[0x0][0x3b4] ;  /* 0x00007680ff0e77ac */ /* 0x000e220008000800 */
[C---:B-1----:R-:W-:Y:S01]  /*00c0*/  IMAD R2, R4.reuse, UR9, RZ ;  /* 0x0000000904027c24 */ /* 0x042fe2000f8e02ff */
[----:B------:R-:W1:Y:S01]  /*00d0*/  LDCU.64 UR10, c[0x0][0x3a8] ;  /* 0x00007500ff0a77ac */ /* 0x000e620008000a00 */
[----:B------:R-:W-:Y:S01]  /*00e0*/  IMAD.WIDE.U32 R14, R4, UR8, RZ ;  /* 0x00000008040e7c25 */ /* 0x000fe2000f8e00ff */
[----:B------:R-:W1:Y:S03]  /*00f0*/  LDCU.64 UR16, c[0x0][0x3a8] ;  /* 0x00007500ff1077ac */ /* 0x000e660008000a00 */
[----:B------:R-:W-:Y:S01]  /*0100*/  IMAD R5, R5, UR8, R2 ;  /* 0x0000000805057c24 */ /* 0x000fe2000f8e0202 */
[----:B------:R-:W1:Y:S03]  /*0110*/  LDCU.64 UR8, c[0x0][0x380] ;  /* 0x00007000ff0877ac */ /* 0x000e660008000a00 */
[----:B------:R-:W-:-:S02]  /*0120*/  IMAD.IADD R2, R15, 0x1, R5 ;  /* 0x000000010f027824 */ /* 0x000fc400078e0205 */
[----:B0-----:R-:W-:-:S05]  /*0130*/  IMAD R3, R0, UR6, R3 ;  /* 0x0000000600037c24 */ /* 0x001fca000f8e0203 */
[----:B------:R-:W-:-:S04]  /*0140*/  ISETP.GT.U32.AND P0, PT, R14, R3, PT ;  /* 0x000000030e00720c */ /* 0x000fc80003f04070 */
[----:B------:R-:W-:-:S13]  /*0150*/  ISETP.GT.AND.EX P0, PT, R2, RZ, PT, P0 ;  /* 0x000000ff0200720c */ /* 0x000fda0003f04300 */
[----:B-1234-:R-:W-:Y:S05]  /*0160*/  @!P0 BRA `(.L_x_12) ;  /* 0x0000001400308947 */ /* 0x01efea0003800000 */
[----:B------:R-:W0:Y:S01]  /*0170*/  LDCU UR6, c[0x0][0x370] ;  /* 0x00006e00ff0677ac */ /* 0x000e220008000800 */
[----:B------:R-:W-:Y:S01]  /*0180*/  IMAD.MOV.U32 R5, RZ, RZ, R3 ;  /* 0x000000ffff057224 */ /* 0x000fe200078e0003 */
[----:B------:R-:W-:Y:S01]  /*0190*/  BSSY.RECONVERGENT B1, `(.L_x_13) ;  /* 0x0000028000017945 */ /* 0x000fe20003800200 */
[----:B------:R-:W-:Y:S02]  /*01a0*/  IMAD.MOV.U32 R18, RZ, RZ, RZ ;  /* 0x000000ffff127224 */ /* 0x000fe400078e00ff */
[----:B0-----:R-:W-:-:S05]  /*01b0*/  IMAD R4, R0, UR6, RZ ;  /* 0x0000000600047c24 */ /* 0x001fca000f8e02ff */
[----:B------:R-:W-:-:S04]  /*01c0*/  IADD3 R7, P1, PT, R4, R5, RZ ;  /* 0x0000000504077210 */ /* 0x000fc80007f3e0ff */
[----:B------:R-:W-:Y:S01]  /*01d0*/  ISETP.GE.U32.AND P0, PT, R7, R14, PT ;  /* 0x0000000e0700720c */ /* 0x000fe20003f06070 */
[----:B------:R-:W-:Y:S01]  /*01e0*/  IMAD.X R13, RZ, RZ, R18, P1 ;  /* 0x000000ffff0d7224 */ /* 0x000fe200008e0612 */
[----:B------:R-:W-:-:S04]  /*01f0*/  ISETP.GT.U32.AND P1, PT, R14, R7, PT ;  /* 0x000000070e00720c */ /* 0x000fc80003f24070 */
[----:B------:R-:W-:Y:S02]  /*0200*/  ISETP.GE.U32.AND.EX P0, PT, R13, R2, PT, P0 ;  /* 0x000000020d00720c */ /* 0x000fe40003f06100 */
[----:B------:R-:W-:Y:S02]  /*0210*/  ISETP.GT.U32.AND.EX P1, PT, R2, R13, PT, P1 ;  /* 0x0000000d0200720c */ /* 0x000fe40003f24110 */
[----:B------:R-:W-:Y:S02]  /*0220*/  SEL R8, RZ, 0x1, P0 ;  /* 0x00000001ff087807 */ /* 0x000fe40000000000 */
[----:B------:R-:W-:Y:S02]  /*0230*/  SEL R11, R14, R7, P1 ;  /* 0x000000070e0b7207 */ /* 0x000fe40000800000 */
[----:B------:R-:W-:Y:S02]  /*0240*/  SEL R9, R2, R13, P1 ;  /* 0x0000000d02097207 */ /* 0x000fe40000800000 */
[----:B------:R-:W-:-:S04]  /*0250*/  IADD3 R11, P0, P1, R11, -R7, -R8 ;  /* 0x800000070b0b7210 */ /* 0x000fc8000791e808 */
[----:B------:R-:W-:-:S04]  /*0260*/  IADD3.X R9, PT, PT, R9, -0x1, ~R13, P0, P1 ;  /* 0xffffffff09097810 */ /* 0x000fc800007e2c0d */
[----:B------:R-:W-:-:S13]  /*0270*/  ISETP.NE.U32.AND P0, PT, R9, RZ, PT ;  /* 0x000000ff0900720c */ /* 0x000fda0003f05070 */
[----:B------:R-:W-:Y:S05]  /*0280*/  @P0 BRA `(.L_x_14) ;  /* 0x0000000000500947 */ /* 0x000fea0003800000 */
[----:B------:R-:W0:Y:S01]  /*0290*/  I2F.U32.RP R9, R4 ;  /* 0x0000000400097306 */ /* 0x000e220000209000 */
[----:B------:R-:W-:Y:S02]  /*02a0*/  IADD3 R13, PT, PT, RZ, -R4, RZ ;  /* 0x80000004ff0d7210 */ /* 0x000fe40007ffe0ff */
[----:B------:R-:W-:-:S05]  /*02b0*/  ISETP.NE.U32.AND P2, PT, R4, RZ, PT ;  /* 0x000000ff0400720c */ /* 0x000fca0003f45070 */
[----:B0-----:R-:W0:Y:S02]  /*02c0*/  MUFU.RCP R9, R9 ;  /* 0x0000000900097308 */ /* 0x001e240000001000 */
[----:B0-----:R-:W-:-:S06]  /*02d0*/  VIADD R6, R9, 0xffffffe ;  /* 0x0ffffffe09067836 */ /* 0x001fcc0000000000 */
[----:B------:R0:W1:Y:S02]  /*02e0*/  F2I.FTZ.U32.TRUNC.NTZ R7, R6 ;  /* 0x0000000600077305 */ /* 0x000064000021f000 */
[----:B0-----:R-:W-:Y:S02]  /*02f0*/  IMAD.MOV.U32 R6, RZ, RZ, RZ ;  /* 0x000000ffff067224 */ /* 0x001fe400078e00ff */
[----:B-1----:R-:W-:-:S04]  /*0300*/  IMAD R13, R13, R7, RZ ;  /* 0x000000070d0d7224 */ /* 0x002fc800078e02ff */
[----:B------:R-:W-:-:S06]  /*0310*/  IMAD.HI.U32 R10, R7, R13, R6 ;  /* 0x0000000d070a7227 */ /* 0x000fcc00078e0006 */
[----:B------:R-:W-:-:S04]  /*0320*/  IMAD.HI.U32 R10, R10, R11, RZ ;  /* 0x0000000b0a0a7227 */ /* 0x000fc800078e00ff */
[----:B------:R-:W-:-:S04]  /*0330*/  IMAD.MOV R7, RZ, RZ, -R10 ;  /* 0x000000ffff077224 */ /* 0x000fc800078e0a0a */
[----:B------:R-:W-:-:S05]  /*0340*/  IMAD R11, R4, R7, R11 ;  /* 0x00000007040b7224 */ /* 0x000fca00078e020b */
[----:B------:R-:W-:-:S13]  /*0350*/  ISETP.GE.U32.AND P0, PT, R11, R4, PT ;  /* 0x000000040b00720c */ /* 0x000fda0003f06070 */
[----:B------:R-:W-:Y:S02]  /*0360*/  @P0 IMAD.IADD R11, R11, 0x1, -R4 ;  /* 0x000000010b0b0824 */ /* 0x000fe400078e0a04 */
[----:B------:R-:W-:-:S03]  /*0370*/  @P0 VIADD R10, R10, 0x1 ;  /* 0x000000010a0a0836 */ /* 0x000fc60000000000 */
[----:B------:R-:W-:Y:S01]  /*0380*/  ISETP.GE.U32.AND P1, PT, R11, R4, PT ;  /* 0x000000040b00720c */ /* 0x000fe20003f26070 */
[----:B------:R-:W-:-:S12]  /*0390*/  HFMA2 R11, -RZ, RZ, 0, 0 ;  /* 0x00000000ff0b7431 */ /* 0x000fd800000001ff */
[----:B------:R-:W-:Y:S01]  /*03a0*/  @P1 VIADD R10, R10, 0x1 ;  /* 0x000000010a0a1836 */ /* 0x000fe20000000000 */
[----:B------:R-:W-:Y:S01]  /*03b0*/  @!P2 LOP3.LUT R10, RZ, R4, RZ, 0x33, !PT ;  /* 0x00000004ff0aa212 */ /* 0x000fe200078e33ff */
[----:B------:R-:W-:Y:S06]  /*03c0*/  BRA `(.L_x_15) ;  /* 0x0000000000107947 */ /* 0x000fec0003800000 */
.L_x_14:
[----:B------:R-:W-:-:S07]  /*03d0*/  MOV R10, 0x3f0 ;  /* 0x000003f0000a7802 */ /* 0x000fce0000000f00 */
[----:B------:R-:W-:Y:S05]  /*03e0*/  CALL.REL.NOINC `($__internal_1_$__cuda_sm20_div_u64) ;  /* 0x00000018002c7944 */ /* 0x000fea0003c00000 */
[----:B------:R-:W-:Y:S02]  /*03f0*/  IMAD.MOV.U32 R10, RZ, RZ, R6 ;  /* 0x000000ffff0a7224 */ /* 0x000fe400078e0006 */
[----:B------:R-:W-:-:S07]  /*0400*/  IMAD.MOV.U32 R11, RZ, RZ, R7 ;  /* 0x000000ffff0b7224 */ /* 0x000fce00078e0007 */
.L_x_15:
[----:B------:R-:W-:Y:S05]  /*0410*/  BSYNC.RECONVERGENT B1 ;  /* 0x0000000000017941 */ /* 0x000fea0003800200 */
.L_x_13:
[----:B------:R-:W-:Y:S01]  /*0420*/  IADD3 R6, P1, PT, R10, R8, RZ ;  /* 0x000000080a067210 */ /* 0x000fe20007f3e0ff */
[----:B------:R-:W0:Y:S01]  /*0430*/  LDC R7, c[0x0][0x3b0] ;  /* 0x0000ec00ff077b82 */ /* 0x000e220000000800 */
[----:B------:R-:W-:Y:S02]  /*0440*/  BSSY.RECONVERGENT B1, `(.L_x_16) ;  /* 0x0000048000017945 */ /* 0x000fe40003800200 */
[----:B------:R-:W-:-:S04]  /*0450*/  LOP3.LUT R9, R6, 0x3, RZ, 0xc0, !PT ;  /* 0x0000000306097812 */ /* 0x000fc800078ec0ff */
[----:B------:R-:W-:Y:S01]  /*0460*/  ISETP.NE.U32.AND P0, PT, R9, 0x3, PT ;  /* 0x000000030900780c */ /* 0x000fe20003f05070 */
[----:B------:R-:W1:Y:S01]  /*0470*/  LDC R8, c[0x0][0x3b4] ;  /* 0x0000ed00ff087b82 */ /* 0x000e620000000800 */
[----:B------:R-:W-:Y:S02]  /*0480*/  IMAD.X R9, RZ, RZ, R11, P1 ;  /* 0x000000ffff097224 */ /* 0x000fe400008e060b */
[----:B------:R-:W-:-:S13]  /*0490*/  ISETP.NE.AND.EX P0, PT, RZ, RZ, PT, P0 ;  /* 0x000000ffff00720c */ /* 0x000fda0003f05300 */
[----:B------:R-:W-:Y:S05]  /*04a0*/  @!P0 BRA `(.L_x_17) ;  /* 0x0000000400048947 */ /* 0x000fea0003800000 */
[----:B------:R-:W2:Y:S01]  /*04b0*/  LDCU.64 UR6, c[0x0][0x380] ;  /* 0x00007000ff0677ac */ /* 0x000ea20008000a00 */
[----:B------:R-:W-:Y:S02]  /*04c0*/  VIADD R12, R6, 0x1 ;  /* 0x00000001060c7836 */ /* 0x000fe40000000000 */
[----:B------:R-:W-:-:S03]  /*04d0*/  IMAD.MOV.U32 R11, RZ, RZ, RZ ;  /* 0x000000ffff0b7224 */ /* 0x000fc600078e00ff */
[----:B------:R-:W-:Y:S02]  /*04e0*/  LOP3.LUT R12, R12, 0x3, RZ, 0xc0, !PT ;  /* 0x000000030c0c7812 */ /* 0x000fe400078ec0ff */
[----:B--2---:R-:W-:-:S04]  /*04f0*/  LEA R10, P0, R5, UR6, 0x1 ;  /* 0x00000006050a7c11 */ /* 0x004fc8000f8008ff */
[----:B------:R-:W-:-:S09]  /*0500*/  LEA.HI.X R13, R5, UR7, R18, 0x1, P0 ;  /* 0x00000007050d7c11 */ /* 0x000fd200080f0c12 */
.L_x_21:
[----:B--2---:R-:W-:Y:S01]  /*0510*/  LOP3.LUT R16, R18, UR12, RZ, 0xfc, !PT ;  /* 0x0000000c12107c12 */ /* 0x004fe2000f8efcff */
[----:B------:R-:W-:Y:S01]  /*0520*/  BSSY.RECONVERGENT B2, `(.L_x_18) ;  /* 0x0000023000027945 */ /* 0x000fe20003800200 */
[----:B------:R-:W-:Y:S02]  /*0530*/  IADD3 R12, P0, PT, R12, -0x1, RZ ;  /* 0xffffffff0c0c7810 */ /* 0x000fe40007f1e0ff */
[----:B------:R-:W-:Y:S02]  /*0540*/  ISETP.NE.U32.AND P1, PT, R16, RZ, PT ;  /* 0x000000ff1000720c */ /* 0x000fe40003f25070 */
[----:B------:R-:W-:Y:S02]  /*0550*/  IADD3.X R11, PT, PT, R11, -0x1, RZ, P0, !PT ;  /* 0xffffffff0b0b7810 */ /* 0x000fe400007fe4ff */
[----:B------:R-:W-:-:S04]  /*0560*/  ISETP.NE.U32.AND P0, PT, R12, RZ, PT ;  /* 0x000000ff0c00720c */ /* 0x000fc80003f05070 */
[----:B------:R-:W-:-:S05]  /*0570*/  ISETP.NE.AND.EX P0, PT, R11, RZ, PT, P0 ;  /* 0x000000ff0b00720c */ /* 0x000fca0003f05300 */
[----:B------:R-:W-:Y:S08]  /*0580*/  @P1 BRA `(.L_x_19) ;  /* 0x0000000000581947 */ /* 0x000ff00003800000 */
[----:B------:R-:W2:Y:S01]  /*0590*/  I2F.U32.RP R19, UR13 ;  /* 0x0000000d00137d06 */ /* 0x000ea20008209000 */
[----:B------:R-:W-:-:S07]  /*05a0*/  ISETP.NE.U32.AND P3, PT, RZ, UR13, PT ;  /* 0x0000000dff007c0c */ /* 0x000fce000bf65070 */
[----:B--2---:R-:W2:Y:S02]  /*05b0*/  MUFU.RCP R19, R19 ;  /* 0x0000001300137308 */ /* 0x004ea40000001000 */
[----:B--2---:R-:W-:-:S06]  /*05c0*/  IADD3 R16, PT, PT, R19, 0xffffffe, RZ ;  /* 0x0ffffffe13107810 */ /* 0x004fcc0007ffe0ff */
[----:B------:R2:W3:Y:S02]  /*05d0*/  F2I.FTZ.U32.TRUNC.NTZ R17, R16 ;  /* 0x0000001000117305 */ /* 0x0004e4000021f000 */
[----:B--2---:R-:W-:Y:S02]  /*05e0*/  IMAD.MOV.U32 R16, RZ, RZ, RZ ;  /* 0x000000ffff107224 */ /* 0x004fe400078e00ff */
[----:B---3--:R-:W-:-:S04]  /*05f0*/  IMAD.MOV R21, RZ, RZ, -R17 ;  /* 0x000000ffff157224 */ /* 0x008fc800078e0a11 */
[----:B------:R-:W-:-:S04]  /*0600*/  IMAD R21, R21, UR13, RZ ;  /* 0x0000000d15157c24 */ /* 0x000fc8000f8e02ff */
[----:B------:R-:W-:-:S06]  /*0610*/  IMAD.HI.U32 R20, R17, R21, R16 ;  /* 0x0000001511147227 */ /* 0x000fcc00078e0010 */
[----:B------:R-:W-:-:S04]  /*0620*/  IMAD.HI.U32 R20, R20, R5, RZ ;  /* 0x0000000514147227 */ /* 0x000fc800078e00ff */
[----:B------:R-:W-:-:S04]  /*0630*/  IMAD.MOV R22, RZ, RZ, -R20 ;  /* 0x000000ffff167224 */ /* 0x000fc800078e0a14 */
[----:B------:R-:W-:-:S05]  /*0640*/  IMAD R17, R22, UR13, R5 ;  /* 0x0000000d16117c24 */ /* 0x000fca000f8e0205 */
[----:B------:R-:W-:-:S13]  /*0650*/  ISETP.GE.U32.AND P1, PT, R17, UR13, PT ;  /* 0x0000000d11007c0c */ /* 0x000fda000bf26070 */
[----:B------:R-:W-:Y:S02]  /*0660*/  @P1 VIADD R17, R17, -UR13 ;  /* 0x8000000d11111c36 */ /* 0x000fe40008000000 */
[----:B------:R-:W-:-:S03]  /*0670*/  @P1 VIADD R20, R20, 0x1 ;  /* 0x0000000114141836 */ /* 0x000fc60000000000 */
[----:B------:R-:W-:-:S13]  /*0680*/  ISETP.GE.U32.AND P2, PT, R17, UR13, PT ;  /* 0x0000000d11007c0c */ /* 0x000fda000bf46070 */
[----:B------:R-:W-:Y:S02]  /*0690*/  @P2 IADD3 R20, PT, PT, R20, 0x1, RZ ;  /* 0x0000000114142810 */ /* 0x000fe40007ffe0ff */
[----:B------:R-:W-:-:S05]  /*06a0*/  @!P3 LOP3.LUT R20, RZ, UR13, RZ, 0x33, !PT ;  /* 0x0000000dff14bc12 */ /* 0x000fca000f8e33ff */
[--C-:B------:R-:W-:Y:S02]  /*06b0*/  IMAD.MOV R16, RZ, RZ, -R20.reuse ;  /* 0x000000ffff107224 */ /* 0x100fe400078e0a14 */
[----:B------:R-:W-:Y:S02]  /*06c0*/  IMAD.MOV.U32 R19, RZ, RZ, R20 ;  /* 0x000000ffff137224 */ /* 0x000fe400078e0014 */
[----:B------:R-:W-:Y:S01]  /*06d0*/  IMAD R23, R16, UR13, R5 ;  /* 0x0000000d10177c24 */ /* 0x000fe2000f8e0205 */
[----:B------:R-:W-:Y:S06]  /*06e0*/  BRA `(.L_x_20) ;  /* 0x0000000000187947 */ /* 0x000fec0003800000 */
.L_x_19:
[----:B------:R-:W-:Y:S01]  /*06f0*/  IMAD.MOV.U32 R26, RZ, RZ, R5 ;  /* 0x000000ffff1a7224 */ /* 0x000fe200078e0005 */
[----:B------:R-:W-:-:S07]  /*0700*/  MOV R20, 0x720 ;  /* 0x0000072000147802 */ /* 0x000fce0000000f00 */
[----:B01----:R-:W-:Y:S05]  /*0710*/  CALL.REL.NOINC `($__internal_0_$__cuda_sm20_div_s64) ;  /* 0x0000001000307944 */ /* 0x003fea0003c00000 */
[--C-:B------:R-:W-:Y:S02]  /*0720*/  IMAD.MOV R20, RZ, RZ, -R16.reuse ;  /* 0x000000ffff147224 */ /* 0x100fe400078e0a10 */
[----:B------:R-:W-:Y:S02]  /*0730*/  IMAD.MOV.U32 R19, RZ, RZ, R16 ;  /* 0x000000ffff137224 */ /* 0x000fe400078e0010 */
[----:B------:R-:W-:-:S07]  /*0740*/  IMAD R23, R20, UR13, R5 ;  /* 0x0000000d14177c24 */ /* 0x000fce000f8e0205 */
.L_x_20:
[----:B------:R-:W-:Y:S05]  /*0750*/  BSYNC.RECONVERGENT B2 ;  /* 0x0000000000027941 */ /* 0x000fea0003800200 */
.L_x_18:
[----:B------:R-:W-:Y:S02]  /*0760*/  ISETP.GE.U32.AND P1, PT, R23, UR10, PT ;  /* 0x0000000a17007c0c */ /* 0x000fe4000bf26070 */
[----:B------:R-:W-:-:S04]  /*0770*/  SHF.R.S32.HI R21, RZ, 0x1f, R23 ;  /* 0x0000001fff157819 */ /* 0x000fc80000011417 */
[----:B------:R-:W-:-:S13]  /*0780*/  ISETP.GE.AND.EX P1, PT, R21, UR11, PT, P1 ;  /* 0x0000000b15007c0c */ /* 0x000fda000bf26310 */
[----:B------:R-:W2:Y:S01]  /*0790*/  @!P1 LDC.64 R16, c[0x0][0x390] ;  /* 0x0000e400ff109b82 */ /* 0x000ea20000000a00 */
[----:B------:R-:W-:-:S05]  /*07a0*/  @!P1 SHF.R.S32.HI R20, RZ, 0x1f, R19 ;  /* 0x0000001fff149819 */ /* 0x000fca0000011413 */
[----:B------:R-:W-:Y:S01]  /*07b0*/  @!P1 IMAD R22, R20, UR10, RZ ;  /* 0x0000000a14169c24 */ /* 0x000fe2000f8e02ff */
[----:B------:R-:W-:-:S05]  /*07c0*/  @!P1 MOV R20, R23 ;  /* 0x0000001700149202 */ /* 0x000fca0000000f00 */
[----:B------:R-:W-:-:S04]  /*07d0*/  @!P1 IMAD.WIDE.U32 R20, R19, UR10, R20 ;  /* 0x0000000a13149c25 */ /* 0x000fc8000f8e0014 */
[----:B------:R-:W-:-:S04]  /*07e0*/  @!P1 IMAD R19, R19, UR11, R22 ;  /* 0x0000000b13139c24 */ /* 0x000fc8000f8e0216 */
[----:B------:R-:W-:Y:S01]  /*07f0*/  @!P1 IMAD.IADD R19, R21, 0x1, R19 ;  /* 0x0000000115139824 */ /* 0x000fe200078e0213 */
[----:B--2---:R-:W-:-:S04]  /*0800*/  @!P1 LEA R16, P2, R20, R16, 0x1 ;  /* 0x0000001014109211 */ /* 0x004fc800078408ff */
[--C-:B------:R-:W-:Y:S02]  /*0810*/  @!P1 LEA.HI.X R17, R20, R17, R19.reuse, 0x1, P2 ;  /* 0x0000001114119211 */ /* 0x100fe400010f0c13 */
[----:B------:R-:W-:-:S06]  /*0820*/  @P1 PRMT R19, RZ, 0x7610, R19 ;  /* 0x00007610ff131816 */ /* 0x000fcc0000000013 */
[----:B------:R2:W3:Y:S01]  /*0830*/  @!P1 LDG.E.U16 R19, desc[UR4][R16.64] ;  /* 0x0000000410139981 */ /* 0x0004e2000c1e1500 */
[----:B------:R-:W-:-:S05]  /*0840*/  IADD3 R5, P1, PT, R4, R5, RZ ;  /* 0x0000000504057210 */ /* 0x000fca0007f3e0ff */
[----:B------:R-:W-:Y:S02]  /*0850*/  IMAD.X R18, RZ, RZ, R18, P1 ;  /* 0x000000ffff127224 */ /* 0x000fe400008e0612 */
[----:B--2---:R-:W-:Y:S01]  /*0860*/  IMAD.MOV.U32 R16, RZ, RZ, R10 ;  /* 0x000000ffff107224 */ /* 0x004fe200078e000a */
[----:B------:R-:W-:Y:S01]  /*0870*/  LEA R10, P2, R4, R10, 0x1 ;  /* 0x0000000a040a7211 */ /* 0x000fe200078408ff */
[----:B------:R-:W-:-:S03]  /*0880*/  IMAD.MOV.U32 R17, RZ, RZ, R13 ;  /* 0x000000ffff117224 */ /* 0x000fc600078e000d */
[----:B------:R-:W-:Y:S02]  /*0890*/  LEA.HI.X R13, R4, R13, RZ, 0x1, P2 ;  /* 0x0000000d040d7211 */ /* 0x000fe400010f0cff */
[----:B---3--:R2:W-:Y:S01]  /*08a0*/  STG.E.U16 desc[UR4][R16.64], R19 ;  /* 0x0000001310007986 */ /* 0x0085e2000c101504 */
[----:B------:R-:W-:Y:S06]  /*08b0*/  @P0 BRA `(.L_x_21) ;  /* 0xfffffffc00140947 */ /* 0x000fec000383ffff */
.L_x_17:
[----:B------:R-:W-:Y:S05]  /*08c0*/  BSYNC.RECONVERGENT B1 ;  /* 0x0000000000017941 */ /* 0x000fea0003800200 */
.L_x_16:
[----:B------:R-:W-:-:S04]  /*08d0*/  ISETP.GE.U32.AND P0, PT, R6, 0x3, PT ;  /* 0x000000030600780c */ /* 0x000fc80003f06070 */
[----:B------:R-:W-:-:S13]  /*08e0*/  ISETP.GE.U32.AND.EX P0, PT, R9, RZ, PT, P0 ;  /* 0x000000ff0900720c */ /* 0x000fda0003f06100 */
[----:B------:R-:W-:Y:S05]  /*08f0*/  @!P0 BRA `(.L_x_12) ;  /* 0x0000000c004c8947 */ /* 0x000fea0003800000 */
.L_x_34:
[----:B------:R-:W-:Y:S01]  /*0900*/  LOP3.LUT R6, R18, UR14, RZ, 0xfc, !PT ;  /* 0x0000000e12067c12 */ /* 0x000fe2000f8efcff */
[----:B------:R-:W-:Y:S03]  /*0910*/  BSSY.RECONVERGENT B1, `(.L_x_22) ;  /* 0x0000020000017945 */ /* 0x000fe60003800200 */
[----:B------:R-:W-:-:S13]  /*0920*/  ISETP.NE.U32.AND P0, PT, R6, RZ, PT ;  /* 0x000000ff0600720c */ /* 0x000fda0003f05070 */
[----:B---3--:R-:W-:Y:S05]  /*0930*/  @P0 BRA `(.L_x_23) ;  /* 0x0000000000580947 */ /* 0x008fea0003800000 */
[----:B------:R-:W-:-:S04]  /*0940*/  IMAD.U32 R12, RZ, RZ, UR15 ;  /* 0x0000000fff0c7e24 */ /* 0x000fc8000f8e00ff */
[----:B------:R-:W3:Y:S01]  /*0950*/  I2F.U32.RP R13, R12 ;  /* 0x0000000c000d7306 */ /* 0x000ee20000209000 */
[----:B------:R-:W-:-:S07]  /*0960*/  ISETP.NE.U32.AND P2, PT, R12, RZ, PT ;  /* 0x000000ff0c00720c */ /* 0x000fce0003f45070 */
[----:B---3--:R-:W3:Y:S02]  /*0970*/  MUFU.RCP R13, R13 ;  /* 0x0000000d000d7308 */ /* 0x008ee40000001000 */
[----:B---3--:R-:W-:-:S06]  /*0980*/  IADD3 R10, PT, PT, R13, 0xffffffe, RZ ;  /* 0x0ffffffe0d0a7810 */ /* 0x008fcc0007ffe0ff */
[----:B------:R3:W4:Y:S02]  /*0990*/  F2I.FTZ.U32.TRUNC.NTZ R11, R10 ;  /* 0x0000000a000b7305 */ /* 0x000724000021f000 */
[----:B---3--:R-:W-:Y:S02]  /*09a0*/  IMAD.MOV.U32 R10, RZ, RZ, RZ ;  /* 0x000000ffff0a7224 */ /* 0x008fe400078e00ff */
[----:B----4-:R-:W-:-:S04]  /*09b0*/  IMAD R6, R11, R12, RZ ;  /* 0x0000000c0b067224 */ /* 0x010fc800078e02ff */
[----:B------:R-:W-:-:S04]  /*09c0*/  IMAD.MOV R9, RZ, RZ, -R6 ;  /* 0x000000ffff097224 */ /* 0x000fc800078e0a06 */
[----:B------:R-:W-:-:S06]  /*09d0*/  IMAD.HI.U32 R6, R11, R9, R10 ;  /* 0x000000090b067227 */ /* 0x000fcc00078e000a */
[----:B------:R-:W-:-:S04]  /*09e0*/  IMAD.HI.U32 R6, R6, R5, RZ ;  /* 0x0000000506067227 */ /* 0x000fc800078e00ff */
[----:B------:R-:W-:-:S04]  /*09f0*/  IMAD.MOV R9, RZ, RZ, -R6 ;  /* 0x000000ffff097224 */ /* 0x000fc800078e0a06 */
[----:B------:R-:W-:-:S05]  /*0a00*/  IMAD R9, R12, R9, R5 ;  /* 0x000000090c097224 */ /* 0x000fca00078e0205 */
[----:B------:R-:W-:-:S13]  /*0a10*/  ISETP.GE.U32.AND P0, PT, R9, R12, PT ;  /* 0x0000000c0900720c */ /* 0x000fda0003f06070 */
[----:B------:R-:W-:Y:S02]  /*0a20*/  @P0 IMAD.IADD R9, R9, 0x1, -R12 ;  /* 0x0000000109090824 */ /* 0x000fe400078e0a0c */
[----:B------:R-:W-:-:S03]  /*0a30*/  @P0 VIADD R6, R6, 0x1 ;  /* 0x0000000106060836 */ /* 0x000fc60000000000 */
[----:B------:R-:W-:-:S13]  /*0a40*/  ISETP.GE.U32.AND P1, PT, R9, R12, PT ;  /* 0x0000000c0900720c */ /* 0x000fda0003f26070 */
[----:B------:R-:W-:Y:S02]  /*0a50*/  @P1 IADD3 R6, PT, PT, R6, 0x1, RZ ;  /* 0x0000000106061810 */ /* 0x000fe40007ffe0ff */
[----:B------:R-:W-:-:S05]  /*0a60*/  @!P2 LOP3.LUT R6, RZ, R12, RZ, 0x33, !PT ;  /* 0x0000000cff06a212 */ /* 0x000fca00078e33ff */
[----:B--2---:R-:W-:-:S04]  /*0a70*/  IMAD.MOV R16, RZ, RZ, -R6 ;  /* 0x000000ffff107224 */ /* 0x004fc800078e0a06 */
[----:B------:R-:W-:Y:S01]  /*0a80*/  IMAD R16, R12, R16, R5 ;  /* 0x000000100c107224 */ /* 0x000fe200078e0205 */
[----:B------:R-:W-:Y:S06]  /*0a90*/  BRA `(.L_x_24) ;  /* 0x00000000001c7947 */ /* 0x000fec0003800000 */
.L_x_23:
[----:B------:R-:W-:Y:S01]  /*0aa0*/  IMAD.MOV.U32 R26, RZ, RZ, R5 ;  /* 0x000000ffff1a7224 */ /* 0x000fe200078e0005 */
[----:B------:R-:W-:-:S07]  /*0ab0*/  MOV R20, 0xad0 ;  /* 0x00000ad000147802 */ /* 0x000fce0000000f00 */
[----:B012---:R-:W-:Y:S05]  /*0ac0*/  CALL.REL.NOINC `($__internal_0_$__cuda_sm20_div_s64) ;  /* 0x0000000c00447944 */ /* 0x007fea0003c00000 */
[--C-:B------:R-:W-:Y:S02]  /*0ad0*/  IMAD.MOV R9, RZ, RZ, -R16.reuse ;  /* 0x000000ffff097224 */ /* 0x100fe400078e0a10 */
[----:B------:R-:W-:Y:S02]  /*0ae0*/  IMAD.U32 R12, RZ, RZ, UR15 ;  /* 0x0000000fff0c7e24 */ /* 0x000fe4000f8e00ff */
[----:B------:R-:W-:Y:S02]  /*0af0*/  IMAD.MOV.U32 R6, RZ, RZ, R16 ;  /* 0x000000ffff067224 */ /* 0x000fe400078e0010 */
[----:B------:R-:W-:-:S07]  /*0b00*/  IMAD R16, R9, R12, R5 ;  /* 0x0000000c09107224 */ /* 0x000fce00078e0205 */
.L_x_24:
[----:B------:R-:W-:Y:S05]  /*0b10*/  BSYNC.RECONVERGENT B1 ;  /* 0x0000000000017941 */ /* 0x000fea0003800200 */
.L_x_22:
[----:B------:R-:W-:Y:S02]  /*0b20*/  ISETP.GE.U32.AND P0, PT, R16, UR16, PT ;  /* 0x0000001010007c0c */ /* 0x000fe4000bf06070 */
[----:B------:R-:W-:-:S04]  /*0b30*/  SHF.R.S32.HI R17, RZ, 0x1f, R16 ;  /* 0x0000001fff117819 */ /* 0x000fc80000011410 */
[----:B------:R-:W-:-:S13]  /*0b40*/  ISETP.GE.AND.EX P0, PT, R17, UR17, PT, P0 ;  /* 0x0000001111007c0c */ /* 0x000fda000bf06300 */
[----:B------:R-:W2:Y:S01]  /*0b50*/  @!P0 LDC.64 R10, c[0x0][0x390] ;  /* 0x0000e400ff0a8b82 */ /* 0x000ea20000000a00 */
[----:B------:R-:W-:Y:S01]  /*0b60*/  @!P0 SHF.R.S32.HI R9, RZ, 0x1f, R6 ;  /* 0x0000001fff098819 */ /* 0x000fe20000011406 */
[----:B------:R-:W-:-:S04]  /*0b70*/  @!P0 IMAD.WIDE.U32 R16, R6, UR16, R16 ;  /* 0x0000001006108c25 */ /* 0x000fc8000f8e0010 */
[----:B------:R-:W-:-:S04]  /*0b80*/  @!P0 IMAD R9, R9, UR16, RZ ;  /* 0x0000001009098c24 */ /* 0x000fc8000f8e02ff */
[----:B------:R-:W-:-:S05]  /*0b90*/  @!P0 IMAD R9, R6, UR17, R9 ;  /* 0x0000001106098c24 */ /* 0x000fca000f8e0209 */
[----:B------:R-:W-:Y:S02]  /*0ba0*/  @!P0 IADD3 R6, PT, PT, R17, R9, RZ ;  /* 0x0000000911068210 */ /* 0x000fe40007ffe0ff */
[----:B--2---:R-:W-:-:S04]  /*0bb0*/  @!P0 LEA R20, P1, R16, R10, 0x1 ;  /* 0x0000000a10148211 */ /* 0x004fc800078208ff */
[----:B------:R-:W-:-:S05]  /*0bc0*/  @!P0 LEA.HI.X R21, R16, R11, R6, 0x1, P1 ;  /* 0x0000000b10158211 */ /* 0x000fca00008f0c06 */
[----:B------:R-:W2:Y:S01]  /*0bd0*/  @!P0 LDG.E.U16 R13, desc[UR4][R20.64] ;  /* 0x00000004140d8981 */ /* 0x000ea2000c1e1500 */
[C---:B------:R-:W-:Y:S01]  /*0be0*/  LEA R10, P1, R5.reuse, UR8, 0x1 ;  /* 0x00000008050a7c11 */ /* 0x040fe2000f8208ff */
[----:B------:R-:W-:Y:S03]  /*0bf0*/  BSSY.RECONVERGENT B1, `(.L_x_25) ;  /* 0x0000025000017945 */ /* 0x000fe60003800200 */
[----:B------:R-:W-:Y:S02]  /*0c00*/  LEA.HI.X R11, R5, UR9, R18, 0x1, P1 ;  /* 0x00000009050b7c11 */ /* 0x000fe400088f0c12 */
[----:B------:R-:W-:Y:S02]  /*0c10*/  @P0 PRMT R13, RZ, 0x7610, R13 ;  /* 0x00007610ff0d0816 */ /* 0x000fe4000000000d */
[----:B------:R-:W-:-:S03]  /*0c20*/  IADD3 R9, P0, PT, R4, R5, RZ ;  /* 0x0000000504097210 */ /* 0x000fc60007f1e0ff */
[----:B--2---:R2:W-:Y:S02]  /*0c30*/  STG.E.U16 desc[UR4][R10.64], R13 ;  /* 0x0000000d0a007986 */ /* 0x0045e4000c101504 */
[----:B------:R-:W-:-:S05]  /*0c40*/  IMAD.X R18, RZ, RZ, R18, P0 ;  /* 0x000000ffff127224 */ /* 0x000fca00000e0612 */
[----:B------:R-:W-:-:S04]  /*0c50*/  LOP3.LUT R5, R18, UR14, RZ, 0xfc, !PT ;  /* 0x0000000e12057c12 */ /* 0x000fc8000f8efcff */
[----:B------:R-:W-:-:S13]  /*0c60*/  ISETP.NE.U32.AND P0, PT, R5, RZ, PT ;  /* 0x000000ff0500720c */ /* 0x000fda0003f05070 */
[----:B--2---:R-:W-:Y:S05]  /*0c70*/  @P0 BRA `(.L_x_26) ;  /* 0x0000000000540947 */ /* 0x004fea0003800000 */
[----:B------:R-:W2:Y:S01]  /*0c80*/  I2F.U32.RP R6, R12 ;  /* 0x0000000c00067306 */ /* 0x000ea20000209000 */
[----:B------:R-:W-:-:S07]  /*0c90*/  ISETP.NE.U32.AND P2, PT, R12, RZ, PT ;  /* 0x000000ff0c00720c */ /* 0x000fce0003f45070 */
[----:B--2---:R-:W2:Y:S02]  /*0ca0*/  MUFU.RCP R6, R6 ;  /* 0x0000000600067308 */ /* 0x004ea40000001000 */
[----:B--2---:R-:W-:-:S06]  /*0cb0*/  VIADD R16, R6, 0xffffffe ;  /* 0x0ffffffe06107836 */ /* 0x004fcc0000000000 */
[----:B------:R2:W3:Y:S02]  /*0cc0*/  F2I.FTZ.U32.TRUNC.NTZ R17, R16 ;  /* 0x0000001000117305 */ /* 0x0004e4000021f000 */
[----:B--2---:R-:W-:Y:S02]  /*0cd0*/  IMAD.MOV.U32 R16, RZ, RZ, RZ ;  /* 0x000000ffff107224 */ /* 0x004fe400078e00ff */
[----:B---3--:R-:W-:-:S04]  /*0ce0*/  IMAD.MOV R5, RZ, RZ, -R17 ;  /* 0x000000ffff057224 */ /* 0x008fc800078e0a11 */
[----:B------:R-:W-:-:S04]  /*0cf0*/  IMAD R5, R5, R12, RZ ;  /* 0x0000000c05057224 */ /* 0x000fc800078e02ff */
[----:B------:R-:W-:-:S06]  /*0d00*/  IMAD.HI.U32 R20, R17, R5, R16 ;  /* 0x0000000511147227 */ /* 0x000fcc00078e0010 */
[----:B------:R-:W-:-:S04]  /*0d10*/  IMAD.HI.U32 R5, R20, R9, RZ ;  /* 0x0000000914057227 */ /* 0x000fc800078e00ff */
[----:B------:R-:W-:-:S04]  /*0d20*/  IMAD.MOV R13, RZ, RZ, -R5 ;  /* 0x000000ffff0d7224 */ /* 0x000fc800078e0a05 */
[----:B------:R-:W-:-:S05]  /*0d30*/  IMAD R13, R12, R13, R9 ;  /* 0x0000000d0c0d7224 */ /* 0x000fca00078e0209 */
[----:B------:R-:W-:-:S13]  /*0d40*/  ISETP.GE.U32.AND P0, PT, R13, R12, PT ;  /* 0x0000000c0d00720c */ /* 0x000fda0003f06070 */
[----:B------:R-:W-:Y:S01]  /*0d50*/  @P0 IADD3 R13, PT, PT, R13, -R12, RZ ;  /* 0x8000000c0d0d0210 */ /* 0x000fe20007ffe0ff */
[----:B------:R-:W-:-:S03]  /*0d60*/  @P0 VIADD R5, R5, 0x1 ;  /* 0x0000000105050836 */ /* 0x000fc60000000000 */
[----:B------:R-:W-:-:S13]  /*0d70*/  ISETP.GE.U32.AND P1, PT, R13, R12, PT ;  /* 0x0000000c0d00720c */ /* 0x000fda0003f26070 */
[----:B------:R-:W-:Y:S01]  /*0d80*/  @P1 VIADD R5, R5, 0x1 ;  /* 0x0000000105051836 */ /* 0x000fe20000000000 */
[----:B------:R-:W-:-:S05]  /*0d90*/  @!P2 LOP3.LUT R5, RZ, R12, RZ, 0x33, !PT ;  /* 0x0000000cff05a212 */ /* 0x000fca00078e33ff */
[----:B------:R-:W-:-:S04]  /*0da0*/  IMAD.MOV R20, RZ, RZ, -R5 ;  /* 0x000000ffff147224 */ /* 0x000fc800078e0a05 */
[----:B------:R-:W-:Y:S01]  /*0db0*/  IMAD R20, R12, R20, R9 ;  /* 0x000000140c147224 */ /* 0x000fe200078e0209 */
[----:B------:R-:W-:Y:S06]  /*0dc0*/  BRA `(.L_x_27) ;  /* 0x00000000001c7947 */ /* 0x000fec0003800000 */
.L_x_26:
[----:B------:R-:W-:Y:S01]  /*0dd0*/  IMAD.MOV.U32 R26, RZ, RZ, R9 ;  /* 0x000000ffff1a7224 */ /* 0x000fe200078e0009 */
[----:B------:R-:W-:-:S07]  /*0de0*/  MOV R20, 0xe00 ;  /* 0x00000e0000147802 */ /* 0x000fce0000000f00 */
[----:B01----:R-:W-:Y:S05]  /*0df0*/  CALL.REL.NOINC `($__internal_0_$__cuda_sm20_div_s64) ;  /* 0x0000000800787944 */ /* 0x003fea0003c00000 */
[----:B------:R-:W-:Y:S01]  /*0e00*/  MOV R12, UR15 ;  /* 0x0000000f000c7c02 */ /* 0x000fe20008000f00 */
[--C-:B------:R-:W-:Y:S02]  /*0e10*/  IMAD.MOV R20, RZ, RZ, -R16.reuse ;  /* 0x000000ffff147224 */ /* 0x100fe400078e0a10 */
[----:B------:R-:W-:Y:S02]  /*0e20*/  IMAD.MOV.U32 R5, RZ, RZ, R16 ;  /* 0x000000ffff057224 */ /* 0x000fe400078e0010 */
[----:B------:R-:W-:-:S07]  /*0e30*/  IMAD R20, R20, R12, R9 ;  /* 0x0000000c14147224 */ /* 0x000fce00078e0209 */
.L_x_27:
[----:B------:R-:W-:Y:S05]  /*0e40*/  BSYNC.RECONVERGENT B1 ;  /* 0x0000000000017941 */ /* 0x000fea0003800200 */
.L_x_25:
[----:B------:R-:W-:Y:S02]  /*0e50*/  ISETP.GE.U32.AND P0, PT, R20, UR16, PT ;  /* 0x0000001014007c0c */ /* 0x000fe4000bf06070 */
[----:B------:R-:W-:-:S04]  /*0e60*/  SHF.R.S32.HI R21, RZ, 0x1f, R20 ;  /* 0x0000001fff157819 */ /* 0x000fc80000011414 */
[----:B------:R-:W-:-:S13]  /*0e70*/  ISETP.GE.AND.EX P0, PT, R21, UR17, PT, P0 ;  /* 0x0000001115007c0c */ /* 0x000fda000bf06300 */
[----:B------:R-:W2:Y:S01]  /*0e80*/  @!P0 LDC.64 R16, c[0x0][0x390] ;  /* 0x0000e400ff108b82 */ /* 0x000ea20000000a00 */
[----:B------:R-:W-:Y:S01]  /*0e90*/  @!P0 SHF.R.S32.HI R6, RZ, 0x1f, R5 ;  /* 0x0000001fff068819 */ /* 0x000fe20000011405 */
[----:B------:R-:W-:Y:S01]  /*0ea0*/  @!P0 IMAD.WIDE.U32 R20, R5, UR16, R20 ;  /* 0x0000001005148c25 */ /* 0x000fe2000f8e0014 */
[----:B------:R-:W-:-:S03]  /*0eb0*/  @P0 PRMT R13, RZ, 0x7610, R13 ;  /* 0x00007610ff0d0816 */ /* 0x000fc6000000000d */
[----:B------:R-:W-:-:S04]  /*0ec0*/  @!P0 IMAD R6, R6, UR16, RZ ;  /* 0x0000001006068c24 */ /* 0x000fc8000f8e02ff */
[----:B------:R-:W-:-:S04]  /*0ed0*/  @!P0 IMAD R5, R5, UR17, R6 ;  /* 0x0000001105058c24 */ /* 0x000fc8000f8e0206 */
[----:B------:R-:W-:Y:S01]  /*0ee0*/  @!P0 IMAD.IADD R5, R21, 0x1, R5 ;  /* 0x0000000115058824 */ /* 0x000fe200078e0205 */
[----:B--2---:R-:W-:-:S04]  /*0ef0*/  @!P0 LEA R16, P1, R20, R16, 0x1 ;  /* 0x0000001014108211 */ /* 0x004fc800078208ff */
[----:B------:R-:W-:-:S05]  /*0f00*/  @!P0 LEA.HI.X R17, R20, R17, R5, 0x1, P1 ;  /* 0x0000001114118211 */ /* 0x000fca00008f0c05 */
[----:B------:R-:W2:Y:S01]  /*0f10*/  @!P0 LDG.E.U16 R13, desc[UR4][R16.64] ;  /* 0x00000004100d8981 */ /* 0x000ea2000c1e1500 */
[----:B------:R-:W-:Y:S01]  /*0f20*/  IMAD.SHL.U32 R5, R4, 0x2, RZ ;  /* 0x0000000204057824 */ /* 0x000fe200078e00ff */
[----:B------:R-:W-:Y:S01]  /*0f30*/  SHF.R.U32.HI R6, RZ, 0x1f, R4 ;  /* 0x0000001fff067819 */ /* 0x000fe20000011604 */
[----:B------:R-:W-:Y:S03]  /*0f40*/  BSSY.RECONVERGENT B1, `(.L_x_28) ;  /* 0x0000025000017945 */ /* 0x000fe60003800200 */
[----:B------:R-:W-:-:S05]  /*0f50*/  IADD3 R10, P0, PT, R5, R10, RZ ;  /* 0x0000000a050a7210 */ /* 0x000fca0007f1e0ff */
[----:B------:R-:W-:Y:S01]  /*0f60*/  IMAD.X R11, R6, 0x1, R11, P0 ;  /* 0x00000001060b7824 */ /* 0x000fe200000e060b */
[----:B------:R-:W-:-:S05]  /*0f70*/  IADD3 R9, P0, PT, R4, R9, RZ ;  /* 0x0000000904097210 */ /* 0x000fca0007f1e0ff */
[----:B------:R-:W-:-:S05]  /*0f80*/  IMAD.X R18, RZ, RZ, R18, P0 ;  /* 0x000000ffff127224 */ /* 0x000fca00000e0612 */
[----:B------:R-:W-:-:S04]  /*0f90*/  LOP3.LUT R19, R18, UR14, RZ, 0xfc, !PT ;  /* 0x0000000e12137c12 */ /* 0x000fc8000f8efcff */
[----:B------:R-:W-:Y:S01]  /*0fa0*/  ISETP.NE.U32.AND P0, PT, R19, RZ, PT ;  /* 0x000000ff1300720c */ /* 0x000fe20003f05070 */
[----:B--2---:R2:W-:-:S12]  /*0fb0*/  STG.E.U16 desc[UR4][R10.64], R13 ;  /* 0x0000000d0a007986 */ /* 0x0045d8000c101504 */
[----:B------:R-:W-:Y:S05]  /*0fc0*/  @P0 BRA `(.L_x_29) ;  /* 0x0000000000540947 */ /* 0x000fea0003800000 */
[----:B------:R-:W3:Y:S01]  /*0fd0*/  I2F.U32.RP R19, R12 ;  /* 0x0000000c00137306 */ /* 0x000ee20000209000 */
[----:B------:R-:W-:-:S07]  /*0fe0*/  ISETP.NE.U32.AND P2, PT, R12, RZ, PT ;  /* 0x000000ff0c00720c */ /* 0x000fce0003f45070 */
[----:B---3--:R-:W3:Y:S02]  /*0ff0*/  MUFU.RCP R19, R19 ;  /* 0x0000001300137308 */ /* 0x008ee40000001000 */
[----:B---3--:R-:W-:-:S06]  /*1000*/  IADD3 R16, PT, PT, R19, 0xffffffe, RZ ;  /* 0x0ffffffe13107810 */ /* 0x008fcc0007ffe0ff */
[----:B------:R3:W2:Y:S02]  /*1010*/  F2I.FTZ.U32.TRUNC.NTZ R17, R16 ;  /* 0x0000001000117305 */ /* 0x0006a4000021f000 */
[----:B---3--:R-:W-:Y:S02]  /*1020*/  IMAD.MOV.U32 R16, RZ, RZ, RZ ;  /* 0x000000ffff107224 */ /* 0x008fe400078e00ff */
[----:B--2---:R-:W-:-:S04]  /*1030*/  IMAD.MOV R13, RZ, RZ, -R17 ;  /* 0x000000ffff0d7224 */ /* 0x004fc800078e0a11 */
[----:B------:R-:W-:-:S04]  /*1040*/  IMAD R13, R13, R12, RZ ;  /* 0x0000000c0d0d7224 */ /* 0x000fc800078e02ff */
[----:B------:R-:W-:-:S06]  /*1050*/  IMAD.HI.U32 R20, R17, R13, R16 ;  /* 0x0000000d11147227 */ /* 0x000fcc00078e0010 */
[----:B------:R-:W-:-:S04]  /*1060*/  IMAD.HI.U32 R13, R20, R9, RZ ;  /* 0x00000009140d7227 */ /* 0x000fc800078e00ff */
[----:B------:R-:W-:-:S04]  /*1070*/  IMAD.MOV R17, RZ, RZ, -R13 ;  /* 0x000000ffff117224 */ /* 0x000fc800078e0a0d */
[----:B------:R-:W-:-:S05]  /*1080*/  IMAD R17, R12, R17, R9 ;  /* 0x000000110c117224 */ /* 0x000fca00078e0209 */
[----:B------:R-:W-:-:S13]  /*1090*/  ISETP.GE.U32.AND P0, PT, R17, R12, PT ;  /* 0x0000000c1100720c */ /* 0x000fda0003f06070 */
[----:B------:R-:W-:Y:S01]  /*10a0*/  @P0 IMAD.IADD R17, R17, 0x1, -R12 ;  /* 0x0000000111110824 */ /* 0x000fe200078e0a0c */
[----:B------:R-:W-:-:S04]  /*10b0*/  @P0 IADD3 R13, PT, PT, R13, 0x1, RZ ;  /* 0x000000010d0d0810 */ /* 0x000fc80007ffe0ff */
[----:B------:R-:W-:-:S13]  /*10c0*/  ISETP.GE.U32.AND P1, PT, R17, R12, PT ;  /* 0x0000000c1100720c */ /* 0x000fda0003f26070 */
[----:B------:R-:W-:Y:S01]  /*10d0*/  @P1 VIADD R13, R13, 0x1 ;  /* 0x000000010d0d1836 */ /* 0x000fe20000000000 */
[----:B------:R-:W-:-:S05]  /*10e0*/  @!P2 LOP3.LUT R13, RZ, R12, RZ, 0x33, !PT ;  /* 0x0000000cff0da212 */ /* 0x000fca00078e33ff */
[----:B------:R-:W-:-:S04]  /*10f0*/  IMAD.MOV R20, RZ, RZ, -R13 ;  /* 0x000000ffff147224 */ /* 0x000fc800078e0a0d */
[----:B------:R-:W-:Y:S01]  /*1100*/  IMAD R20, R12, R20, R9 ;  /* 0x000000140c147224 */ /* 0x000fe200078e0209 */
[----:B------:R-:W-:Y:S06]  /*1110*/  BRA `(.L_x_30) ;  /* 0x00000000001c7947 */ /* 0x000fec0003800000 */
.L_x_29:
[----:B------:R-:W-:Y:S01]  /*1120*/  IMAD.MOV.U32 R26, RZ, RZ, R9 ;  /* 0x000000ffff1a7224 */ /* 0x000fe200078e0009 */
[----:B------:R-:W-:-:S07]  /*1130*/  MOV R20, 0x1150 ;  /* 0x0000115000147802 */ /* 0x000fce0000000f00 */
[----:B012---:R-:W-:Y:S05]  /*1140*/  CALL.REL.NOINC `($__internal_0_$__cuda_sm20_div_s64) ;  /* 0x0000000400a47944 */ /* 0x007fea0003c00000 */
[----:B------:R-:W-:Y:S01]  /*1150*/  MOV R12, UR15 ;  /* 0x0000000f000c7c02 */ /* 0x000fe20008000f00 */
[--C-:B------:R-:W-:Y:S02]  /*1160*/  IMAD.MOV R20, RZ, RZ, -R16.reuse ;  /* 0x000000ffff147224 */ /* 0x100fe400078e0a10 */
[----:B------:R-:W-:Y:S02]  /*1170*/  IMAD.MOV.U32 R13, RZ, RZ, R16 ;  /* 0x000000ffff0d7224 */ /* 0x000fe400078e0010 */
[----:B------:R-:W-:-:S07]  /*1180*/  IMAD R20, R20, R12, R9 ;  /* 0x0000000c14147224 */ /* 0x000fce00078e0209 */
.L_x_30:
[----:B------:R-:W-:Y:S05]  /*1190*/  BSYNC.RECONVERGENT B1 ;  /* 0x0000000000017941 */ /* 0x000fea0003800200 */
.L_x_28:
[----:B------:R-:W-:Y:S02]  /*11a0*/  ISETP.GE.U32.AND P0, PT, R20, UR16, PT ;  /* 0x0000001014007c0c */ /* 0x000fe4000bf06070 */
[----:B------:R-:W-:-:S04]  /*11b0*/  SHF.R.S32.HI R21, RZ, 0x1f, R20 ;  /* 0x0000001fff157819 */ /* 0x000fc80000011414 */
[----:B------:R-:W-:-:S13]  /*11c0*/  ISETP.GE.AND.EX P0, PT, R21, UR17, PT, P0 ;  /* 0x0000001115007c0c */ /* 0x000fda000bf06300 */
[----:B------:R-:W2:Y:S01]  /*11d0*/  @!P0 LDC.64 R16, c[0x0][0x390] ;  /* 0x0000e400ff108b82 */ /* 0x000ea20000000a00 */
[----:B------:R-:W-:Y:S01]  /*11e0*/  @!P0 SHF.R.S32.HI R19, RZ, 0x1f, R13 ;  /* 0x0000001fff138819 */ /* 0x000fe2000001140d */
[----:B------:R-:W-:-:S04]  /*11f0*/  @!P0 IMAD.WIDE.U32 R20, R13, UR16, R20 ;  /* 0x000000100d148c25 */ /* 0x000fc8000f8e0014 */
[----:B------:R-:W-:-:S04]  /*1200*/  @!P0 IMAD R22, R19, UR16, RZ ;  /* 0x0000001013168c24 */ /* 0x000fc8000f8e02ff */
[----:B------:R-:W-:-:S04]  /*1210*/  @!P0 IMAD R13, R13, UR17, R22 ;  /* 0x000000110d0d8c24 */ /* 0x000fc8000f8e0216 */
[----:B------:R-:W-:Y:S01]  /*1220*/  @!P0 IMAD.IADD R13, R21, 0x1, R13 ;  /* 0x00000001150d8824 */ /* 0x000fe200078e020d */
[----:B--2---:R-:W-:-:S04]  /*1230*/  @!P0 LEA R16, P1, R20, R16, 0x1 ;  /* 0x0000001014108211 */ /* 0x004fc800078208ff */
[--C-:B------:R-:W-:Y:S02]  /*1240*/  @!P0 LEA.HI.X R17, R20, R17, R13.reuse, 0x1, P1 ;  /* 0x0000001114118211 */ /* 0x100fe400008f0c0d */
[----:B------:R-:W-:-:S06]  /*1250*/  @P0 PRMT R13, RZ, 0x7610, R13 ;  /* 0x00007610ff0d0816 */ /* 0x000fcc000000000d */
[----:B------:R-:W2:Y:S01]  /*1260*/  @!P0 LDG.E.U16 R13, desc[UR4][R16.64] ;  /* 0x00000004100d8981 */ /* 0x000ea2000c1e1500 */
[----:B------:R-:W-:Y:S01]  /*1270*/  IADD3 R10, P0, PT, R5, R10, RZ ;  /* 0x0000000a050a7210 */ /* 0x000fe20007f1e0ff */
[----:B------:R-:W-:Y:S04]  /*1280*/  BSSY.RECONVERGENT B1, `(.L_x_31) ;  /* 0x0000024000017945 */ /* 0x000fe80003800200 */
        /* <DEDUP_REMOVED lines=25> */
[--C-:B------:R-:W-:Y:S02]  /*1420*/  IMAD.MOV R21, RZ, RZ, -R13.reuse ;  /* 0x000000ffff157224 */ /* 0x100fe400078e0a0d */
[----:B------:R-:W-:Y:S02]  /*1430*/  IMAD.MOV.U32 R19, RZ, RZ, R13 ;  /* 0x000000ffff137224 */ /* 0x000fe400078e000d */
[----:B------:R-:W-:Y:S01]  /*1440*/  IMAD R21, R12, R21, R9 ;  /* 0x000000150c157224 */ /* 0x000fe200078e0209 */
[----:B------:R-:W-:Y:S06]  /*1450*/  BRA `(.L_x_33) ;  /* 0x0000000000187947 */ /* 0x000fec0003800000 */
.L_x_32:
[----:B------:R-:W-:Y:S01]  /*1460*/  IMAD.MOV.U32 R26, RZ, RZ, R9 ;  /* 0x000000ffff1a7224 */ /* 0x000fe200078e0009 */
[----:B------:R-:W-:-:S07]  /*1470*/  MOV R20, 0x1490 ;  /* 0x0000149000147802 */ /* 0x000fce0000000f00 */
[----:B012---:R-:W-:Y:S05]  /*1480*/  CALL.REL.NOINC `($__internal_0_$__cuda_sm20_div_s64) ;  /* 0x0000000000d47944 */ /* 0x007fea0003c00000 */
[----:B------:R-:W-:Y:S01]  /*1490*/  IADD3 R12, PT, PT, -R16, RZ, RZ ;  /* 0x000000ff100c7210 */ /* 0x000fe20007ffe1ff */
[----:B------:R-:W-:-:S04]  /*14a0*/  IMAD.MOV.U32 R19, RZ, RZ, R16 ;  /* 0x000000ffff137224 */ /* 0x000fc800078e0010 */
[----:B------:R-:W-:-:S07]  /*14b0*/  IMAD R21, R12, UR15, R9 ;  /* 0x0000000f0c157c24 */ /* 0x000fce000f8e0209 */
.L_x_33:
[----:B------:R-:W-:Y:S05]  /*14c0*/  BSYNC.RECONVERGENT B1 ;  /* 0x0000000000017941 */ /* 0x000fea0003800200 */
.L_x_31:
[----:B------:R-:W-:Y:S02]  /*14d0*/  ISETP.GE.U32.AND P0, PT, R21, UR16, PT ;  /* 0x0000001015007c0c */ /* 0x000fe4000bf06070 */
[----:B------:R-:W-:-:S04]  /*14e0*/  SHF.R.S32.HI R17, RZ, 0x1f, R21 ;  /* 0x0000001fff117819 */ /* 0x000fc80000011415 */
[----:B------:R-:W-:-:S13]  /*14f0*/  ISETP.GE.AND.EX P0, PT, R17, UR17, PT, P0 ;  /* 0x0000001111007c0c */ /* 0x000fda000bf06300 */
[----:B------:R-:W2:Y:S01]  /*1500*/  @!P0 LDC.64 R12, c[0x0][0x390] ;  /* 0x0000e400ff0c8b82 */ /* 0x000ea20000000a00 */
[----:B------:R-:W-:-:S05]  /*1510*/  @!P0 SHF.R.S32.HI R16, RZ, 0x1f, R19 ;  /* 0x0000001fff108819 */ /* 0x000fca0000011413 */
[----:B------:R-:W-:Y:S02]  /*1520*/  @!P0 IMAD R20, R16, UR16, RZ ;  /* 0x0000001010148c24 */ /* 0x000fe4000f8e02ff */
[----:B------:R-:W-:-:S04]  /*1530*/  @!P0 IMAD.MOV.U32 R16, RZ, RZ, R21 ;  /* 0x000000ffff108224 */ /* 0x000fc800078e0015 */
[----:B------:R-:W-:-:S04]  /*1540*/  @!P0 IMAD.WIDE.U32 R16, R19, UR16, R16 ;  /* 0x0000001013108c25 */ /* 0x000fc8000f8e0010 */
[----:B------:R-:W-:-:S04]  /*1550*/  @!P0 IMAD R19, R19, UR17, R20 ;  /* 0x0000001113138c24 */ /* 0x000fc8000f8e0214 */
[----:B------:R-:W-:Y:S01]  /*1560*/  @!P0 IMAD.IADD R17, R17, 0x1, R19 ;  /* 0x0000000111118824 */ /* 0x000fe200078e0213 */
[----:B--2---:R-:W-:-:S04]  /*1570*/  @!P0 LEA R12, P1, R16, R12, 0x1 ;  /* 0x0000000c100c8211 */ /* 0x004fc800078208ff */
[--C-:B------:R-:W-:Y:S02]  /*1580*/  @!P0 LEA.HI.X R13, R16, R13, R17.reuse, 0x1, P1 ;  /* 0x0000000d100d8211 */ /* 0x100fe400008f0c11 */
[----:B------:R-:W-:-:S06]  /*1590*/  @P0 PRMT R17, RZ, 0x7610, R17 ;  /* 0x00007610ff110816 */ /* 0x000fcc0000000011 */
[----:B------:R-:W2:Y:S01]  /*15a0*/  @!P0 LDG.E.U16 R17, desc[UR4][R12.64] ;  /* 0x000000040c118981 */ /* 0x000ea2000c1e1500 */
[----:B------:R-:W-:-:S05]  /*15b0*/  IADD3 R10, P0, PT, R5, R10, RZ ;  /* 0x0000000a050a7210 */ /* 0x000fca0007f1e0ff */
[----:B------:R-:W-:Y:S01]  /*15c0*/  IMAD.X R11, R6, 0x1, R11, P0 ;  /* 0x00000001060b7824 */ /* 0x000fe200000e060b */
[----:B------:R-:W-:-:S04]  /*15d0*/  IADD3 R5, P0, PT, R4, R9, RZ ;  /* 0x0000000904057210 */ /* 0x000fc80007f1e0ff */
[----:B------:R-:W-:Y:S02]  /*15e0*/  IADD3.X R18, PT, PT, RZ, R18, RZ, P0, !PT ;  /* 0x00000012ff127210 */ /* 0x000fe400007fe4ff */
[----:B------:R-:W-:-:S04]  /*15f0*/  ISETP.GE.U32.AND P0, PT, R5, R14, PT ;  /* 0x0000000e0500720c */ /* 0x000fc80003f06070 */
[----:B------:R-:W-:Y:S01]  /*1600*/  ISETP.GE.AND.EX P0, PT, R18, R2, PT, P0 ;  /* 0x000000021200720c */ /* 0x000fe20003f06300 */
[----:B--2---:R3:W-:-:S12]  /*1610*/  STG.E.U16 desc[UR4][R10.64], R17 ;  /* 0x000000110a007986 */ /* 0x0047d8000c101504 */
[----:B------:R-:W-:Y:S05]  /*1620*/  @!P0 BRA `(.L_x_34) ;  /* 0xfffffff000b48947 */ /* 0x000fea000383ffff */
.L_x_12:
[----:B------:R-:W-:Y:S05]  /*1630*/  BSYNC.RECONVERGENT B0 ;  /* 0x0000000000007941 */ /* 0x000fea0003800200 */
.L_x_11:
[----:B------:R-:W4:Y:S01]  /*1640*/  LDCU.64 UR6, c[0x0][0x3b0] ;  /* 0x00007600ff0677ac */ /* 0x000f220008000a00 */
[----:B------:R-:W-:Y:S02]  /*1650*/  SHF.R.S32.HI R2, RZ, 0x1f, R3 ;  /* 0x0000001fff027819 */ /* 0x000fe40000011403 */
[----:B----4-:R-:W-:-:S04]  /*1660*/  ISETP.GE.U32.AND P0, PT, R3, UR6, PT ;  /* 0x0000000603007c0c */ /* 0x010fc8000bf06070 */
[----:B------:R-:W-:-:S13]  /*1670*/  ISETP.GE.AND.EX P0, PT, R2, UR7, PT, P0 ;  /* 0x0000000702007c0c */ /* 0x000fda000bf06300 */
[----:B------:R-:W-:Y:S05]  /*1680*/  @P0 EXIT ;  /* 0x000000000000094d */ /* 0x000fea0003800000 */
[----:B------:R-:W4:Y:S01]  /*1690*/  LDCU UR6, c[0x0][0x370] ;  /* 0x00006e00ff0677ac */ /* 0x000f220008000800 */
[----:B------:R-:W0:Y:S01]  /*16a0*/  LDCU.64 UR10, c[0x0][0x3a8] ;  /* 0x00007500ff0a77ac */ /* 0x000e220008000a00 */
[----:B------:R-:W0:Y:S01]  /*16b0*/  LDCU.64 UR12, c[0x0][0x3b0] ;  /* 0x00007600ff0c77ac */ /* 0x000e220008000a00 */
[----:B------:R-:W0:Y:S01]  /*16c0*/  LDCU.64 UR8, c[0x0][0x388] ;  /* 0x00007100ff0877ac */ /* 0x000e220008000a00 */
[----:B----4-:R-:W-:-:S07]  /*16d0*/  IMAD R0, R0, UR6, RZ ;  /* 0x0000000600007c24 */ /* 0x010fce000f8e02ff */
.L_x_35:
[----:B0-----:R-:W-:-:S04]  /*16e0*/  ISETP.GE.U32.AND P0, PT, R3, UR10, PT ;  /* 0x0000000a03007c0c */ /* 0x001fc8000bf06070 */
[----:B------:R-:W-:-:S13]  /*16f0*/  ISETP.GE.AND.EX P0, PT, R2, UR11, PT, P0 ;  /* 0x0000000b02007c0c */ /* 0x000fda000bf06300 */
[----:B------:R-:W0:Y:S02]  /*1700*/  @!P0 LDC.64 R4, c[0x0][0x398] ;  /* 0x0000e600ff048b82 */ /* 0x000e240000000a00 */
[----:B0-----:R-:W-:-:S04]  /*1710*/  @!P0 LEA R4, P1, R3, R4, 0x1 ;  /* 0x0000000403048211 */ /* 0x001fc800078208ff */
[----:B------:R-:W-:-:S05]  /*1720*/  @!P0 LEA.HI.X R5, R3, R5, R2, 0x1, P1 ;  /* 0x0000000503058211 */ /* 0x000fca00008f0c02 */
[----:B------:R-:W4:Y:S01]  /*1730*/  @!P0 LDG.E.U16 R9, desc[UR4][R4.64] ;  /* 0x0000000404098981 */ /* 0x000f22000c1e1500 */
[----:B------:R-:W-:-:S04]  /*1740*/  LEA R6, P1, R3, UR8, 0x1 ;  /* 0x0000000803067c11 */ /* 0x000fc8000f8208ff */
[----:B------:R-:W-:Y:S01]  /*1750*/  LEA.HI.X R7, R3, UR9, R2, 0x1, P1 ;  /* 0x0000000903077c11 */ /* 0x000fe200088f0c02 */
[----:B------:R-:W-:-:S05]  /*1760*/  IMAD.IADD R3, R0, 0x1, R3 ;  /* 0x0000000100037824 */ /* 0x000fca00078e0203 */
[----:B------:R-:W-:Y:S02]  /*1770*/  SHF.R.S32.HI R2, RZ, 0x1f, R3 ;  /* 0x0000001fff027819 */ /* 0x000fe40000011403 */
[----:B------:R-:W-:Y:S02]  /*1780*/  @P0 PRMT R9, RZ, 0x7610, R9 ;  /* 0x00007610ff090816 */ /* 0x000fe40000000009 */
[----:B------:R-:W-:-:S03]  /*1790*/  ISETP.GE.U32.AND P0, PT, R3, UR12, PT ;  /* 0x0000000c03007c0c */ /* 0x000fc6000bf06070 */
[----:B----4-:R4:W-:Y:S01]  /*17a0*/  STG.E.U16 desc[UR4][R6.64], R9 ;  /* 0x0000000906007986 */ /* 0x0109e2000c101504 */
[----:B------:R-:W-:-:S13]  /*17b0*/  ISETP.GE.AND.EX P0, PT, R2, UR13, PT, P0 ;  /* 0x0000000d02007c0c */ /* 0x000fda000bf06300 */
[----:B----4-:R-:W-:Y:S05]  /*17c0*/  @!P0 BRA `(.L_x_35) ;  /* 0xfffffffc00c48947 */ /* 0x010fea000383ffff */
[----:B------:R-:W-:Y:S05]  /*17d0*/  EXIT ;  /* 0x000000000000794d */ /* 0x000fea0003800000 */
        .weak           $__internal_0_$__cuda_sm20_div_s64
        .type           $__internal_0_$__cuda_sm20_div_s64,@function
        .size           $__internal_0_$__cuda_sm20_div_s64,($__internal_1_$__cuda_sm20_div_u64 - $__internal_0_$__cuda_sm20_div_s64)
$__internal_0_$__cuda_sm20_div_s64:
[-C--:B------:R-:W-:Y:S01]  /*17e0*/  IADD3 R16, P2, PT, RZ, -R7.reuse, RZ ;  /* 0x80000007ff107210 */ /* 0x080fe20007f5e0ff */
[----:B------:R-:W-:Y:S01]  /*17f0*/  HFMA2 R27, -RZ, RZ, 0, 0 ;  /* 0x00000000ff1b7431 */ /* 0x000fe200000001ff */
[----:B------:R-:W-:Y:S02]  /*1800*/  ISETP.GE.AND P1, PT, R8, RZ, PT ;  /* 0x000000ff0800720c */ /* 0x000fe40003f26270 */
[----:B------:R-:W-:Y:S01]  /*1810*/  ISETP.GE.AND P4, PT, R18, RZ, PT ;  /* 0x000000ff1200720c */ /* 0x000fe20003f86270 */
[----:B------:R-:W-:Y:S01]  /*1820*/  IMAD.X R17, RZ, RZ, ~R8, P2 ;  /* 0x000000ffff117224 */ /* 0x000fe200010e0e08 */
[----:B------:R-:W-:-:S04]  /*1830*/  SEL R16, R16, R7, !P1 ;  /* 0x0000000710107207 */ /* 0x000fc80004800000 */
[----:B------:R-:W-:-:S04]  /*1840*/  SEL R17, R17, R8, !P1 ;  /* 0x0000000811117207 */ /* 0x000fc80004800000 */
[----:B------:R-:W0:Y:S08]  /*1850*/  I2F.U64.RP R21, R16 ;  /* 0x0000001000157312 */ /* 0x000e300000309000 */
[----:B0-----:R-:W0:Y:S02]  /*1860*/  MUFU.RCP R22, R21 ;  /* 0x0000001500167308 */ /* 0x001e240000001000 */
[----:B0-----:R-:W-:-:S06]  /*1870*/  VIADD R22, R22, 0x1ffffffe ;  /* 0x1ffffffe16167836 */ /* 0x001fcc0000000000 */
[----:B------:R-:W0:Y:S02]  /*1880*/  F2I.U64.TRUNC R22, R22 ;  /* 0x0000001600167311 */ /* 0x000e24000020d800 */
[----:B0-----:R-:W-:-:S04]  /*1890*/  IMAD.WIDE.U32 R24, R22, R16, RZ ;  /* 0x0000001016187225 */ /* 0x001fc800078e00ff */
[C---:B------:R-:W-:Y:S01]  /*18a0*/  IMAD R19, R22.reuse, R17, R25 ;  /* 0x0000001116137224 */ /* 0x040fe200078e0219 */
[----:B------:R-:W-:Y:S02]  /*18b0*/  IADD3 R29, P1, PT, RZ, -R24, RZ ;  /* 0x80000018ff1d7210 */ /* 0x000fe40007f3e0ff */
[----:B------:R-:W-:Y:S01]  /*18c0*/  MOV R25, R22 ;  /* 0x0000001600197202 */ /* 0x000fe20000000f00 */
[----:B------:R-:W-:Y:S02]  /*18d0*/  IMAD R19, R23, R16, R19 ;  /* 0x0000001017137224 */ /* 0x000fe400078e0213 */
[----:B------:R-:W-:-:S04]  /*18e0*/  IMAD.HI.U32 R24, R22, R29, RZ ;  /* 0x0000001d16187227 */ /* 0x000fc800078e00ff */
[----:B------:R-:W-:-:S04]  /*18f0*/  IMAD.X R19, RZ, RZ, ~R19, P1 ;  /* 0x000000ffff137224 */ /* 0x000fc800008e0e13 */
[----:B------:R-:W-:-:S04]  /*1900*/  IMAD.WIDE.U32 R24, P1, R22, R19, R24 ;  /* 0x0000001316187225 */ /* 0x000fc80007820018 */
[C---:B------:R-:W-:Y:S02]  /*1910*/  IMAD R28, R23.reuse, R19, RZ ;  /* 0x00000013171c7224 */ /* 0x040fe400078e02ff */
[----:B------:R-:W-:-:S04]  /*1920*/  IMAD.HI.U32 R29, P2, R23, R29, R24 ;  /* 0x0000001d171d7227 */ /* 0x000fc80007840018 */
[----:B------:R-:W-:Y:S01]  /*1930*/  IMAD.HI.U32 R19, R23, R19, RZ ;  /* 0x0000001317137227 */ /* 0x000fe200078e00ff */
[----:B------:R-:W-:-:S03]  /*1940*/  IADD3 R29, P3, PT, R28, R29, RZ ;  /* 0x0000001d1c1d7210 */ /* 0x000fc60007f7e0ff */
[----:B------:R-:W-:Y:S02]  /*1950*/  IMAD.X R19, R19, 0x1, R23, P1 ;  /* 0x0000000113137824 */ /* 0x000fe400008e0617 */
[----:B------:R-:W-:-:S03]  /*1960*/  IMAD.WIDE.U32 R22, R29, R16, RZ ;  /* 0x000000101d167225 */ /* 0x000fc600078e00ff */
[----:B------:R-:W-:Y:S01]  /*1970*/  IADD3.X R21, PT, PT, RZ, RZ, R19, P3, P2 ;  /* 0x000000ffff157210 */ /* 0x000fe20001fe4413 */
[----:B------:R-:W-:Y:S01]  /*1980*/  IMAD R24, R29, R17, R23 ;  /* 0x000000111d187224 */ /* 0x000fe200078e0217 */
[----:B------:R-:W-:Y:S02]  /*1990*/  IADD3 R22, P1, PT, RZ, -R22, RZ ;  /* 0x80000016ff167210 */ /* 0x000fe40007f3e0ff */
[----:B------:R-:W-:Y:S01]  /*19a0*/  IADD3 R19, P5, PT, RZ, -R26, RZ ;  /* 0x8000001aff137210 */ /* 0x000fe20007fbe0ff */
[----:B------:R-:W-:Y:S02]  /*19b0*/  IMAD R24, R21, R16, R24 ;  /* 0x0000001015187224 */ /* 0x000fe400078e0218 */
[----:B------:R-:W-:Y:S01]  /*19c0*/  IMAD.HI.U32 R28, R29, R22, RZ ;  /* 0x000000161d1c7227 */ /* 0x000fe200078e00ff */
[----:B------:R-:W-:-:S03]  /*19d0*/  SEL R19, R19, R26, !P4 ;  /* 0x0000001a13137207 */ /* 0x000fc60006000000 */
[----:B------:R-:W-:Y:S02]  /*19e0*/  IMAD.X R24, RZ, RZ, ~R24, P1 ;  /* 0x000000ffff187224 */ /* 0x000fe400008e0e18 */
[----:B------:R-:W-:Y:S02]  /*19f0*/  IMAD.X R25, RZ, RZ, ~R18, P5 ;  /* 0x000000ffff197224 */ /* 0x000fe400028e0e12 */
[----:B------:R-:W-:-:S04]  /*1a00*/  IMAD.WIDE.U32 R28, P1, R29, R24, R28 ;  /* 0x000000181d1c7225 */ /* 0x000fc8000782001c */
[----:B------:R-:W-:-:S04]  /*1a10*/  IMAD.HI.U32 R23, P2, R21, R22, R28 ;  /* 0x0000001615177227 */ /* 0x000fc8000784001c */
[CC--:B------:R-:W-:Y:S02]  /*1a20*/  IMAD R22, R21.reuse, R24.reuse, RZ ;  /* 0x0000001815167224 */ /* 0x0c0fe400078e02ff */
[----:B------:R-:W-:-:S03]  /*1a30*/  IMAD.HI.U32 R24, R21, R24, RZ ;  /* 0x0000001815187227 */ /* 0x000fc600078e00ff */
[----:B------:R-:W-:Y:S01]  /*1a40*/  IADD3 R23, P3, PT, R22, R23, RZ ;  /* 0x0000001716177210 */ /* 0x000fe20007f7e0ff */
[----:B------:R-:W-:Y:S01]  /*1a50*/  IMAD.X R24, R24, 0x1, R21, P1 ;  /* 0x0000000118187824 */ /* 0x000fe200008e0615 */
[----:B------:R-:W-:-:S03]  /*1a60*/  SEL R22, R25, R18, !P4 ;  /* 0x0000001219167207 */ /* 0x000fc60006000000 */
[----:B------:R-:W-:-:S04]  /*1a70*/  IMAD.HI.U32 R26, R23, R19, RZ ;  /* 0x00000013171a7227 */ /* 0x000fc800078e00ff */
[----:B------:R-:W-:Y:S01]  /*1a80*/  IMAD.WIDE.U32 R26, R23, R22, R26 ;  /* 0x00000016171a7225 */ /* 0x000fe200078e001a */
[----:B------:R-:W-:-:S05]  /*1a90*/  IADD3.X R23, PT, PT, RZ, RZ, R24, P3, P2 ;  /* 0x000000ffff177210 */ /* 0x000fca0001fe4418 */
[----:B------:R-:W-:-:S04]  /*1aa0*/  IMAD.HI.U32 R24, P1, R23, R19, R26 ;  /* 0x0000001317187227 */ /* 0x000fc8000782001a */
[CC--:B------:R-:W-:Y:S02]  /*1ab0*/  IMAD R21, R23.reuse, R22.reuse, RZ ;  /* 0x0000001617157224 */ /* 0x0c0fe400078e02ff */
[----:B------:R-:W-:-:S03]  /*1ac0*/  IMAD.HI.U32 R23, R23, R22, RZ ;  /* 0x0000001617177227 */ /* 0x000fc600078e00ff */
[----:B------:R-:W-:Y:S01]  /*1ad0*/  IADD3 R21, P2, PT, R21, R24, RZ ;  /* 0x0000001815157210 */ /* 0x000fe20007f5e0ff */
[----:B------:R-:W-:-:S04]  /*1ae0*/  IMAD.X R23, RZ, RZ, R23, P1 ;  /* 0x000000ffff177224 */ /* 0x000fc800008e0617 */
[----:B------:R-:W-:-:S04]  /*1af0*/  IMAD.WIDE.U32 R26, R21, R16, RZ ;  /* 0x00000010151a7225 */ /* 0x000fc800078e00ff */
[----:B------:R-:W-:Y:S01]  /*1b00*/  IMAD.X R23, RZ, RZ, R23, P2 ;  /* 0x000000ffff177224 */ /* 0x000fe200010e0617 */
[----:B------:R-:W-:Y:S01]  /*1b10*/  IADD3 R19, P2, PT, -R26, R19, RZ ;  /* 0x000000131a137210 */ /* 0x000fe20007f5e1ff */
[----:B------:R-:W-:-:S03]  /*1b20*/  IMAD R24, R21, R17, R27 ;  /* 0x0000001115187224 */ /* 0x000fc600078e021b */
[-C--:B------:R-:W-:Y:S01]  /*1b30*/  ISETP.GE.U32.AND P1, PT, R19, R16.reuse, PT ;  /* 0x000000101300720c */ /* 0x080fe20003f26070 */
[----:B------:R-:W-:-:S04]  /*1b40*/  IMAD R23, R23, R16, R24 ;  /* 0x0000001017177224 */ /* 0x000fc800078e0218 */
[----:B------:R-:W-:Y:S01]  /*1b50*/  IMAD.X R23, R22, 0x1, ~R23, P2 ;  /* 0x0000000116177824 */ /* 0x000fe200010e0e17 */
[----:B------:R-:W-:-:S04]  /*1b60*/  IADD3 R24, P2, PT, R19, -R16, RZ ;  /* 0x8000001013187210 */ /* 0x000fc80007f5e0ff */
[C---:B------:R-:W-:Y:S01]  /*1b70*/  ISETP.GE.U32.AND.EX P1, PT, R23.reuse, R17, PT, P1 ;  /* 0x000000111700720c */ /* 0x040fe20003f26110 */
[----:B------:R-:W-:-:S03]  /*1b80*/  IMAD.X R22, R23, 0x1, ~R17, P2 ;  /* 0x0000000117167824 */ /* 0x000fc600010e0e11 */
[----:B------:R-:W-:Y:S02]  /*1b90*/  SEL R19, R24, R19, P1 ;  /* 0x0000001318137207 */ /* 0x000fe40000800000 */
[----:B------:R-:W-:Y:S02]  /*1ba0*/  IADD3 R24, PT, PT, R21, 0x1, RZ ;  /* 0x0000000115187810 */ /* 0x000fe40007ffe0ff */
[----:B------:R-:W-:Y:S02]  /*1bb0*/  SEL R23, R22, R23, P1 ;  /* 0x0000001716177207 */ /* 0x000fe40000800000 */
[----:B------:R-:W-:Y:S01]  /*1bc0*/  SEL R24, R24, R21, P1 ;  /* 0x0000001518187207 */ /* 0x000fe20000800000 */
[----:B------:R-:W-:Y:S01]  /*1bd0*/  IMAD.MOV.U32 R21, RZ, RZ, 0x0 ;  /* 0x00000000ff157424 */ /* 0x000fe200078e00ff */
[----:B------:R-:W-:Y:S02]  /*1be0*/  ISETP.GE.U32.AND P1, PT, R19, R16, PT ;  /* 0x000000101300720c */ /* 0x000fe40003f26070 */
[----:B------:R-:W-:Y:S01]  /*1bf0*/  LOP3.LUT R16, R8, R18, RZ, 0x3c, !PT ;  /* 0x0000001208107212 */ /* 0x000fe200078e3cff */
[----:B------:R-:W-:Y:S01]  /*1c00*/  VIADD R19, R24, 0x1 ;  /* 0x0000000118137836 */ /* 0x000fe20000000000 */
[----:B------:R-:W-:-:S02]  /*1c10*/  ISETP.GE.U32.AND.EX P1, PT, R23, R17, PT, P1 ;  /* 0x000000111700720c */ /* 0x000fc40003f26110 */
[----:B------:R-:W-:Y:S02]  /*1c20*/  ISETP.GE.AND P2, PT, R16, RZ, PT ;  /* 0x000000ff1000720c */ /* 0x000fe40003f46270 */
[----:B------:R-:W-:Y:S02]  /*1c30*/  SEL R19, R19, R24, P1 ;  /* 0x0000001813137207 */ /* 0x000fe40000800000 */
[----:B------:R-:W-:-:S03]  /*1c40*/  ISETP.NE.U32.AND P1, PT, R7, RZ, PT ;  /* 0x000000ff0700720c */ /* 0x000fc60003f25070 */
[----:B------:R-:W-:Y:S01]  /*1c50*/  IMAD.MOV R16, RZ, RZ, -R19 ;  /* 0x000000ffff107224 */ /* 0x000fe200078e0a13 */
[----:B------:R-:W-:-:S04]  /*1c60*/  ISETP.NE.AND.EX P1, PT, R8, RZ, PT, P1 ;  /* 0x000000ff0800720c */ /* 0x000fc80003f25310 */
[----:B------:R-:W-:-:S04]  /*1c70*/  SEL R16, R16, R19, !P2 ;  /* 0x0000001310107207 */ /* 0x000fc80005000000 */
[----:B------:R-:W-:Y:S01]  /*1c80*/  SEL R16, R16, 0xffffffff, P1 ;  /* 0xffffffff10107807 */ /* 0x000fe20000800000 */
[----:B------:R-:W-:Y:S06]  /*1c90*/  RET.REL.NODEC R20 `(_ZN17fastertransformer16paddingEmbeddingI6__halfEEvPT_S3_PKS2_S5_lll) ;  /* 0xffffffe014d87950 */ /* 0x000fec0003c3ffff */
        .weak           $__internal_1_$__cuda_sm20_div_u64
        .type           $__internal_1_$__cuda_sm20_div_u64,@function
        .size           $__internal_1_$__cuda_sm20_div_u64,(.L_x_688 - $__internal_1_$__cuda_sm20_div_u64)
$__internal_1_$__cuda_sm20_div_u64:
[----:B------:R-:W-:Y:S01]  /*1ca0*/  IMAD.MOV.U32 R16, RZ, RZ, R4 ;  /* 0x000000ffff107224 */ /* 0x000fe200078e0004 */
[----:B------:R-:W-:-:S05]  /*1cb0*/  MOV R17, RZ ;  /* 0x000000ff00117202 */ /* 0x000fca0000000f00 */
[----:B------:R-:W0:Y:S08]  /*1cc0*/  I2F.U64.RP R16, R16 ;  /* 0x0000001000107312 */ /* 0x000e300000309000 */
[----:B0-----:R-:W0:Y:S02]  /*1cd0*/  MUFU.RCP R6, R16 ;  /* 0x0000001000067308 */ /* 0x001e240000001000 */
[----:B0-----:R-:W-:-:S06]  /*1ce0*/  VIADD R6, R6, 0x1ffffffe ;  /* 0x1ffffffe06067836 */ /* 0x001fcc0000000000 */
[----:B------:R-:W0:Y:S02]  /*1cf0*/  F2I.U64.TRUNC R6, R6 ;  /* 0x0000000600067311 */ /* 0x000e24000020d800 */
[----:B0-----:R-:W-:-:S04]  /*1d00*/  IMAD.WIDE.U32 R12, R6, R4, RZ ;  /* 0x00000004060c7225 */ /* 0x001fc800078e00ff */
[----:B------:R-:W-:Y:S01]  /*1d10*/  IMAD R13, R7, R4, R13 ;  /* 0x00000004070d7224 */ /* 0x000fe200078e020d */
[----:B------:R-:W-:-:S05]  /*1d20*/  IADD3 R19, P0, PT, RZ, -R12, RZ ;  /* 0x8000000cff137210 */ /* 0x000fca0007f1e0ff */
[----:B------:R-:W-:-:S04]  /*1d30*/  IMAD.HI.U32 R12, R6, R19, RZ ;  /* 0x00000013060c7227 */ /* 0x000fc800078e00ff */
[----:B------:R-:W-:Y:S02]  /*1d40*/  IMAD.X R21, RZ, RZ, ~R13, P0 ;  /* 0x000000ffff157224 */ /* 0x000fe400000e0e0d */
[----:B------:R-:W-:Y:S02]  /*1d50*/  IMAD.MOV.U32 R13, RZ, RZ, R6 ;  /* 0x000000ffff0d7224 */ /* 0x000fe400078e0006 */
[-C--:B------:R-:W-:Y:S02]  /*1d60*/  IMAD R17, R7, R21.reuse, RZ ;  /* 0x0000001507117224 */ /* 0x080fe400078e02ff */
[----:B------:R-:W-:-:S04]  /*1d70*/  IMAD.WIDE.U32 R12, P0, R6, R21, R12 ;  /* 0x00000015060c7225 */ /* 0x000fc8000780000c */
[----:B------:R-:W-:-:S04]  /*1d80*/  IMAD.HI.U32 R21, R7, R21, RZ ;  /* 0x0000001507157227 */ /* 0x000fc800078e00ff */
[----:B------:R-:W-:-:S05]  /*1d90*/  IMAD.HI.U32 R12, P1, R7, R19, R12 ;  /* 0x00000013070c7227 */ /* 0x000fca000782000c */
[----:B------:R-:W-:Y:S01]  /*1da0*/  IADD3 R13, P2, PT, R17, R12, RZ ;  /* 0x0000000c110d7210 */ /* 0x000fe20007f5e0ff */
[----:B------:R-:W-:-:S04]  /*1db0*/  IMAD.X R12, R21, 0x1, R7, P0 ;  /* 0x00000001150c7824 */ /* 0x000fc800000e0607 */
[----:B------:R-:W-:Y:S01]  /*1dc0*/  IMAD.WIDE.U32 R6, R13, R4, RZ ;  /* 0x000000040d067225 */ /* 0x000fe200078e00ff */
[----:B------:R-:W-:Y:S02]  /*1dd0*/  IADD3.X R17, PT, PT, RZ, RZ, R12, P2, P1 ;  /* 0x000000ffff117210 */ /* 0x000fe400017e240c */
[----:B------:R-:W-:-:S03]  /*1de0*/  IADD3 R19, P0, PT, RZ, -R6, RZ ;  /* 0x80000006ff137210 */ /* 0x000fc60007f1e0ff */
[----:B------:R-:W-:Y:S02]  /*1df0*/  IMAD R6, R17, R4, R7 ;  /* 0x0000000411067224 */ /* 0x000fe400078e0207 */
[----:B------:R-:W-:-:S03]  /*1e00*/  IMAD.HI.U32 R12, R13, R19, RZ ;  /* 0x000000130d0c7227 */ /* 0x000fc600078e00ff */
[----:B------:R-:W-:-:S05]  /*1e10*/  IADD3.X R6, PT, PT, RZ, ~R6, RZ, P0, !PT ;  /* 0x80000006ff067210 */ /* 0x000fca00007fe4ff */
[----:B------:R-:W-:-:S04]  /*1e20*/  IMAD.WIDE.U32 R12, P0, R13, R6, R12 ;  /* 0x000000060d0c7225 */ /* 0x000fc8000780000c */
[C---:B------:R-:W-:Y:S02]  /*1e30*/  IMAD R7, R17.reuse, R6, RZ ;  /* 0x0000000611077224 */ /* 0x040fe400078e02ff */
[----:B------:R-:W-:-:S04]  /*1e40*/  IMAD.HI.U32 R12, P1, R17, R19, R12 ;  /* 0x00000013110c7227 */ /* 0x000fc8000782000c */
[----:B------:R-:W-:Y:S01]  /*1e50*/  IMAD.HI.U32 R6, R17, R6, RZ ;  /* 0x0000000611067227 */ /* 0x000fe200078e00ff */
[----:B------:R-:W-:-:S03]  /*1e60*/  IADD3 R12, P2, PT, R7, R12, RZ ;  /* 0x0000000c070c7210 */ /* 0x000fc60007f5e0ff */
[----:B------:R-:W-:Y:S02]  /*1e70*/  IMAD.X R17, R6, 0x1, R17, P0 ;  /* 0x0000000106117824 */ /* 0x000fe400000e0611 */
[----:B------:R-:W-:-:S03]  /*1e80*/  IMAD.HI.U32 R6, R12, R11, RZ ;  /* 0x0000000b0c067227 */ /* 0x000fc600078e00ff */
[----:B------:R-:W-:Y:S01]  /*1e90*/  IADD3.X R16, PT, PT, RZ, RZ, R17, P2, P1 ;  /* 0x000000ffff107210 */ /* 0x000fe200017e2411 */
[----:B------:R-:W-:Y:S02]  /*1ea0*/  IMAD.MOV.U32 R7, RZ, RZ, RZ ;  /* 0x000000ffff077224 */ /* 0x000fe400078e00ff */
[----:B------:R-:W-:-:S04]  /*1eb0*/  IMAD.WIDE.U32 R6, R12, R9, R6 ;  /* 0x000000090c067225 */ /* 0x000fc800078e0006 */
[C---:B------:R-:W-:Y:S02]  /*1ec0*/  IMAD R13, R16.reuse, R9, RZ ;  /* 0x00000009100d7224 */ /* 0x040fe400078e02ff */
[----:B------:R-:W-:-:S04]  /*1ed0*/  IMAD.HI.U32 R6, P0, R16, R11, R6 ;  /* 0x0000000b10067227 */ /* 0x000fc80007800006 */
[----:B------:R-:W-:Y:S01]  /*1ee0*/  IMAD.HI.U32 R16, R16, R9, RZ ;  /* 0x0000000910107227 */ /* 0x000fe200078e00ff */
[----:B------:R-:W-:-:S03]  /*1ef0*/  IADD3 R13, P1, PT, R13, R6, RZ ;  /* 0x000000060d0d7210 */ /* 0x000fc60007f3e0ff */
[----:B------:R-:W-:-:S04]  /*1f00*/  IMAD.X R6, RZ, RZ, R16, P0 ;  /* 0x000000ffff067224 */ /* 0x000fc800000e0610 */
[----:B------:R-:W-:Y:S02]  /*1f10*/  IMAD.X R17, RZ, RZ, R6, P1 ;  /* 0x000000ffff117224 */ /* 0x000fe400008e0606 */
[----:B------:R-:W-:-:S04]  /*1f20*/  IMAD.WIDE.U32 R6, R13, R4, RZ ;  /* 0x000000040d067225 */ /* 0x000fc800078e00ff */
[-C--:B------:R-:W-:Y:S01]  /*1f30*/  IMAD R12, R17, R4.reuse, R7 ;  /* 0x00000004110c7224 */ /* 0x080fe200078e0207 */
[----:B------:R-:W-:Y:S02]  /*1f40*/  IADD3 R11, P0, PT, -R6, R11, RZ ;  /* 0x0000000b060b7210 */ /* 0x000fe40007f1e1ff */
[----:B------:R-:W-:Y:S02]  /*1f50*/  IADD3 R6, P2, PT, R13, 0x1, RZ ;  /* 0x000000010d067810 */ /* 0x000fe40007f5e0ff */
[----:B------:R-:W-:Y:S02]  /*1f60*/  IADD3.X R16, PT, PT, ~R12, R9, RZ, P0, !PT ;  /* 0x000000090c107210 */ /* 0x000fe400007fe5ff */
[----:B------:R-:W-:Y:S01]  /*1f70*/  ISETP.GE.U32.AND P0, PT, R11, R4, PT ;  /* 0x000000040b00720c */ /* 0x000fe20003f06070 */
[----:B------:R-:W-:Y:S01]  /*1f80*/  IMAD.X R12, RZ, RZ, R17, P2 ;  /* 0x000000ffff0c7224 */ /* 0x000fe200010e0611 */
[----:B------:R-:W-:Y:S02]  /*1f90*/  IADD3 R7, P1, PT, -R4, R11, RZ ;  /* 0x0000000b04077210 */ /* 0x000fe40007f3e1ff */
[----:B------:R-:W-:-:S02]  /*1fa0*/  ISETP.GE.U32.AND.EX P0, PT, R16, RZ, PT, P0 ;  /* 0x000000ff1000720c */ /* 0x000fc40003f06100 */
[----:B------:R-:W-:Y:S02]  /*1fb0*/  IADD3.X R9, PT, PT, R16, -0x1, RZ, P1, !PT ;  /* 0xffffffff10097810 */ /* 0x000fe40000ffe4ff */
[----:B------:R-:W-:Y:S02]  /*1fc0*/  SEL R13, R6, R13, P0 ;  /* 0x0000000d060d7207 */ /* 0x000fe40000000000 */
[----:B------:R-:W-:Y:S01]  /*1fd0*/  SEL R7, R7, R11, P0 ;  /* 0x0000000b07077207 */ /* 0x000fe20000000000 */
[----:B------:R-:W-:Y:S01]  /*1fe0*/  IMAD.MOV.U32 R11, RZ, RZ, 0x0 ;  /* 0x00000000ff0b7424 */ /* 0x000fe200078e00ff */
[----:B------:R-:W-:Y:S02]  /*1ff0*/  SEL R12, R12, R17, P0 ;  /* 0x000000110c0c7207 */ /* 0x000fe40000000000 */
[----:B------:R-:W-:Y:S02]  /*2000*/  IADD3 R6, P2, PT, R13, 0x1, RZ ;  /* 0x000000010d067810 */ /* 0x000fe40007f5e0ff */
[----:B------:R-:W-:-:S02]  /*2010*/  SEL R9, R9, R16, P0 ;  /* 0x0000001009097207 */ /* 0x000fc40000000000 */
[----:B------:R-:W-:Y:S01]  /*2020*/  ISETP.GE.U32.AND P0, PT, R7, R4, PT ;  /* 0x000000040700720c */ /* 0x000fe20003f06070 */
[----:B------:R-:W-:Y:S01]  /*2030*/  IMAD.X R7, RZ, RZ, R12, P2 ;  /* 0x000000ffff077224 */ /* 0x000fe200010e060c */
[----:B------:R-:W-:Y:S02]  /*2040*/  ISETP.NE.U32.AND P1, PT, R4, RZ, PT ;  /* 0x000000ff0400720c */ /* 0x000fe40003f25070 */
[----:B------:R-:W-:Y:S02]  /*2050*/  ISETP.GE.U32.AND.EX P0, PT, R9, RZ, PT, P0 ;  /* 0x000000ff0900720c */ /* 0x000fe40003f06100 */
[----:B------:R-:W-:Y:S02]  /*2060*/  ISETP.NE.AND.EX P1, PT, RZ, RZ, PT, P1 ;  /* 0x000000ffff00720c */ /* 0x000fe40003f25310 */
[----:B------:R-:W-:Y:S02]  /*2070*/  SEL R6, R6, R13, P0 ;  /* 0x0000000d06067207 */ /* 0x000fe40000000000 */
[----:B------:R-:W-:-:S02]  /*2080*/  SEL R7, R7, R12, P0 ;  /* 0x0000000c07077207 */ /* 0x000fc40000000000 */
[----:B------:R-:W-:Y:S02]  /*2090*/  SEL R6, R6, 0xffffffff, P1 ;  /* 0xffffffff06067807 */ /* 0x000fe40000800000 */
[----:B------:R-:W-:Y:S01]  /*20a0*/  SEL R7, R7, 0xffffffff, P1 ;  /* 0xffffffff07077807 */ /* 0x000fe20000800000 */
[----:B------:R-:W-:Y:S06]  /*20b0*/  RET.REL.NODEC R10 `(_ZN17fastertransformer16paddingEmbeddingI6__halfEEvPT_S3_PKS2_S5_lll) ;  /* 0xffffffdc0ad07950 */ /* 0x000fec0003c3ffff */
.L_x_36:
        /* <DEDUP_REMOVED lines=12> */
.L_x_688:


//--------------------- .text._ZN17fastertransformer16paddingEmbeddingIfEEvPT_S2_PKS1_S4_lll --------------------------
	.section	.text._ZN17fastertransformer16paddingEmbeddingIfEEvPT_S2_PKS1_S4_lll,"ax",@progbits
	.align	128
        .global         _ZN17fastertransformer16paddingEmbeddingIfEEvPT_S2_PKS1_S4_lll
        .type           _ZN17fastertransformer16paddingEmbeddingIfEEvPT_S2_PKS1_S4_lll,@function
        .size           _ZN17fastertransformer16paddingEmbeddingIfEEvPT_S2_PKS1_S4_lll,(.L_x_690 - _ZN17fastertransformer16paddingEmbeddingIfEEvPT_S2_PKS1_S4_lll)
        .other          _ZN17fastertransformer16paddingEmbeddingIfEEvPT_S2_PKS1_S4_lll,@"STO_CUDA_ENTRY STV_DEFAULT"
_ZN17fastertransformer16paddingEmbeddingIfEEvPT_S2_PKS1_S4_lll:
.text._ZN17fastertransformer16paddingEmbeddingIfEEvPT_S2_PKS1_S4_lll:
        /* <DEDUP_REMOVED lines=42> */
[----:B------:R-:W-:Y:S01]  /*02a0*/  IMAD.MOV R13, RZ, RZ, -R4 ;  /* 0x000000ffff0d7224 */ /* 0x000fe200078e0a04 */
[----:B------:R-:W-:-:S06]  /*02b0*/  ISETP.NE.U32.AND P2, PT, R4, RZ, PT ;  /* 0x000000ff0400720c */ /* 0x000fcc0003f45070 */
[----:B0-----:R-:W0:Y:S02]  /*02c0*/  MUFU.RCP R9, R9 ;  /* 0x0000000900097308 */ /* 0x001e240000001000 */
[----:B0-----:R-:W-:-:S06]  /*02d0*/  IADD3 R6, PT, PT, R9, 0xffffffe, RZ ;  /* 0x0ffffffe09067810 */ /* 0x001fcc0007ffe0ff */
        /* <DEDUP_REMOVED lines=8> */
[----:B------:R-:W-:Y:S01]  /*0360*/  @P0 IMAD.IADD R11, R11, 0x1, -R4 ;  /* 0x000000010b0b0824 */ /* 0x000fe200078e0a04 */
[----:B------:R-:W-:-:S04]  /*0370*/  @P0 IADD3 R10, PT, PT, R10, 0x1, RZ ;  /* 0x000000010a0a0810 */ /* 0x000fc80007ffe0ff */
[----:B------:R-:W-:Y:S01]  /*0380*/  ISETP.GE.U32.AND P1, PT, R11, R4, PT ;  /* 0x000000040b00720c */ /* 0x000fe20003f26070 */
[----:B------:R-:W-:-:S12]  /*0390*/  IMAD.MOV.U32 R11, RZ, RZ, RZ ;  /* 0x000000ffff0b7224 */ /* 0x000fd800078e00ff */
[----:B------:R-:W-:Y:S01]  /*03a0*/  @P1 VIADD R10, R10, 0x1 ;  /* 0x000000010a0a1836 */ /* 0x000fe20000000000 */
[----:B------:R-:W-:Y:S01]  /*03b0*/  @!P2 LOP3.LUT R10, RZ, R4, RZ, 0x33, !PT ;  /* 0x00000004ff0aa212 */ /* 0x000fe200078e33ff */
[----:B------:R-:W-:Y:S06]  /*03c0*/  BRA `(.L_x_41) ;  /* 0x0000000000107947 */ /* 0x000fec0003800000 */
.L_x_40:
[----:B------:R-:W-:-:S07]  /*03d0*/  MOV R10, 0x3f0 ;  /* 0x000003f0000a7802 */ /* 0x000fce0000000f00 */
[----:B------:R-:W-:Y:S05]  /*03e0*/  CALL.REL.NOINC `($__internal_3_$__cuda_sm20_div_u64) ;  /* 0x00000018002c7944 */ /* 0x000fea0003c00000 */
[----:B------:R-:W-:Y:S02]  /*03f0*/  IMAD.MOV.U32 R10, RZ, RZ, R6 ;  /* 0x000000ffff0a7224 */ /* 0x000fe400078e0006 */
[----:B------:R-:W-:-:S07]  /*0400*/  IMAD.MOV.U32 R11, RZ, RZ, R7 ;  /* 0x000000ffff0b7224 */ /* 0x000fce00078e0007 */
.L_x_41:
[----:B------:R-:W-:Y:S05]  /*0410*/  BSYNC.RECONVERGENT B1 ;  /* 0x0000000000017941 */ /* 0x000fea0003800200 */
.L_x_39:
[----:B------:R-:W-:Y:S01]  /*0420*/  IADD3 R6, P1, PT, R10, R8, RZ ;  /* 0x000000080a067210 */ /* 0x000fe20007f3e0ff */
[----:B------:R-:W0:Y:S01]  /*0430*/  LDC R7, c[0x0][0x3b0] ;  /* 0x0000ec00ff077b82 */ /* 0x000e220000000800 */
[----:B------:R-:W-:Y:S02]  /*0440*/  BSSY.RECONVERGENT B1, `(.L_x_42) ;  /* 0x0000048000017945 */ /* 0x000fe40003800200 */
[----:B------:R-:W-:-:S04]  /*0450*/  LOP3.LUT R9, R6, 0x3, RZ, 0xc0, !PT ;  /* 0x0000000306097812 */ /* 0x000fc800078ec0ff */
[----:B------:R-:W-:Y:S01]  /*0460*/  ISETP.NE.U32.AND P0, PT, R9, 0x3, PT ;  /* 0x000000030900780c */ /* 0x000fe20003f05070 */
[----:B------:R-:W1:Y:S01]  /*0470*/  LDC R8, c[0x0][0x3b4] ;  /* 0x0000ed00ff087b82 */ /* 0x000e620000000800 */
[----:B------:R-:W-:Y:S02]  /*0480*/  IADD3.X R9, PT, PT, RZ, R11, RZ, P1, !PT ;  /* 0x0000000bff097210 */ /* 0x000fe40000ffe4ff */
        /* <DEDUP_REMOVED lines=8> */
.L_x_47:
        /* <DEDUP_REMOVED lines=11> */
[----:B--2---:R-:W-:-:S06]  /*05c0*/  VIADD R16, R19, 0xffffffe ;  /* 0x0ffffffe13107836 */ /* 0x004fcc0000000000 */
[----:B------:R2:W3:Y:S02]  /*05d0*/  F2I.FTZ.U32.TRUNC.NTZ R17, R16 ;  /* 0x0000001000117305 */ /* 0x0004e4000021f000 */
[----:B--2---:R-:W-:Y:S02]  /*05e0*/  HFMA2 R16, -RZ, RZ, 0, 0 ;  /* 0x00000000ff107431 */ /* 0x004fe400000001ff */
        /* <DEDUP_REMOVED lines=10> */
[----:B------:R-:W-:Y:S01]  /*0690*/  @P2 VIADD R20, R20, 0x1 ;  /* 0x0000000114142836 */ /* 0x000fe20000000000 */
[----:B------:R-:W-:-:S04]  /*06a0*/  @!P3 LOP3.LUT R20, RZ, UR13, RZ, 0x33, !PT ;  /* 0x0000000dff14bc12 */ /* 0x000fc8000f8e33ff */
[----:B------:R-:W-:Y:S01]  /*06b0*/  IADD3 R16, PT, PT, -R20, RZ, RZ ;  /* 0x000000ff14107210 */ /* 0x000fe20007ffe1ff */
[----:B------:R-:W-:-:S04]  /*06c0*/  IMAD.MOV.U32 R19, RZ, RZ, R20 ;  /* 0x000000ffff137224 */ /* 0x000fc800078e0014 */
[----:B------:R-:W-:Y:S01]  /*06d0*/  IMAD R23, R16, UR13, R5 ;  /* 0x0000000d10177c24 */ /* 0x000fe2000f8e0205 */
[----:B------:R-:W-:Y:S06]  /*06e0*/  BRA `(.L_x_46) ;  /* 0x0000000000187947 */ /* 0x000fec0003800000 */
.L_x_45:
[----:B------:R-:W-:Y:S01]  /*06f0*/  IMAD.MOV.U32 R26, RZ, RZ, R5 ;  /* 0x000000ffff1a7224 */ /* 0x000fe200078e0005 */
[----:B------:R-:W-:-:S07]  /*0700*/  MOV R20, 0x720 ;  /* 0x0000072000147802 */ /* 0x000fce0000000f00 */
[----:B01----:R-:W-:Y:S05]  /*0710*/  CALL.REL.NOINC `($__internal_2_$__cuda_sm20_div_s64) ;  /* 0x0000001000307944 */ /* 0x003fea0003c00000 */
[--C-:B------:R-:W-:Y:S02]  /*0720*/  IMAD.MOV R20, RZ, RZ, -R16.reuse ;  /* 0x000000ffff147224 */ /* 0x100fe400078e0a10 */
[----:B------:R-:W-:Y:S02]  /*0730*/  IMAD.MOV.U32 R19, RZ, RZ, R16 ;  /* 0x000000ffff137224 */ /* 0x000fe400078e0010 */
[----:B------:R-:W-:-:S07]  /*0740*/  IMAD R23, R20, UR13, R5 ;  /* 0x0000000d14177c24 */ /* 0x000fce000f8e0205 */
.L_x_46:
[----:B------:R-:W-:Y:S05]  /*0750*/  BSYNC.RECONVERGENT B2 ;  /* 0x0000000000027941 */ /* 0x000fea0003800200 */
.L_x_44:
        /* <DEDUP_REMOVED lines=11> */
[----:B------:R-:W-:Y:S01]  /*0810*/  @!P1 LEA.HI.X R17, R20, R17, R19, 0x2, P2 ;  /* 0x0000001114119211 */ /* 0x000fe200010f1413 */
[----:B------:R-:W-:-:S06]  /*0820*/  IMAD.MOV.U32 R19, RZ, RZ, RZ ;  /* 0x000000ffff137224 */ /* 0x000fcc00078e00ff */
[----:B------:R2:W3:Y:S01]  /*0830*/  @!P1 LDG.E R19, desc[UR4][R16.64] ;  /* 0x0000000410139981 */ /* 0x0004e2000c1e1900 */
[----:B------:R-:W-:-:S04]  /*0840*/  IADD3 R5, P1, PT, R4, R5, RZ ;  /* 0x0000000504057210 */ /* 0x000fc80007f3e0ff */
[----:B------:R-:W-:Y:S01]  /*0850*/  IADD3.X R18, PT, PT, RZ, R18, RZ, P1, !PT ;  /* 0x00000012ff127210 */ /* 0x000fe20000ffe4ff */
[----:B--2---:R-:W-:Y:S01]  /*0860*/  IMAD.MOV.U32 R16, RZ, RZ, R10 ;  /* 0x000000ffff107224 */ /* 0x004fe200078e000a */
[----:B------:R-:W-:Y:S01]  /*0870*/  LEA R10, P2, R4, R10, 0x2 ;  /* 0x0000000a040a7211 */ /* 0x000fe200078410ff */
[----:B------:R-:W-:-:S03]  /*0880*/  IMAD.MOV.U32 R17, RZ, RZ, R13 ;  /* 0x000000ffff117224 */ /* 0x000fc600078e000d */
[----:B------:R-:W-:Y:S02]  /*0890*/  LEA.HI.X R13, R4, R13, RZ, 0x2, P2 ;  /* 0x0000000d040d7211 */ /* 0x000fe400010f14ff */
[----:B---3--:R2:W-:Y:S01]  /*08a0*/  STG.E desc[UR4][R16.64], R19 ;  /* 0x0000001310007986 */ /* 0x0085e2000c101904 */
[----:B------:R-:W-:Y:S06]  /*08b0*/  @P0 BRA `(.L_x_47) ;  /* 0xfffffffc00140947 */ /* 0x000fec000383ffff */
.L_x_43:
[----:B------:R-:W-:Y:S05]  /*08c0*/  BSYNC.RECONVERGENT B1 ;  /* 0x0000000000017941 */ /* 0x000fea0003800200 */
.L_x_42:
[----:B------:R-:W-:-:S04]  /*08d0*/  ISETP.GE.U32.AND P0, PT, R6, 0x3, PT ;  /* 0x000000030600780c */ /* 0x000fc80003f06070 */
[----:B------:R-:W-:-:S13]  /*08e0*/  ISETP.GE.U32.AND.EX P0, PT, R9, RZ, PT, P0 ;  /* 0x000000ff0900720c */ /* 0x000fda0003f06100 */
[----:B------:R-:W-:Y:S05]  /*08f0*/  @!P0 BRA `(.L_x_38) ;  /* 0x0000000c004c8947 */ /* 0x000fea0003800000 */
.L_x_60:
        /* <DEDUP_REMOVED lines=8> */
[----:B---3--:R-:W-:-:S06]  /*0980*/  VIADD R10, R13, 0xffffffe ;  /* 0x0ffffffe0d0a7836 */ /* 0x008fcc0000000000 */
[----:B------:R3:W4:Y:S02]  /*0990*/  F2I.FTZ.U32.TRUNC.NTZ R11, R10 ;  /* 0x0000000a000b7305 */ /* 0x000724000021f000 */
[----:B---3--:R-:W-:Y:S02]  /*09a0*/  IMAD.MOV.U32 R10, RZ, RZ, RZ ;  /* 0x000000ffff0a7224 */ /* 0x008fe400078e00ff */
[----:B----4-:R-:W-:-:S04]  /*09b0*/  IMAD R6, R11, R12, RZ ;  /* 0x0000000c0b067224 */ /* 0x010fc800078e02ff */
[----:B------:R-:W-:-:S04]  /*09c0*/  IMAD.MOV R9, RZ, RZ, -R6 ;  /* 0x000000ffff097224 */ /* 0x000fc800078e0a06 */
[----:B------:R-:W-:-:S06]  /*09d0*/  IMAD.HI.U32 R6, R11, R9, R10 ;  /* 0x000000090b067227 */ /* 0x000fcc00078e000a */
[----:B------:R-:W-:-:S05]  /*09e0*/  IMAD.HI.U32 R6, R6, R5, RZ ;  /* 0x0000000506067227 */ /* 0x000fca00078e00ff */
[----:B------:R-:W-:-:S05]  /*09f0*/  IADD3 R9, PT, PT, -R6, RZ, RZ ;  /* 0x000000ff06097210 */ /* 0x000fca0007ffe1ff */
[----:B------:R-:W-:-:S05]  /*0a00*/  IMAD R9, R12, R9, R5 ;  /* 0x000000090c097224 */ /* 0x000fca00078e0205 */
[----:B------:R-:W-:-:S13]  /*0a10*/  ISETP.GE.U32.AND P0, PT, R9, R12, PT ;  /* 0x0000000c0900720c */ /* 0x000fda0003f06070 */
[----:B------:R-:W-:Y:S02]  /*0a20*/  @P0 IMAD.IADD R9, R9, 0x1, -R12 ;  /* 0x0000000109090824 */ /* 0x000fe400078e0a0c */
[----:B------:R-:W-:-:S03]  /*0a30*/  @P0 VIADD R6, R6, 0x1 ;  /* 0x0000000106060836 */ /* 0x000fc60000000000 */
[----:B------:R-:W-:-:S13]  /*0a40*/  ISETP.GE.U32.AND P1, PT, R9, R12, PT ;  /* 0x0000000c0900720c */ /* 0x000fda0003f26070 */
[----:B------:R-:W-:Y:S01]  /*0a50*/  @P1 VIADD R6, R6, 0x1 ;  /* 0x0000000106061836 */ /* 0x000fe20000000000 */
[----:B------:R-:W-:-:S05]  /*0a60*/  @!P2 LOP3.LUT R6, RZ, R12, RZ, 0x33, !PT ;  /* 0x0000000cff06a212 */ /* 0x000fca00078e33ff */
[----:B------:R-:W-:-:S04]  /*0a70*/  IMAD.MOV R20, RZ, RZ, -R6 ;  /* 0x000000ffff147224 */ /* 0x000fc800078e0a06 */
[----:B------:R-:W-:Y:S01]  /*0a80*/  IMAD R20, R12, R20, R5 ;  /* 0x000000140c147224 */ /* 0x000fe200078e0205 */
[----:B------:R-:W-:Y:S06]  /*0a90*/  BRA `(.L_x_50) ;  /* 0x00000000001c7947 */ /* 0x000fec0003800000 */
.L_x_49:
[----:B------:R-:W-:Y:S02]  /*0aa0*/  MOV R26, R5 ;  /* 0x00000005001a7202 */ /* 0x000fe40000000f00 */
[----:B------:R-:W-:-:S07]  /*0ab0*/  MOV R20, 0xad0 ;  /* 0x00000ad000147802 */ /* 0x000fce0000000f00 */
[----:B012---:R-:W-:Y:S05]  /*0ac0*/  CALL.REL.NOINC `($__internal_2_$__cuda_sm20_div_s64) ;  /* 0x0000000c00447944 */ /* 0x007fea0003c00000 */
[--C-:B------:R-:W-:Y:S02]  /*0ad0*/  IMAD.MOV R20, RZ, RZ, -R16.reuse ;  /* 0x000000ffff147224 */ /* 0x100fe400078e0a10 */
[----:B------:R-:W-:Y:S02]  /*0ae0*/  IMAD.U32 R12, RZ, RZ, UR15 ;  /* 0x0000000fff0c7e24 */ /* 0x000fe4000f8e00ff */
[----:B------:R-:W-:Y:S02]  /*0af0*/  IMAD.MOV.U32 R6, RZ, RZ, R16 ;  /* 0x000000ffff067224 */ /* 0x000fe400078e0010 */
[----:B------:R-:W-:-:S07]  /*0b00*/  IMAD R20, R20, R12, R5 ;  /* 0x0000000c14147224 */ /* 0x000fce00078e0205 */
.L_x_50:
[----:B------:R-:W-:Y:S05]  /*0b10*/  BSYNC.RECONVERGENT B1 ;  /* 0x0000000000017941 */ /* 0x000fea0003800200 */
.L_x_48:
[----:B------:R-:W-:Y:S01]  /*0b20*/  ISETP.GE.U32.AND P0, PT, R20, UR16, PT ;  /* 0x0000001014007c0c */ /* 0x000fe2000bf06070 */
[----:B------:R-:W-:Y:S01]  /*0b30*/  HFMA2 R13, -RZ, RZ, 0, 0 ;  /* 0x00000000ff0d7431 */ /* 0x000fe200000001ff */
        /* <DEDUP_REMOVED lines=9> */
[----:B------:R-:W-:-:S05]  /*0bd0*/  @!P0 LEA.HI.X R17, R20, R11, R6, 0x2, P1 ;  /* 0x0000000b14118211 */ /* 0x000fca00008f1406 */
[----:B------:R-:W2:Y:S01]  /*0be0*/  @!P0 LDG.E R13, desc[UR4][R16.64] ;  /* 0x00000004100d8981 */ /* 0x000ea2000c1e1900 */
[C---:B------:R-:W-:Y:S01]  /*0bf0*/  LEA R10, P0, R5.reuse, UR8, 0x2 ;  /* 0x00000008050a7c11 */ /* 0x040fe2000f8010ff */
[----:B------:R-:W-:Y:S03]  /*0c00*/  BSSY.RECONVERGENT B1, `(.L_x_51) ;  /* 0x0000024000017945 */ /* 0x000fe60003800200 */
[----:B------:R-:W-:Y:S02]  /*0c10*/  LEA.HI.X R11, R5, UR9, R18, 0x2, P0 ;  /* 0x00000009050b7c11 */ /* 0x000fe400080f1412 */
[----:B------:R-:W-:-:S05]  /*0c20*/  IADD3 R9, P0, PT, R4, R5, RZ ;  /* 0x0000000504097210 */ /* 0x000fca0007f1e0ff */
[----:B------:R-:W-:-:S05]  /*0c30*/  IMAD.X R18, RZ, RZ, R18, P0 ;  /* 0x000000ffff127224 */ /* 0x000fca00000e0612 */
[----:B------:R-:W-:-:S04]  /*0c40*/  LOP3.LUT R5, R18, UR14, RZ, 0xfc, !PT ;  /* 0x0000000e12057c12 */ /* 0x000fc8000f8efcff */
[----:B------:R-:W-:Y:S01]  /*0c50*/  ISETP.NE.U32.AND P0, PT, R5, RZ, PT ;  /* 0x000000ff0500720c */ /* 0x000fe20003f05070 */
[----:B--2---:R2:W-:-:S12]  /*0c60*/  STG.E desc[UR4][R10.64], R13 ;  /* 0x0000000d0a007986 */ /* 0x0045d8000c101904 */
[----:B------:R-:W-:Y:S05]  /*0c70*/  @P0 BRA `(.L_x_52) ;  /* 0x0000000000540947 */ /* 0x000fea0003800000 */
[----:B------:R-:W3:Y:S01]  /*0c80*/  I2F.U32.RP R6, R12 ;  /* 0x0000000c00067306 */ /* 0x000ee20000209000 */
[----:B------:R-:W-:-:S07]  /*0c90*/  ISETP.NE.U32.AND P2, PT, R12, RZ, PT ;  /* 0x000000ff0c00720c */ /* 0x000fce0003f45070 */
[----:B---3--:R-:W3:Y:S02]  /*0ca0*/  MUFU.RCP R6, R6 ;  /* 0x0000000600067308 */ /* 0x008ee40000001000 */
[----:B---3--:R-:W-:-:S06]  /*0cb0*/  VIADD R16, R6, 0xffffffe ;  /* 0x0ffffffe06107836 */ /* 0x008fcc0000000000 */
[----:B------:R3:W4:Y:S02]  /*0cc0*/  F2I.FTZ.U32.TRUNC.NTZ R17, R16 ;  /* 0x0000001000117305 */ /* 0x000724000021f000 */
[----:B---3--:R-:W-:Y:S02]  /*0cd0*/  IMAD.MOV.U32 R16, RZ, RZ, RZ ;  /* 0x000000ffff107224 */ /* 0x008fe400078e00ff */
[----:B----4-:R-:W-:-:S04]  /*0ce0*/  IMAD.MOV R5, RZ, RZ, -R17 ;  /* 0x000000ffff057224 */ /* 0x010fc800078e0a11 */
[----:B------:R-:W-:-:S04]  /*0cf0*/  IMAD R5, R5, R12, RZ ;  /* 0x0000000c05057224 */ /* 0x000fc800078e02ff */
[----:B------:R-:W-:-:S06]  /*0d00*/  IMAD.HI.U32 R20, R17, R5, R16 ;  /* 0x0000000511147227 */ /* 0x000fcc00078e0010 */
[----:B------:R-:W-:-:S05]  /*0d10*/  IMAD.HI.U32 R5, R20, R9, RZ ;  /* 0x0000000914057227 */ /* 0x000fca00078e00ff */
[----:B--2---:R-:W-:-:S05]  /*0d20*/  IADD3 R13, PT, PT, -R5, RZ, RZ ;  /* 0x000000ff050d7210 */ /* 0x004fca0007ffe1ff */
        /* <DEDUP_REMOVED lines=10> */
.L_x_52:
[----:B------:R-:W-:Y:S02]  /*0dd0*/  MOV R26, R9 ;  /* 0x00000009001a7202 */ /* 0x000fe40000000f00 */
[----:B------:R-:W-:-:S07]  /*0de0*/  MOV R20, 0xe00 ;  /* 0x00000e0000147802 */ /* 0x000fce0000000f00 */
[----:B012---:R-:W-:Y:S05]  /*0df0*/  CALL.REL.NOINC `($__internal_2_$__cuda_sm20_div_s64) ;  /* 0x0000000800787944 */ /* 0x007fea0003c00000 */
[--C-:B------:R-:W-:Y:S02]  /*0e00*/  IMAD.MOV R20, RZ, RZ, -R16.reuse ;  /* 0x000000ffff147224 */ /* 0x100fe400078e0a10 */
[----:B------:R-:W-:Y:S02]  /*0e10*/  IMAD.U32 R12, RZ, RZ, UR15 ;  /* 0x0000000fff0c7e24 */ /* 0x000fe4000f8e00ff */
[----:B------:R-:W-:Y:S02]  /*0e20*/  IMAD.MOV.U32 R5, RZ, RZ, R16 ;  /* 0x000000ffff057224 */ /* 0x000fe400078e0010 */
[----:B------:R-:W-:-:S07]  /*0e30*/  IMAD R20, R20, R12, R9 ;  /* 0x0000000c14147224 */ /* 0x000fce00078e0209 */
.L_x_53:
[----:B------:R-:W-:Y:S05]  /*0e40*/  BSYNC.RECONVERGENT B1 ;  /* 0x0000000000017941 */ /* 0x000fea0003800200 */
.L_x_51:
[----:B------:R-:W-:Y:S02]  /*0e50*/  ISETP.GE.U32.AND P0, PT, R20, UR16, PT ;  /* 0x0000001014007c0c */ /* 0x000fe4000bf06070 */
[----:B------:R-:W-:Y:S02]  /*0e60*/  SHF.R.S32.HI R21, RZ, 0x1f, R20 ;  /* 0x0000001fff157819 */ /* 0x000fe40000011414 */
[----:B------:R-:W-:Y:S02]  /*0e70*/  MOV R13, RZ ;  /* 0x000000ff000d7202 */ /* 0x000fe40000000f00 */
        /* <DEDUP_REMOVED lines=25> */
[----:B------:R3:W2:Y:S02]  /*1010*/  F2I.FTZ.U32.TRUNC.NTZ R17, R16 ;  /* 0x0000001000117305 */ /* 0x0006a4000021f000 */
[----:B---3--:R-:W-:Y:S01]  /*1020*/  IMAD.MOV.U32 R16, RZ, RZ, RZ ;  /* 0x000000ffff107224 */ /* 0x008fe200078e00ff */
[----:B--2---:R-:W-:-:S05]  /*1030*/  IADD3 R13, PT, PT, RZ, -R17, RZ ;  /* 0x80000011ff0d7210 */ /* 0x004fca0007ffe0ff */
[----:B------:R-:W-:-:S04]  /*1040*/  IMAD R13, R13, R12, RZ ;  /* 0x0000000c0d0d7224 */ /* 0x000fc800078e02ff */
        /* <DEDUP_REMOVED lines=10> */
[----:B------:R-:W-:-:S04]  /*10f0*/  IMAD.MOV R20, RZ, RZ, -R13 ;  /* 0x000000ffff147224 */ /* 0x000fc800078e0a0d */
[----:B------:R-:W-:Y:S01]  /*1100*/  IMAD R20, R12, R20, R9 ;  /* 0x000000140c147224 */ /* 0x000fe200078e0209 */
[----:B------:R-:W-:Y:S06]  /*1110*/  BRA `(.L_x_56) ;  /* 0x00000000001c7947 */ /* 0x000fec0003800000 */
.L_x_55:
[----:B------:R-:W-:Y:S01]  /*1120*/  IMAD.MOV.U32 R26, RZ, RZ, R9 ;  /* 0x000000ffff1a7224 */ /* 0x000fe200078e0009 */
[----:B------:R-:W-:-:S07]  /*1130*/  MOV R20, 0x1150 ;  /* 0x0000115000147802 */ /* 0x000fce0000000f00 */
[----:B012---:R-:W-:Y:S05]  /*1140*/  CALL.REL.NOINC `($__internal_2_$__cuda_sm20_div_s64) ;  /* 0x0000000400a47944 */ /* 0x007fea0003c00000 */
[----:B------:R-:W-:Y:S01]  /*1150*/  IMAD.MOV R20, RZ, RZ, -R16 ;  /* 0x000000ffff147224 */ /* 0x000fe200078e0a10 */
[----:B------:R-:W-:Y:S01]  /*1160*/  MOV R13, R16 ;  /* 0x00000010000d7202 */ /* 0x000fe20000000f00 */
[----:B------:R-:W-:-:S04]  /*1170*/  IMAD.U32 R12, RZ, RZ, UR15 ;  /* 0x0000000fff0c7e24 */ /* 0x000fc8000f8e00ff */
[----:B------:R-:W-:-:S07]  /*1180*/  IMAD R20, R20, R12, R9 ;  /* 0x0000000c14147224 */ /* 0x000fce00078e0209 */
.L_x_56:
[----:B------:R-:W-:Y:S05]  /*1190*/  BSYNC.RECONVERGENT B1 ;  /* 0x0000000000017941 */ /* 0x000fea0003800200 */
.L_x_54:
        /* <DEDUP_REMOVED lines=10> */
[----:B------:R-:W-:Y:S01]  /*1240*/  @!P0 LEA.HI.X R17, R20, R17, R13, 0x2, P1 ;  /* 0x0000001114118211 */ /* 0x000fe200008f140d */
[----:B------:R-:W-:-:S06]  /*1250*/  IMAD.MOV.U32 R13, RZ, RZ, RZ ;  /* 0x000000ffff0d7224 */ /* 0x000fcc00078e00ff */
[----:B------:R-:W2:Y:S01]  /*1260*/  @!P0 LDG.E R13, desc[UR4][R16.64] ;  /* 0x00000004100d8981 */ /* 0x000ea2000c1e1900 */
[----:B------:R-:W-:Y:S01]  /*1270*/  IADD3 R10, P0, PT, R5, R10, RZ ;  /* 0x0000000a050a7210 */ /* 0x000fe20007f1e0ff */
[----:B------:R-:W-:Y:S04]  /*1280*/  BSSY.RECONVERGENT B1, `(.L_x_57) ;  /* 0x0000024000017945 */ /* 0x000fe80003800200 */
        /* <DEDUP_REMOVED lines=24> */
[----:B------:R-:W-:-:S04]  /*1410*/  @!P2 LOP3.LUT R13, RZ, R12, RZ, 0x33, !PT ;  /* 0x0000000cff0da212 */ /* 0x000fc800078e33ff */
[----:B------:R-:W-:Y:S01]  /*1420*/  MOV R19, R13 ;  /* 0x0000000d00137202 */ /* 0x000fe20000000f00 */
[----:B------:R-:W-:-:S04]  /*1430*/  IMAD.MOV R21, RZ, RZ, -R13 ;  /* 0x000000ffff157224 */ /* 0x000fc800078e0a0d */
[----:B------:R-:W-:Y:S01]  /*1440*/  IMAD R21, R12, R21, R9 ;  /* 0x000000150c157224 */ /* 0x000fe200078e0209 */
[----:B------:R-:W-:Y:S06]  /*1450*/  BRA `(.L_x_59) ;  /* 0x0000000000187947 */ /* 0x000fec0003800000 */
.L_x_58:
[----:B------:R-:W-:Y:S01]  /*1460*/  IMAD.MOV.U32 R26, RZ, RZ, R9 ;  /* 0x000000ffff1a7224 */ /* 0x000fe200078e0009 */
[----:B------:R-:W-:-:S07]  /*1470*/  MOV R20, 0x1490 ;  /* 0x0000149000147802 */ /* 0x000fce0000000f00 */
[----:B012---:R-:W-:Y:S05]  /*1480*/  CALL.REL.NOINC `($__internal_2_$__cuda_sm20_div_s64) ;  /* 0x0000000000d47944 */ /* 0x007fea0003c00000 */
[--C-:B------:R-:W-:Y:S02]  /*1490*/  IMAD.MOV R12, RZ, RZ, -R16.reuse ;  /* 0x000000ffff0c7224 */ /* 0x100fe400078e0a10 */
[----:B------:R-:W-:Y:S02]  /*14a0*/  IMAD.MOV.U32 R19, RZ, RZ, R16 ;  /* 0x000000ffff137224 */ /* 0x000fe400078e0010 */
[----:B------:R-:W-:-:S07]  /*14b0*/  IMAD R21, R12, UR15, R9 ;  /* 0x0000000f0c157c24 */ /* 0x000fce000f8e0209 */
.L_x_59:
[----:B------:R-:W-:Y:S05]  /*14c0*/  BSYNC.RECONVERGENT B1 ;  /* 0x0000000000017941 */ /* 0x000fea0003800200 */
.L_x_57:
        /* <DEDUP_REMOVED lines=13> */
[----:B------:R-:W2:Y:S01]  /*15a0*/  @!P0 LDG.E R17, desc[UR4][R12.64] ;  /* 0x000000040c118981 */ /* 0x000ea2000c1e1900 */
[----:B------:R-:W-:-:S05]  /*15b0*/  IADD3 R10, P0, PT, R5, R10, RZ ;  /* 0x0000000a050a7210 */ /* 0x000fca0007f1e0ff */
[----:B------:R-:W-:Y:S01]  /*15c0*/  IMAD.X R11, R6, 0x1, R11, P0 ;  /* 0x00000001060b7824 */ /* 0x000fe200000e060b */
[----:B------:R-:W-:-:S04]  /*15d0*/  IADD3 R5, P0, PT, R4, R9, RZ ;  /* 0x0000000904057210 */ /* 0x000fc80007f1e0ff */
[----:B------:R-:W-:Y:S02]  /*15e0*/  IADD3.X R18, PT, PT, RZ, R18, RZ, P0, !PT ;  /* 0x00000012ff127210 */ /* 0x000fe400007fe4ff */
[----:B------:R-:W-:-:S04]  /*15f0*/  ISETP.GE.U32.AND P0, PT, R5, R14, PT ;  /* 0x0000000e0500720c */ /* 0x000fc80003f06070 */
[----:B------:R-:W-:Y:S01]  /*1600*/  ISETP.GE.AND.EX P0, PT, R18, R2, PT, P0 ;  /* 0x000000021200720c */ /* 0x000fe20003f06300 */
[----:B--2---:R3:W-:-:S12]  /*1610*/  STG.E desc[UR4][R10.64], R17 ;  /* 0x000000110a007986 */ /* 0x0047d8000c101904 */
[----:B------:R-:W-:Y:S05]  /*1620*/  @!P0 BRA `(.L_x_60) ;  /* 0xfffffff000b48947 */ /* 0x000fea000383ffff */
.L_x_38:
[----:B------:R-:W-:Y:S05]  /*1630*/  BSYNC.RECONVERGENT B0 ;  /* 0x0000000000007941 */ /* 0x000fea0003800200 */
.L_x_37:
        /* <DEDUP_REMOVED lines=10> */
.L_x_61:
[----:B0-----:R-:W-:Y:S01]  /*16e0*/  ISETP.GE.U32.AND P0, PT, R3, UR10, PT ;  /* 0x0000000a03007c0c */ /* 0x001fe2000bf06070 */
[----:B----4-:R-:W-:-:S03]  /*16f0*/  IMAD.MOV.U32 R9, RZ, RZ, RZ ;  /* 0x000000ffff097224 */ /* 0x010fc600078e00ff */
[----:B------:R-:W-:-:S13]  /*1700*/  ISETP.GE.AND.EX P0, PT, R2, UR11, PT, P0 ;  /* 0x0000000b02007c0c */ /* 0x000fda000bf06300 */
[----:B------:R-:W0:Y:S02]  /*1710*/  @!P0 LDC.64 R4, c[0x0][0x398] ;  /* 0x0000e600ff048b82 */ /* 0x000e240000000a00 */
[----:B0-----:R-:W-:-:S04]  /*1720*/  @!P0 LEA R4, P1, R3, R4, 0x2 ;  /* 0x0000000403048211 */ /* 0x001fc800078210ff */
[----:B------:R-:W-:-:S05]  /*1730*/  @!P0 LEA.HI.X R5, R3, R5, R2, 0x2, P1 ;  /* 0x0000000503058211 */ /* 0x000fca00008f1402 */
[----:B------:R-:W4:Y:S01]  /*1740*/  @!P0 LDG.E R9, desc[UR4][R4.64] ;  /* 0x0000000404098981 */ /* 0x000f22000c1e1900 */
[----:B------:R-:W-:-:S04]  /*1750*/  LEA R6, P0, R3, UR8, 0x2 ;  /* 0x0000000803067c11 */ /* 0x000fc8000f8010ff */
[----:B------:R-:W-:Y:S01]  /*1760*/  LEA.HI.X R7, R3, UR9, R2, 0x2, P0 ;  /* 0x0000000903077c11 */ /* 0x000fe200080f1402 */
[----:B------:R-:W-:-:S05]  /*1770*/  IMAD.IADD R3, R0, 0x1, R3 ;  /* 0x0000000100037824 */ /* 0x000fca00078e0203 */
[----:B------:R-:W-:Y:S02]  /*1780*/  ISETP.GE.U32.AND P0, PT, R3, UR12, PT ;  /* 0x0000000c03007c0c */ /* 0x000fe4000bf06070 */
[----:B------:R-:W-:-:S04]  /*1790*/  SHF.R.S32.HI R2, RZ, 0x1f, R3 ;  /* 0x0000001fff027819 */ /* 0x000fc80000011403 */
[----:B------:R-:W-:Y:S01]  /*17a0*/  ISETP.GE.AND.EX P0, PT, R2, UR13, PT, P0 ;  /* 0x0000000d02007c0c */ /* 0x000fe2000bf06300 */
[----:B----4-:R4:W-:-:S12]  /*17b0*/  STG.E desc[UR4][R6.64], R9 ;  /* 0x0000000906007986 */ /* 0x0109d8000c101904 */
[----:B------:R-:W-:Y:S05]  /*17c0*/  @!P0 BRA `(.L_x_61) ;  /* 0xfffffffc00c48947 */ /* 0x000fea000383ffff */
[----:B------:R-:W-:Y:S05]  /*17d0*/  EXIT ;  /* 0x000000000000794d */ /* 0x000fea0003800000 */
        .weak           $__internal_2_$__cuda_sm20_div_s64
        .type           $__internal_2_$__cuda_sm20_div_s64,@function
        .size           $__internal_2_$__cuda_sm20_div_s64,($__internal_3_$__cuda_sm20_div_u64 - $__internal_2_$__cuda_sm20_div_s64)
$__internal_2_$__cuda_sm20_div_s64:
[-C--:B------:R-:W-:Y:S01]  /*17e0*/  IADD3 R16, P2, PT, RZ, -R7.reuse, RZ ;  /* 0x80000007ff107210 */ /* 0x080fe20007f5e0ff */
[----:B------:R-:W-:Y:S01]  /*17f0*/  IMAD.MOV.U32 R27, RZ, RZ, RZ ;  /* 0x000000ffff1b7224 */ /* 0x000fe200078e00ff */
[----:B------:R-:W-:Y:S02]  /*1800*/  ISETP.GE.AND P1, PT, R8, RZ, PT ;  /* 0x000000ff0800720c */ /* 0x000fe40003f26270 */
[----:B------:R-:W-:Y:S01]  /*1810*/  ISETP.GE.AND P4, PT, R18, RZ, PT ;  /* 0x000000ff1200720c */ /* 0x000fe20003f86270 */
[----:B------:R-:W-:Y:S01]  /*1820*/  IMAD.X R17, RZ, RZ, ~R8, P2 ;  /* 0x000000ffff117224 */ /* 0x000fe200010e0e08 */
[----:B------:R-:W-:-:S04]  /*1830*/  SEL R16, R16, R7, !P1 ;  /* 0x0000000710107207 */ /* 0x000fc80004800000 */
[----:B------:R-:W-:-:S04]  /*1840*/  SEL R17, R17, R8, !P1 ;  /* 0x0000000811117207 */ /* 0x000fc80004800000 */
[----:B------:R-:W0:Y:S08]  /*1850*/  I2F.U64.RP R21, R16 ;  /* 0x0000001000157312 */ /* 0x000e300000309000 */
[----:B0-----:R-:W0:Y:S02]  /*1860*/  MUFU.RCP R22, R21 ;  /* 0x0000001500167308 */ /* 0x001e240000001000 */
[----:B0-----:R-:W-:-:S06]  /*1870*/  IADD3 R22, PT, PT, R22, 0x1ffffffe, RZ ;  /* 0x1ffffffe16167810 */ /* 0x001fcc0007ffe0ff */
[----:B------:R-:W0:Y:S02]  /*1880*/  F2I.U64.TRUNC R22, R22 ;  /* 0x0000001600167311 */ /* 0x000e24000020d800 */
[----:B0-----:R-:W-:-:S04]  /*1890*/  IMAD.WIDE.U32 R24, R22, R16, RZ ;  /* 0x0000001016187225 */ /* 0x001fc800078e00ff */
[C---:B------:R-:W-:Y:S01]  /*18a0*/  IMAD R19, R22.reuse, R17, R25 ;  /* 0x0000001116137224 */ /* 0x040fe200078e0219 */
[----:B------:R-:W-:Y:S01]  /*18b0*/  IADD3 R29, P1, PT, RZ, -R24, RZ ;  /* 0x80000018ff1d7210 */ /* 0x000fe20007f3e0ff */
[----:B------:R-:W-:Y:S02]  /*18c0*/  IMAD.MOV.U32 R25, RZ, RZ, R22 ;  /* 0x000000ffff197224 */ /* 0x000fe400078e0016 */
        /* <DEDUP_REMOVED lines=16> */
[----:B------:R-:W-:Y:S02]  /*19d0*/  SEL R19, R19, R26, !P4 ;  /* 0x0000001a13137207 */ /* 0x000fe40006000000 */
[----:B------:R-:W-:Y:S01]  /*19e0*/  IADD3.X R24, PT, PT, RZ, ~R24, RZ, P1, !PT ;  /* 0x80000018ff187210 */ /* 0x000fe20000ffe4ff */
[----:B------:R-:W-:-:S04]  /*19f0*/  IMAD.X R25, RZ, RZ, ~R18, P5 ;  /* 0x000000ffff197224 */ /* 0x000fc800028e0e12 */
        /* <DEDUP_REMOVED lines=13> */
[----:B------:R-:W-:Y:S02]  /*1ad0*/  IADD3 R21, P2, PT, R21, R24, RZ ;  /* 0x0000001815157210 */ /* 0x000fe40007f5e0ff */
[----:B------:R-:W-:-:S03]  /*1ae0*/  IADD3.X R23, PT, PT, R23, RZ, RZ, P1, !PT ;  /* 0x000000ff17177210 */ /* 0x000fc60000ffe4ff */
        /* <DEDUP_REMOVED lines=26> */
[----:B------:R-:W-:Y:S06]  /*1c90*/  RET.REL.NODEC R20 `(_ZN17fastertransformer16paddingEmbeddingIfEEvPT_S2_PKS1_S4_lll) ;  /* 0xffffffe014d87950 */ /* 0x000fec0003c3ffff */
        .weak           $__internal_3_$__cuda_sm20_div_u64
        .type           $__internal_3_$__cuda_sm20_div_u64,@function
        .size           $__internal_3_$__cuda_sm20_div_u64,(.L_x_690 - $__internal_3_$__cuda_sm20_div_u64)
$__internal_3_$__cuda_sm20_div_u64:
[----:B------:R-:W-:Y:S01]  /*1ca0*/  MOV R16, R4 ;  /* 0x0000000400107202 */ /* 0x000fe20000000f00 */
[----:B------:R-:W-:-:S05]  /*1cb0*/  IMAD.MOV.U32 R17, RZ, RZ, RZ ;  /* 0x000000ffff117224 */ /* 0x000fca00078e00ff */
        /* <DEDUP_REMOVED lines=8> */
[----:B------:R-:W-:Y:S01]  /*1d40*/  IMAD.X R21, RZ, RZ, ~R13, P0 ;  /* 0x000000ffff157224 */ /* 0x000fe200000e0e0d */
[----:B------:R-:W-:-:S03]  /*1d50*/  MOV R13, R6 ;  /* 0x00000006000d7202 */ /* 0x000fc60000000f00 */
        /* <DEDUP_REMOVED lines=17> */
[----:B------:R-:W-:Y:S02]  /*1e70*/  HFMA2 R7, -RZ, RZ, 0, 0 ;  /* 0x00000000ff077431 */ /* 0x000fe400000001ff */
[----:B------:R-:W-:Y:S02]  /*1e80*/  IMAD.X R17, R6, 0x1, R17, P0 ;  /* 0x0000000106117824 */ /* 0x000fe400000e0611 */
[----:B------:R-:W-:-:S03]  /*1e90*/  IMAD.HI.U32 R6, R12, R11, RZ ;  /* 0x0000000b0c067227 */ /* 0x000fc600078e00ff */
[----:B------:R-:W-:Y:S01]  /*1ea0*/  IADD3.X R16, PT, PT, RZ, RZ, R17, P2, P1 ;  /* 0x000000ffff107210 */ /* 0x000fe200017e2411 */
        /* <DEDUP_REMOVED lines=11> */
[----:B------:R-:W-:Y:S01]  /*1f60*/  IADD3 R7, P1, PT, -R4, R11, RZ ;  /* 0x0000000b04077210 */ /* 0x000fe20007f3e1ff */
[----:B------:R-:W-:Y:S01]  /*1f70*/  IMAD.X R16, R9, 0x1, ~R12, P0 ;  /* 0x0000000109107824 */ /* 0x000fe200000e0e0c */
[----:B------:R-:W-:Y:S02]  /*1f80*/  ISETP.GE.U32.AND P0, PT, R11, R4, PT ;  /* 0x000000040b00720c */ /* 0x000fe40003f06070 */
[----:B------:R-:W-:Y:S02]  /*1f90*/  IADD3.X R12, PT, PT, RZ, R17, RZ, P2, !PT ;  /* 0x00000011ff0c7210 */ /* 0x000fe400017fe4ff */
        /* <DEDUP_REMOVED lines=17> */
[----:B------:R-:W-:Y:S06]  /*20b0*/  RET.REL.NODEC R10 `(_ZN17fastertransformer16paddingEmbeddingIfEEvPT_S2_PKS1_S4_lll) ;  /* 0xffffffdc0ad07950 */ /* 0x000fec0003c3ffff */
.L_x_62:
        /* <DEDUP_REMOVED lines=12> */
.L_x_690:


//--------------------- .text._ZN17fastertransformer15embeddingLookupI6__halfLi0EEEvPT_PKS2_PKiNS_18pPromptTuningParamIS2_EEiliiiiS2_ --------------------------
	.section	.text._ZN17fastertransformer15embeddingLookupI6__halfLi0EEEvPT_PKS2_PKiNS_18pPromptTuningParamIS2_EEiliiiiS2_,"ax",@progbits
	.align	128
        .global         _ZN17fastertransformer15embeddingLookupI6__halfLi0EEEvPT_PKS2_PKiNS_18pPromptTuningParamIS2_EEiliiiiS2_
        .type           _ZN17fastertransformer15embeddingLookupI6__halfLi0EEEvPT_PKS2_PKiNS_18pPromptTuningParamIS2_EEiliiiiS2_,@function
        .size           _ZN17fastertransformer15embeddingLookupI6__halfLi0EEEvPT_PKS2_PKiNS_18pPromptTuningParamIS2_EEiliiiiS2_,(.L_x_692 - _ZN17fastertransformer15embeddingLookupI6__halfLi0EEEvPT_PKS2_PKiNS_18pPromptTuningParamIS2_EEiliiiiS2_)
        .other          _ZN17fastertransformer15embeddingLookupI6__halfLi0EEEvPT_PKS2_PKiNS_18pPromptTuningParamIS2_EEiliiiiS2_,@"STO_CUDA_ENTRY STV_DEFAULT"
_ZN17fastertransformer15embeddingLookupI6__halfLi0EEEvPT_PKS2_PKiNS_18pPromptTuningParamIS2_EEiliiiiS2_:
.text._ZN17fastertransformer15embeddingLookupI6__halfLi0EEEvPT_PKS2_PKiNS_18pPromptTuningParamIS2_EEiliiiiS2_:
[----:B------:R-:W-:Y:S01]  /*0000*/  LDC R1, c[0x0][0x37c] ;  /* 0x0000df00ff017b82 */ /* 0x000fe20000000800 */
[----:B------:R-:W0:Y:S01]  /*0010*/  S2R R2, SR_TID.X ;  /* 0x0000000000027919 */ /* 0x000e220000002100 */
[----:B------:R-:W1:Y:S06]  /*0020*/  LDCU UR6, c[0x0][0x3b8] ;  /* 0x00007700ff0677ac */ /* 0x000e6c0008000800 */
[----:B------:R-:W2:Y:S08]  /*0030*/  LDC.64 R4, c[0x0][0x3c0] ;  /* 0x0000f000ff047b82 */ /* 0x000eb00000000a00 */
[----:B------:R-:W0:Y:S08]  /*0040*/  S2UR UR4, SR_CTAID.X ;  /* 0x00000000000479c3 */ /* 0x000e300000002500 */
[----:B------:R-:W0:Y:S01]  /*0050*/  LDC R3, c[0x0][0x360] ;  /* 0x0000d800ff037b82 */ /* 0x000e220000000800 */
[----:B-1----:R-:W-:-:S06]  /*0060*/  USHF.R.S32.HI UR5, URZ, 0x1f, UR6 ;  /* 0x0000001fff057899 */ /* 0x002fcc0008011406 */
[C---:B--2---:R-:W-:Y:S02]  /*0070*/  IMAD R0, R4.reuse, UR5, RZ ;  /* 0x0000000504007c24 */ /* 0x044fe4000f8e02ff */
[----:B------:R-:W-:-:S04]  /*0080*/  IMAD.WIDE.U32 R14, R4, UR6, RZ ;  /* 0x00000006040e7c25 */ /* 0x000fc8000f8e00ff */
[----:B------:R-:W-:-:S04]  /*0090*/  IMAD R5, R5, UR6, R0 ;  /* 0x0000000605057c24 */ /* 0x000fc8000f8e0200 */
[----:B------:R-:W-:Y:S02]  /*00a0*/  IMAD.IADD R0, R15, 0x1, R5 ;  /* 0x000000010f007824 */ /* 0x000fe400078e0205 */
[----:B0-----:R-:W-:-:S05]  /*00b0*/  IMAD R2, R3, UR4, R2 ;  /* 0x0000000403027c24 */ /* 0x001fca000f8e0202 */
[----:B------:R-:W-:-:S04]  /*00c0*/  ISETP.GT.U32.AND P0, PT, R14, R2, PT ;  /* 0x000000020e00720c */ /* 0x000fc80003f04070 */
[----:B------:R-:W-:-:S13]  /*00d0*/  ISETP.GT.AND.EX P0, PT, R0, RZ, PT, P0 ;  /* 0x000000ff0000720c */ /* 0x000fda0003f04300 */
[----:B------:R-:W-:Y:S05]  /*00e0*/  @!P0 EXIT ;  /* 0x000000000000894d */ /* 0x000fea0003800000 */
[----:B------:R-:W0:Y:S01]  /*00f0*/  LDCU.64 UR6, c[0x0][0x390] ;  /* 0x00007200ff0677ac */ /* 0x000e220008000a00 */
[----:B------:R-:W-:Y:S01]  /*0100*/  IMAD.MOV.U32 R7, RZ, RZ, RZ ;  /* 0x000000ffff077224 */ /* 0x000fe200078e00ff */
[----:B------:R-:W1:Y:S01]  /*0110*/  LDCU UR4, c[0x0][0x370] ;  /* 0x00006e00ff0477ac */ /* 0x000e620008000800 */
[----:B------:R-:W2:Y:S01]  /*0120*/  LDCU.64 UR8, c[0x0][0x358] ;  /* 0x00006b00ff0877ac */ /* 0x000ea20008000a00 */
[----:B------:R-:W3:Y:S01]  /*0130*/  LDCU.64 UR10, c[0x0][0x3c0] ;  /* 0x00007800ff0a77ac */ /* 0x000ee20008000a00 */
[----:B0-----:R-:W-:-:S04]  /*0140*/  UISETP.NE.U32.AND UP0, UPT, UR6, URZ, UPT ;  /* 0x000000ff0600728c */ /* 0x001fc8000bf05070 */
[----:B------:R-:W-:Y:S01]  /*0150*/  UISETP.NE.AND.EX UP0, UPT, UR7, URZ, UPT, UP0 ;  /* 0x000000ff0700728c */ /* 0x000fe2000bf05300 */
[----:B-1----:R-:W-:Y:S01]  /*0160*/  IMAD R3, R3, UR4, RZ ;  /* 0x0000000403037c24 */ /* 0x002fe2000f8e02ff */
[----:B------:R-:W-:-:S07]  /*0170*/  UMOV UR4, URZ ;  /* 0x000000ff00047c82 */ /* 0x000fce0008000000 */
[----:B--23--:R-:W-:Y:S05]  /*0180*/  BRA.U UP0, `(.L_x_63) ;  /* 0x0000001500307547 */ /* 0x00cfea000b800000 */
[----:B------:R-:W-:Y:S01]  /*0190*/  IADD3 R9, P1, PT, R3, R2, RZ ;  /* 0x0000000203097210 */ /* 0x000fe20007f3e0ff */
[----:B------:R-:W-:Y:S03]  /*01a0*/  BSSY.RECONVERGENT B0, `(.L_x_64) ;  /* 0x0000027000007945 */ /* 0x000fe60003800200 */
        /* <DEDUP_REMOVED lines=20> */
[----:B------:R-:W-:-:S04]  /*02f0*/  IMAD.HI.U32 R5, R5, R9, R4 ;  /* 0x0000000905057227 */ /* 0x000fc800078e0004 */
[----:B------:R-:W-:Y:S02]  /*0300*/  HFMA2 R9, -RZ, RZ, 0, 0 ;  /* 0x00000000ff097431 */ /* 0x000fe400000001ff */
[----:B------:R-:W-:-:S04]  /*0310*/  IMAD.HI.U32 R5, R5, R12, RZ ;  /* 0x0000000c05057227 */ /* 0x000fc800078e00ff */
[----:B------:R-:W-:-:S04]  /*0320*/  IMAD.MOV R10, RZ, RZ, -R5 ;  /* 0x000000ffff0a7224 */ /* 0x000fc800078e0a05 */
[----:B------:R-:W-:-:S05]  /*0330*/  IMAD R10, R3, R10, R12 ;  /* 0x0000000a030a7224 */ /* 0x000fca00078e020c */
[----:B------:R-:W-:-:S13]  /*0340*/  ISETP.GE.U32.AND P0, PT, R10, R3, PT ;  /* 0x000000030a00720c */ /* 0x000fda0003f06070 */
[----:B------:R-:W-:Y:S01]  /*0350*/  @P0 IADD3 R10, PT, PT, -R3, R10, RZ ;  /* 0x0000000a030a0210 */ /* 0x000fe20007ffe1ff */
[----:B------:R-:W-:-:S03]  /*0360*/  @P0 VIADD R5, R5, 0x1 ;  /* 0x0000000105050836 */ /* 0x000fc60000000000 */
[----:B------:R-:W-:-:S13]  /*0370*/  ISETP.GE.U32.AND P1, PT, R10, R3, PT ;  /* 0x000000030a00720c */ /* 0x000fda0003f26070 */
[----:B------:R-:W-:Y:S01]  /*0380*/  @P1 VIADD R5, R5, 0x1 ;  /* 0x0000000105051836 */ /* 0x000fe20000000000 */
[----:B------:R-:W-:-:S05]  /*0390*/  @!P2 LOP3.LUT R5, RZ, R3, RZ, 0x33, !PT ;  /* 0x00000003ff05a212 */ /* 0x000fca00078e33ff */
[----:B------:R-:W-:Y:S01]  /*03a0*/  IMAD.MOV.U32 R8, RZ, RZ, R5 ;  /* 0x000000ffff087224 */ /* 0x000fe200078e0005 */
[----:B------:R-:W-:Y:S06]  /*03b0*/  BRA `(.L_x_66) ;  /* 0x0000000000147947 */ /* 0x000fec0003800000 */
.L_x_65:
[----:B------:R-:W-:Y:S01]  /*03c0*/  IMAD.MOV.U32 R9, RZ, RZ, R12 ;  /* 0x000000ffff097224 */ /* 0x000fe200078e000c */
[----:B------:R-:W-:-:S07]  /*03d0*/  MOV R8, 0x3f0 ;  /* 0x000003f000087802 */ /* 0x000fce0000000f00 */
[----:B------:R-:W-:Y:S05]  /*03e0*/  CALL.REL.NOINC `($__internal_5_$__cuda_sm20_div_u64) ;  /* 0x0000002c00347944 */ /* 0x000fea0003c00000 */
[----:B------:R-:W-:Y:S02]  /*03f0*/  IMAD.MOV.U32 R8, RZ, RZ, R4 ;  /* 0x000000ffff087224 */ /* 0x000fe400078e0004 */
[----:B------:R-:W-:-:S07]  /*0400*/  IMAD.MOV.U32 R9, RZ, RZ, R5 ;  /* 0x000000ffff097224 */ /* 0x000fce00078e0005 */
.L_x_66:
[----:B------:R-:W-:Y:S05]  /*0410*/  BSYNC.RECONVERGENT B0 ;  /* 0x0000000000007941 */ /* 0x000fea0003800200 */
.L_x_64:
[----:B------:R-:W-:Y:S01]  /*0420*/  IADD3 R5, P1, PT, R8, R6, RZ ;  /* 0x0000000608057210 */ /* 0x000fe20007f3e0ff */
[----:B------:R-:W0:Y:S01]  /*0430*/  LDCU UR13, c[0x0][0x3c4] ;  /* 0x00007880ff0d77ac */ /* 0x000e220008000800 */
[----:B------:R-:W-:Y:S02]  /*0440*/  BSSY.RECONVERGENT B0, `(.L_x_67) ;  /* 0x0000049000007945 */ /* 0x000fe40003800200 */
[----:B------:R-:W-:Y:S01]  /*0450*/  LOP3.LUT R4, R5, 0x3, RZ, 0xc0, !PT ;  /* 0x0000000305047812 */ /* 0x000fe200078ec0ff */
[----:B------:R-:W1:Y:S01]  /*0460*/  LDCU UR22, c[0x0][0x3c0] ;  /* 0x00007800ff1677ac */ /* 0x000e620008000800 */
[----:B------:R-:W-:Y:S02]  /*0470*/  IADD3.X R6, PT, PT, RZ, R9, RZ, P1, !PT ;  /* 0x00000009ff067210 */ /* 0x000fe40000ffe4ff */
[----:B------:R-:W-:Y:S01]  /*0480*/  ISETP.NE.U32.AND P0, PT, R4, 0x3, PT ;  /* 0x000000030400780c */ /* 0x000fe20003f05070 */
[----:B------:R-:W2:Y:S03]  /*0490*/  LDCU.U16 UR12, c[0x0][0x3d8] ;  /* 0x00007b00ff0c77ac */ /* 0x000ea60008000400 */
[----:B------:R-:W-:Y:S01]  /*04a0*/  ISETP.NE.AND.EX P0, PT, RZ, RZ, PT, P0 ;  /* 0x000000ffff00720c */ /* 0x000fe20003f05300 */
[----:B------:R-:W3:-:S12]  /*04b0*/  LDCU.64 UR6, c[0x0][0x388] ;  /* 0x00007100ff0677ac */ /* 0x000ed80008000a00 */
[----:B01----:R-:W-:Y:S05]  /*04c0*/  @!P0 BRA `(.L_x_68) ;  /* 0x0000000400008947 */ /* 0x003fea0003800000 */
[----:B------:R-:W0:Y:S01]  /*04d0*/  LDCU.64 UR4, c[0x0][0x380] ;  /* 0x00007000ff0477ac */ /* 0x000e220008000a00 */
[----:B------:R-:W-:Y:S02]  /*04e0*/  VIADD R18, R5, 0x1 ;  /* 0x0000000105127836 */ /* 0x000fe40000000000 */
[----:B------:R-:W-:-:S03]  /*04f0*/  IMAD.MOV.U32 R17, RZ, RZ, RZ ;  /* 0x000000ffff117224 */ /* 0x000fc600078e00ff */
[----:B------:R-:W-:Y:S02]  /*0500*/  LOP3.LUT R18, R18, 0x3, RZ, 0xc0, !PT ;  /* 0x0000000312127812 */ /* 0x000fe400078ec0ff */
[----:B0-----:R-:W-:-:S04]  /*0510*/  LEA R16, P0, R2, UR4, 0x1 ;  /* 0x0000000402107c11 */ /* 0x001fc8000f8008ff */
[----:B------:R-:W-:-:S09]  /*0520*/  LEA.HI.X R19, R2, UR5, R7, 0x1, P0 ;  /* 0x0000000502137c11 */ /* 0x000fd200080f0c07 */
.L_x_72:
[----:B0-----:R-:W-:Y:S01]  /*0530*/  LOP3.LUT R4, R7, UR13, RZ, 0xfc, !PT ;  /* 0x0000000d07047c12 */ /* 0x001fe2000f8efcff */
[----:B------:R-:W-:Y:S03]  /*0540*/  BSSY.RECONVERGENT B1, `(.L_x_69) ;  /* 0x0000021000017945 */ /* 0x000fe60003800200 */
[----:B------:R-:W-:-:S13]  /*0550*/  ISETP.NE.U32.AND P0, PT, R4, RZ, PT ;  /* 0x000000ff0400720c */ /* 0x000fda0003f05070 */
[----:B------:R-:W-:Y:S05]  /*0560*/  @P0 BRA `(.L_x_70) ;  /* 0x00000000005c0947 */ /* 0x000fea0003800000 */
[----:B------:R-:W-:-:S04]  /*0570*/  IMAD.U32 R11, RZ, RZ, UR22 ;  /* 0x00000016ff0b7e24 */ /* 0x000fc8000f8e00ff */
[----:B------:R-:W0:Y:S01]  /*0580*/  I2F.U32.RP R4, R11 ;  /* 0x0000000b00047306 */ /* 0x000e220000209000 */
[----:B------:R-:W-:-:S07]  /*0590*/  ISETP.NE.U32.AND P2, PT, R11, RZ, PT ;  /* 0x000000ff0b00720c */ /* 0x000fce0003f45070 */
[----:B0-----:R-:W0:Y:S02]  /*05a0*/  MUFU.RCP R4, R4 ;  /* 0x0000000400047308 */ /* 0x001e240000001000 */
[----:B0-----:R-:W-:-:S06]  /*05b0*/  IADD3 R8, PT, PT, R4, 0xffffffe, RZ ;  /* 0x0ffffffe04087810 */ /* 0x001fcc0007ffe0ff */
[----:B------:R0:W1:Y:S02]  /*05c0*/  F2I.FTZ.U32.TRUNC.NTZ R9, R8 ;  /* 0x0000000800097305 */ /* 0x000064000021f000 */
[----:B0-----:R-:W-:Y:S02]  /*05d0*/  IMAD.MOV.U32 R8, RZ, RZ, RZ ;  /* 0x000000ffff087224 */ /* 0x001fe400078e00ff */
[----:B-1----:R-:W-:-:S04]  /*05e0*/  IMAD R10, R9, R11, RZ ;  /* 0x0000000b090a7224 */ /* 0x002fc800078e02ff */
[----:B------:R-:W-:-:S04]  /*05f0*/  IMAD.MOV R13, RZ, RZ, -R10 ;  /* 0x000000ffff0d7224 */ /* 0x000fc800078e0a0a */
        /* <DEDUP_REMOVED lines=14> */
.L_x_70:
[----:B------:R-:W-:Y:S01]  /*06e0*/  IMAD.MOV.U32 R12, RZ, RZ, R2 ;  /* 0x000000ffff0c7224 */ /* 0x000fe200078e0002 */
[----:B------:R-:W-:-:S07]  /*06f0*/  MOV R4, 0x710 ;  /* 0x0000071000047802 */ /* 0x000fce0000000f00 */
[----:B--23--:R-:W-:Y:S05]  /*0700*/  CALL.REL.NOINC `($__internal_4_$__cuda_sm20_div_s64) ;  /* 0x0000002400387944 */ /* 0x00cfea0003c00000 */
[----:B------:R-:W-:Y:S01]  /*0710*/  IMAD.MOV R13, RZ, RZ, -R9 ;  /* 0x000000ffff0d7224 */ /* 0x000fe200078e0a09 */
[----:B------:R-:W-:Y:S01]  /*0720*/  MOV R4, R9 ;  /* 0x0000000900047202 */ /* 0x000fe20000000f00 */
[----:B------:R-:W-:-:S04]  /*0730*/  IMAD.U32 R11, RZ, RZ, UR22 ;  /* 0x00000016ff0b7e24 */ /* 0x000fc8000f8e00ff */
[----:B------:R-:W-:-:S07]  /*0740*/  IMAD R13, R13, R11, R2 ;  /* 0x0000000b0d0d7224 */ /* 0x000fce00078e0202 */
.L_x_71:
[----:B--23--:R-:W-:Y:S05]  /*0750*/  BSYNC.RECONVERGENT B1 ;  /* 0x0000000000017941 */ /* 0x00cfea0003800200 */
.L_x_69:
[----:B------:R-:W-:Y:S02]  /*0760*/  SHF.R.S32.HI R8, RZ, 0x1f, R4 ;  /* 0x0000001fff087819 */ /* 0x000fe40000011404 */
[----:B------:R-:W-:-:S03]  /*0770*/  SHF.R.S32.HI R9, RZ, 0x1f, R13 ;  /* 0x0000001fff097819 */ /* 0x000fc6000001140d */
[-C--:B------:R-:W-:Y:S02]  /*0780*/  IMAD R21, R8, R11.reuse, RZ ;  /* 0x0000000b08157224 */ /* 0x080fe400078e02ff */
[----:B------:R-:W-:Y:S02]  /*0790*/  IMAD.MOV.U32 R8, RZ, RZ, R13 ;  /* 0x000000ffff087224 */ /* 0x000fe400078e000d */
[C---:B------:R-:W-:Y:S02]  /*07a0*/  IMAD R21, R4.reuse, UR13, R21 ;  /* 0x0000000d04157c24 */ /* 0x040fe4000f8e0215 */
[----:B------:R-:W-:-:S04]  /*07b0*/  IMAD.WIDE.U32 R8, R4, R11, R8 ;  /* 0x0000000b04087225 */ /* 0x000fc800078e0008 */
[----:B------:R-:W-:Y:S01]  /*07c0*/  IMAD.IADD R9, R9, 0x1, R21 ;  /* 0x0000000109097824 */ /* 0x000fe200078e0215 */
[----:B------:R-:W-:-:S04]  /*07d0*/  LEA R10, P0, R8, UR6, 0x1 ;  /* 0x00000006080a7c11 */ /* 0x000fc8000f8008ff */
[----:B------:R-:W-:-:S05]  /*07e0*/  LEA.HI.X R11, R8, UR7, R9, 0x1, P0 ;  /* 0x00000007080b7c11 */ /* 0x000fca00080f0c09 */
[----:B------:R-:W2:Y:S01]  /*07f0*/  LDG.E.U16 R10, desc[UR8][R10.64] ;  /* 0x000000080a0a7981 */ /* 0x000ea2000c1e1500 */
[----:B------:R-:W-:Y:S01]  /*0800*/  IMAD.MOV.U32 R8, RZ, RZ, R16 ;  /* 0x000000ffff087224 */ /* 0x000fe200078e0010 */
[----:B------:R-:W-:Y:S02]  /*0810*/  MOV R9, R19 ;  /* 0x0000001300097202 */ /* 0x000fe40000000f00 */
[----:B------:R-:W-:Y:S02]  /*0820*/  IADD3 R18, P0, PT, R18, -0x1, RZ ;  /* 0xffffffff12127810 */ /* 0x000fe40007f1e0ff */
[----:B------:R-:W-:Y:S02]  /*0830*/  IADD3 R2, P1, PT, R3, R2, RZ ;  /* 0x0000000203027210 */ /* 0x000fe40007f3e0ff */
[----:B------:R-:W-:Y:S02]  /*0840*/  IADD3.X R17, PT, PT, R17, -0x1, RZ, P0, !PT ;  /* 0xffffffff11117810 */ /* 0x000fe400007fe4ff */
[----:B------:R-:W-:Y:S01]  /*0850*/  ISETP.NE.U32.AND P0, PT, R18, RZ, PT ;  /* 0x000000ff1200720c */ /* 0x000fe20003f05070 */
[----:B------:R-:W-:Y:S01]  /*0860*/  IMAD.X R7, RZ, RZ, R7, P1 ;  /* 0x000000ffff077224 */ /* 0x000fe200008e0607 */
[----:B------:R-:W-:-:S02]  /*0870*/  LEA R16, P2, R3, R16, 0x1 ;  /* 0x0000001003107211 */ /* 0x000fc400078408ff */
[----:B------:R-:W-:Y:S02]  /*0880*/  ISETP.NE.AND.EX P0, PT, R17, RZ, PT, P0 ;  /* 0x000000ff1100720c */ /* 0x000fe40003f05300 */
[----:B------:R-:W-:Y:S01]  /*0890*/  LEA.HI.X R19, R3, R19, RZ, 0x1, P2 ;  /* 0x0000001303137211 */ /* 0x000fe200010f0cff */
[----:B--2---:R-:W-:-:S05]  /*08a0*/  HMUL2 R4, R10.H0_H0, UR12.H0_H0 ;  /* 0x2000000c0a047c32 */ /* 0x004fca0008000800 */
[----:B------:R0:W-:Y:S05]  /*08b0*/  STG.E.U16 desc[UR8][R8.64], R4 ;  /* 0x0000000408007986 */ /* 0x0001ea000c101508 */
[----:B------:R-:W-:Y:S05]  /*08c0*/  @P0 BRA `(.L_x_72) ;  /* 0xfffffffc00180947 */ /* 0x000fea000383ffff */
.L_x_68:
[----:B--23--:R-:W-:Y:S05]  /*08d0*/  BSYNC.RECONVERGENT B0 ;  /* 0x0000000000007941 */ /* 0x00cfea0003800200 */
.L_x_67:
[----:B------:R-:W-:Y:S01]  /*08e0*/  ISETP.GE.U32.AND P0, PT, R5, 0x3, PT ;  /* 0x000000030500780c */ /* 0x000fe20003f06070 */
[----:B------:R-:W1:Y:S03]  /*08f0*/  LDCU UR14, c[0x0][0x3c4] ;  /* 0x00007880ff0e77ac */ /* 0x000e660008000800 */
[----:B------:R-:W-:Y:S01]  /*0900*/  ISETP.GE.U32.AND.EX P0, PT, R6, RZ, PT, P0 ;  /* 0x000000ff0600720c */ /* 0x000fe20003f06100 */
[----:B------:R-:W2:Y:S01]  /*0910*/  LDCU UR23, c[0x0][0x3c0] ;  /* 0x00007800ff1777ac */ /* 0x000ea20008000800 */
[----:B------:R-:W3:Y:S01]  /*0920*/  LDCU.U16 UR15, c[0x0][0x3d8] ;  /* 0x00007b00ff0f77ac */ /* 0x000ee20008000400 */
[----:B------:R-:W4:Y:S01]  /*0930*/  LDCU.64 UR20, c[0x0][0x388] ;  /* 0x00007100ff1477ac */ /* 0x000f220008000a00 */
[----:B------:R-:W0:Y:S09]  /*0940*/  LDCU.128 UR16, c[0x0][0x380] ;  /* 0x00007000ff1077ac */ /* 0x000e320008000c00 */
[----:B01234-:R-:W-:Y:S05]  /*0950*/  @!P0 EXIT ;  /* 0x000000000000894d */ /* 0x01ffea0003800000 */
[----:B------:R-:W-:Y:S01]  /*0960*/  BSSY.RECONVERGENT B0, `(.L_x_73) ;  /* 0x00000cd000007945 */ /* 0x000fe20003800200 */
.L_x_86:
        /* <DEDUP_REMOVED lines=8> */
[----:B0-----:R-:W-:-:S06]  /*09f0*/  VIADD R5, R8, 0xffffffe ;  /* 0x0ffffffe08057836 */ /* 0x001fcc0000000000 */
[----:B------:R-:W0:Y:S02]  /*0a00*/  F2I.FTZ.U32.TRUNC.NTZ R5, R5 ;  /* 0x0000000500057305 */ /* 0x000e24000021f000 */
[----:B0-----:R-:W-:-:S05]  /*0a10*/  IMAD R4, R5, R11, RZ ;  /* 0x0000000b05047224 */ /* 0x001fca00078e02ff */
[----:B------:R-:W-:Y:S01]  /*0a20*/  IADD3 R9, PT, PT, -R4, RZ, RZ ;  /* 0x000000ff04097210 */ /* 0x000fe20007ffe1ff */
[----:B------:R-:W-:-:S04]  /*0a30*/  IMAD.MOV.U32 R4, RZ, RZ, RZ ;  /* 0x000000ffff047224 */ /* 0x000fc800078e00ff */
        /* <DEDUP_REMOVED lines=14> */
.L_x_75:
[----:B------:R-:W-:Y:S02]  /*0b20*/  MOV R12, R2 ;  /* 0x00000002000c7202 */ /* 0x000fe40000000f00 */
[----:B------:R-:W-:-:S07]  /*0b30*/  MOV R4, 0xb50 ;  /* 0x00000b5000047802 */ /* 0x000fce0000000f00 */
[----:B------:R-:W-:Y:S05]  /*0b40*/  CALL.REL.NOINC `($__internal_4_$__cuda_sm20_div_s64) ;  /* 0x0000002000287944 */ /* 0x000fea0003c00000 */
[----:B------:R-:W-:Y:S02]  /*0b50*/  IMAD.MOV R13, RZ, RZ, -R9 ;  /* 0x000000ffff0d7224 */ /* 0x000fe400078e0a09 */
[----:B------:R-:W-:-:S04]  /*0b60*/  IMAD.U32 R11, RZ, RZ, UR23 ;  /* 0x00000017ff0b7e24 */ /* 0x000fc8000f8e00ff */
[----:B------:R-:W-:-:S07]  /*0b70*/  IMAD R13, R13, R11, R2 ;  /* 0x0000000b0d0d7224 */ /* 0x000fce00078e0202 */
.L_x_76:
[----:B------:R-:W-:Y:S05]  /*0b80*/  BSYNC.RECONVERGENT B1 ;  /* 0x0000000000017941 */ /* 0x000fea0003800200 */
.L_x_74:
[----:B------:R-:W-:Y:S02]  /*0b90*/  SHF.R.S32.HI R4, RZ, 0x1f, R9 ;  /* 0x0000001fff047819 */ /* 0x000fe40000011409 */
[----:B------:R-:W-:-:S03]  /*0ba0*/  SHF.R.S32.HI R5, RZ, 0x1f, R13 ;  /* 0x0000001fff057819 */ /* 0x000fc6000001140d */
[----:B------:R-:W-:Y:S02]  /*0bb0*/  IMAD R6, R4, R11, RZ ;  /* 0x0000000b04067224 */ /* 0x000fe400078e02ff */
[----:B------:R-:W-:-:S04]  /*0bc0*/  IMAD.MOV.U32 R4, RZ, RZ, R13 ;  /* 0x000000ffff047224 */ /* 0x000fc800078e000d */
[----:B------:R-:W-:-:S04]  /*0bd0*/  IMAD.WIDE.U32 R4, R9, R11, R4 ;  /* 0x0000000b09047225 */ /* 0x000fc800078e0004 */
[----:B------:R-:W-:Y:S01]  /*0be0*/  IMAD R9, R9, UR14, R6 ;  /* 0x0000000e09097c24 */ /* 0x000fe2000f8e0206 */
[----:B------:R-:W-:-:S04]  /*0bf0*/  LEA R8, P0, R4, UR18, 0x1 ;  /* 0x0000001204087c11 */ /* 0x000fc8000f8008ff */
[----:B------:R-:W-:-:S04]  /*0c00*/  IADD3 R5, PT, PT, R5, R9, RZ ;  /* 0x0000000905057210 */ /* 0x000fc80007ffe0ff */
[----:B------:R-:W-:-:S05]  /*0c10*/  LEA.HI.X R9, R4, UR19, R5, 0x1, P0 ;  /* 0x0000001304097c11 */ /* 0x000fca00080f0c05 */
[----:B------:R-:W2:Y:S01]  /*0c20*/  LDG.E.U16 R8, desc[UR8][R8.64] ;  /* 0x0000000808087981 */ /* 0x000ea2000c1e1500 */
[C---:B------:R-:W-:Y:S01]  /*0c30*/  LEA R16, P0, R2.reuse, UR16, 0x1 ;  /* 0x0000001002107c11 */ /* 0x040fe2000f8008ff */
[----:B------:R-:W-:Y:S03]  /*0c40*/  BSSY.RECONVERGENT B1, `(.L_x_77) ;  /* 0x0000025000017945 */ /* 0x000fe60003800200 */
[----:B------:R-:W-:Y:S02]  /*0c50*/  LEA.HI.X R17, R2, UR17, R7, 0x1, P0 ;  /* 0x0000001102117c11 */ /* 0x000fe400080f0c07 */
[----:B------:R-:W-:-:S05]  /*0c60*/  IADD3 R6, P0, PT, R3, R2, RZ ;  /* 0x0000000203067210 */ /* 0x000fca0007f1e0ff */
[----:B------:R-:W-:-:S05]  /*0c70*/  IMAD.X R7, RZ, RZ, R7, P0 ;  /* 0x000000ffff077224 */ /* 0x000fca00000e0607 */
[----:B------:R-:W-:-:S04]  /*0c80*/  LOP3.LUT R2, R7, UR14, RZ, 0xfc, !PT ;  /* 0x0000000e07027c12 */ /* 0x000fc8000f8efcff */
[----:B------:R-:W-:Y:S01]  /*0c90*/  ISETP.NE.U32.AND P0, PT, R2, RZ, PT ;  /* 0x000000ff0200720c */ /* 0x000fe20003f05070 */
[----:B--2---:R-:W-:-:S05]  /*0ca0*/  HMUL2 R4, R8.H0_H0, UR15.H0_H0 ;  /* 0x2000000f08047c32 */ /* 0x004fca0008000800 */
[----:B------:R0:W-:Y:S07]  /*0cb0*/  STG.E.U16 desc[UR8][R16.64], R4 ;  /* 0x0000000410007986 */ /* 0x0001ee000c101508 */
[----:B------:R-:W-:Y:S05]  /*0cc0*/  @P0 BRA `(.L_x_78) ;  /* 0x0000000000540947 */ /* 0x000fea0003800000 */
[----:B------:R-:W1:Y:S01]  /*0cd0*/  I2F.U32.RP R8, R11 ;  /* 0x0000000b00087306 */ /* 0x000e620000209000 */
[----:B0-----:R-:W-:Y:S01]  /*0ce0*/  HFMA2 R4, -RZ, RZ, 0, 0 ;  /* 0x00000000ff047431 */ /* 0x001fe200000001ff */
[----:B------:R-:W-:-:S06]  /*0cf0*/  ISETP.NE.U32.AND P2, PT, R11, RZ, PT ;  /* 0x000000ff0b00720c */ /* 0x000fcc0003f45070 */
[----:B-1----:R-:W0:Y:S02]  /*0d00*/  MUFU.RCP R8, R8 ;  /* 0x0000000800087308 */ /* 0x002e240000001000 */
[----:B0-----:R-:W-:-:S06]  /*0d10*/  VIADD R5, R8, 0xffffffe ;  /* 0x0ffffffe08057836 */ /* 0x001fcc0000000000 */
[----:B------:R-:W0:Y:S02]  /*0d20*/  F2I.FTZ.U32.TRUNC.NTZ R5, R5 ;  /* 0x0000000500057305 */ /* 0x000e24000021f000 */
[----:B0-----:R-:W-:-:S04]  /*0d30*/  IMAD.MOV R2, RZ, RZ, -R5 ;  /* 0x000000ffff027224 */ /* 0x001fc800078e0a05 */
        /* <DEDUP_REMOVED lines=14> */
.L_x_78:
[----:B------:R-:W-:Y:S01]  /*0e20*/  IMAD.MOV.U32 R12, RZ, RZ, R6 ;  /* 0x000000ffff0c7224 */ /* 0x000fe200078e0006 */
[----:B0-----:R-:W-:-:S07]  /*0e30*/  MOV R4, 0xe50 ;  /* 0x00000e5000047802 */ /* 0x001fce0000000f00 */
[----:B------:R-:W-:Y:S05]  /*0e40*/  CALL.REL.NOINC `($__internal_4_$__cuda_sm20_div_s64) ;  /* 0x0000001c00687944 */ /* 0x000fea0003c00000 */
[----:B------:R-:W-:Y:S01]  /*0e50*/  MOV R11, UR23 ;  /* 0x00000017000b7c02 */ /* 0x000fe20008000f00 */
[--C-:B------:R-:W-:Y:S02]  /*0e60*/  IMAD.MOV R4, RZ, RZ, -R9.reuse ;  /* 0x000000ffff047224 */ /* 0x100fe400078e0a09 */
[----:B------:R-:W-:Y:S02]  /*0e70*/  IMAD.MOV.U32 R2, RZ, RZ, R9 ;  /* 0x000000ffff027224 */ /* 0x000fe400078e0009 */
[----:B------:R-:W-:-:S07]  /*0e80*/  IMAD R9, R4, R11, R6 ;  /* 0x0000000b04097224 */ /* 0x000fce00078e0206 */
.L_x_79:
[----:B------:R-:W-:Y:S05]  /*0e90*/  BSYNC.RECONVERGENT B1 ;  /* 0x0000000000017941 */ /* 0x000fea0003800200 */
.L_x_77:
        /* <DEDUP_REMOVED lines=10> */
[----:B------:R-:W-:Y:S01]  /*0f40*/  SHF.L.U32 R5, R3, 0x1, RZ ;  /* 0x0000000103057819 */ /* 0x000fe200000006ff */
[----:B------:R-:W-:Y:S01]  /*0f50*/  BSSY.RECONVERGENT B1, `(.L_x_80) ;  /* 0x0000028000017945 */ /* 0x000fe20003800200 */
[----:B------:R-:W-:Y:S02]  /*0f60*/  SHF.R.U32.HI R2, RZ, 0x1f, R3 ;  /* 0x0000001fff027819 */ /* 0x000fe40000011603 */
[----:B------:R-:W-:-:S05]  /*0f70*/  IADD3 R16, P0, PT, R5, R16, RZ ;  /* 0x0000001005107210 */ /* 0x000fca0007f1e0ff */
[----:B------:R-:W-:Y:S01]  /*0f80*/  IMAD.X R17, R2, 0x1, R17, P0 ;  /* 0x0000000102117824 */ /* 0x000fe200000e0611 */
[----:B------:R-:W-:-:S05]  /*0f90*/  IADD3 R6, P0, PT, R3, R6, RZ ;  /* 0x0000000603067210 */ /* 0x000fca0007f1e0ff */
[----:B------:R-:W-:Y:S02]  /*0fa0*/  IMAD.X R7, RZ, RZ, R7, P0 ;  /* 0x000000ffff077224 */ /* 0x000fe400000e0607 */
[----:B--2---:R-:W-:-:S05]  /*0fb0*/  HMUL2 R4, R8.H0_H0, UR15.H0_H0 ;  /* 0x2000000f08047c32 */ /* 0x004fca0008000800 */
[----:B------:R-:W-:Y:S02]  /*0fc0*/  PRMT R9, R4, 0x7610, R9 ;  /* 0x0000761004097816 */ /* 0x000fe40000000009 */
[----:B------:R-:W-:-:S03]  /*0fd0*/  LOP3.LUT R4, R7, UR14, RZ, 0xfc, !PT ;  /* 0x0000000e07047c12 */ /* 0x000fc6000f8efcff */
[----:B------:R0:W-:Y:S01]  /*0fe0*/  STG.E.U16 desc[UR8][R16.64], R9 ;  /* 0x0000000910007986 */ /* 0x0001e2000c101508 */
[----:B------:R-:W-:-:S13]  /*0ff0*/  ISETP.NE.U32.AND P0, PT, R4, RZ, PT ;  /* 0x000000ff0400720c */ /* 0x000fda0003f05070 */
[----:B0-----:R-:W-:Y:S05]  /*1000*/  @P0 BRA `(.L_x_81) ;  /* 0x0000000000540947 */ /* 0x001fea0003800000 */
[----:B------:R-:W0:Y:S01]  /*1010*/  I2F.U32.RP R10, R11 ;  /* 0x0000000b000a7306 */ /* 0x000e220000209000 */
[----:B------:R-:W-:Y:S01]  /*1020*/  IMAD.MOV.U32 R8, RZ, RZ, RZ ;  /* 0x000000ffff087224 */ /* 0x000fe200078e00ff */
[----:B------:R-:W-:-:S06]  /*1030*/  ISETP.NE.U32.AND P2, PT, R11, RZ, PT ;  /* 0x000000ff0b00720c */ /* 0x000fcc0003f45070 */
[----:B0-----:R-:W0:Y:S02]  /*1040*/  MUFU.RCP R10, R10 ;  /* 0x0000000a000a7308 */ /* 0x001e240000001000 */
[----:B0-----:R-:W-:-:S06]  /*1050*/  VIADD R9, R10, 0xffffffe ;  /* 0x0ffffffe0a097836 */ /* 0x001fcc0000000000 */
[----:B------:R-:W0:Y:S02]  /*1060*/  F2I.FTZ.U32.TRUNC.NTZ R9, R9 ;  /* 0x0000000900097305 */ /* 0x000e24000021f000 */
[----:B0-----:R-:W-:-:S05]  /*1070*/  IADD3 R4, PT, PT, RZ, -R9, RZ ;  /* 0x80000009ff047210 */ /* 0x001fca0007ffe0ff */
        /* <DEDUP_REMOVED lines=14> */
.L_x_81:
[----:B------:R-:W-:Y:S02]  /*1160*/  MOV R12, R6 ;  /* 0x00000006000c7202 */ /* 0x000fe40000000f00 */
[----:B------:R-:W-:-:S07]  /*1170*/  MOV R4, 0x1190 ;  /* 0x0000119000047802 */ /* 0x000fce0000000f00 */
[----:B------:R-:W-:Y:S05]  /*1180*/  CALL.REL.NOINC `($__internal_4_$__cuda_sm20_div_s64) ;  /* 0x0000001800987944 */ /* 0x000fea0003c00000 */
[----:B------:R-:W-:Y:S01]  /*1190*/  IMAD.MOV R13, RZ, RZ, -R9 ;  /* 0x000000ffff0d7224 */ /* 0x000fe200078e0a09 */
[----:B------:R-:W-:Y:S01]  /*11a0*/  MOV R4, R9 ;  /* 0x0000000900047202 */ /* 0x000fe20000000f00 */
[----:B------:R-:W-:-:S04]  /*11b0*/  IMAD.U32 R11, RZ, RZ, UR23 ;  /* 0x00000017ff0b7e24 */ /* 0x000fc8000f8e00ff */
[----:B------:R-:W-:-:S07]  /*11c0*/  IMAD R13, R13, R11, R6 ;  /* 0x0000000b0d0d7224 */ /* 0x000fce00078e0206 */
.L_x_82:
[----:B------:R-:W-:Y:S05]  /*11d0*/  BSYNC.RECONVERGENT B1 ;  /* 0x0000000000017941 */ /* 0x000fea0003800200 */
.L_x_80:
        /* <DEDUP_REMOVED lines=10> */
[----:B------:R-:W-:Y:S01]  /*1280*/  IADD3 R16, P0, PT, R5, R16, RZ ;  /* 0x0000001005107210 */ /* 0x000fe20007f1e0ff */
[----:B------:R-:W-:Y:S03]  /*1290*/  BSSY.RECONVERGENT B1, `(.L_x_83) ;  /* 0x0000026000017945 */ /* 0x000fe60003800200 */
[----:B------:R-:W-:Y:S02]  /*12a0*/  IADD3.X R17, PT, PT, R2, R17, RZ, P0, !PT ;  /* 0x0000001102117210 */ /* 0x000fe400007fe4ff */
        /* <DEDUP_REMOVED lines=26> */
[----:B------:R-:W-:-:S05]  /*1450*/  IADD3 R13, PT, PT, -R4, RZ, RZ ;  /* 0x000000ff040d7210 */ /* 0x000fca0007ffe1ff */
[----:B------:R-:W-:Y:S01]  /*1460*/  IMAD R13, R11, R13, R6 ;  /* 0x0000000d0b0d7224 */ /* 0x000fe200078e0206 */
[----:B------:R-:W-:Y:S06]  /*1470*/  BRA `(.L_x_85) ;  /* 0x00000000001c7947 */ /* 0x000fec0003800000 */
.L_x_84:
[----:B------:R-:W-:Y:S01]  /*1480*/  IMAD.MOV.U32 R12, RZ, RZ, R6 ;  /* 0x000000ffff0c7224 */ /* 0x000fe200078e0006 */
[----:B------:R-:W-:-:S07]  /*1490*/  MOV R4, 0x14b0 ;  /* 0x000014b000047802 */ /* 0x000fce0000000f00 */
[----:B------:R-:W-:Y:S05]  /*14a0*/  CALL.REL.NOINC `($__internal_4_$__cuda_sm20_div_s64) ;  /* 0x0000001400d07944 */ /* 0x000fea0003c00000 */
[----:B------:R-:W-:Y:S01]  /*14b0*/  MOV R11, UR23 ;  /* 0x00000017000b7c02 */ /* 0x000fe20008000f00 */
[--C-:B------:R-:W-:Y:S02]  /*14c0*/  IMAD.MOV R13, RZ, RZ, -R9.reuse ;  /* 0x000000ffff0d7224 */ /* 0x100fe400078e0a09 */
[----:B------:R-:W-:Y:S02]  /*14d0*/  IMAD.MOV.U32 R4, RZ, RZ, R9 ;  /* 0x000000ffff047224 */ /* 0x000fe400078e0009 */
[----:B------:R-:W-:-:S07]  /*14e0*/  IMAD R13, R13, R11, R6 ;  /* 0x0000000b0d0d7224 */ /* 0x000fce00078e0206 */
.L_x_85:
[----:B------:R-:W-:Y:S05]  /*14f0*/  BSYNC.RECONVERGENT B1 ;  /* 0x0000000000017941 */ /* 0x000fea0003800200 */
.L_x_83:
[----:B------:R-:W-:Y:S02]  /*1500*/  SHF.R.S32.HI R8, RZ, 0x1f, R4 ;  /* 0x0000001fff087819 */ /* 0x000fe40000011404 */
[----:B------:R-:W-:-:S03]  /*1510*/  SHF.R.S32.HI R9, RZ, 0x1f, R13 ;  /* 0x0000001fff097819 */ /* 0x000fc6000001140d */
[-C--:B------:R-:W-:Y:S02]  /*1520*/  IMAD R19, R8, R11.reuse, RZ ;  /* 0x0000000b08137224 */ /* 0x080fe400078e02ff */
[----:B------:R-:W-:Y:S02]  /*1530*/  IMAD.MOV.U32 R8, RZ, RZ, R13 ;  /* 0x000000ffff087224 */ /* 0x000fe400078e000d */
[C---:B------:R-:W-:Y:S02]  /*1540*/  IMAD R19, R4.reuse, UR14, R19 ;  /* 0x0000000e04137c24 */ /* 0x040fe4000f8e0213 */
[----:B------:R-:W-:-:S05]  /*1550*/  IMAD.WIDE.U32 R8, R4, R11, R8 ;  /* 0x0000000b04087225 */ /* 0x000fca00078e0008 */
[----:B------:R-:W-:Y:S02]  /*1560*/  IADD3 R9, PT, PT, R9, R19, RZ ;  /* 0x0000001309097210 */ /* 0x000fe40007ffe0ff */
[----:B------:R-:W-:-:S04]  /*1570*/  LEA R10, P0, R8, UR20, 0x1 ;  /* 0x00000014080a7c11 */ /* 0x000fc8000f8008ff */
[----:B------:R-:W-:-:S05]  /*1580*/  LEA.HI.X R11, R8, UR21, R9, 0x1, P0 ;  /* 0x00000015080b7c11 */ /* 0x000fca00080f0c09 */
[----:B------:R-:W2:Y:S01]  /*1590*/  LDG.E.U16 R10, desc[UR8][R10.64] ;  /* 0x000000080a0a7981 */ /* 0x000ea2000c1e1500 */
[----:B------:R-:W-:-:S05]  /*15a0*/  IADD3 R4, P0, PT, R5, R16, RZ ;  /* 0x0000001005047210 */ /* 0x000fca0007f1e0ff */
[----:B------:R-:W-:Y:S01]  /*15b0*/  IMAD.X R5, R2, 0x1, R17, P0 ;  /* 0x0000000102057824 */ /* 0x000fe200000e0611 */
[----:B------:R-:W-:-:S05]  /*15c0*/  IADD3 R2, P0, PT, R3, R6, RZ ;  /* 0x0000000603027210 */ /* 0x000fca0007f1e0ff */
[----:B------:R-:W-:Y:S01]  /*15d0*/  IMAD.X R7, RZ, RZ, R7, P0 ;  /* 0x000000ffff077224 */ /* 0x000fe200000e0607 */
[----:B------:R-:W-:-:S04]  /*15e0*/  ISETP.GE.U32.AND P0, PT, R2, R14, PT ;  /* 0x0000000e0200720c */ /* 0x000fc80003f06070 */
[----:B------:R-:W-:Y:S01]  /*15f0*/  ISETP.GE.AND.EX P0, PT, R7, R0, PT, P0 ;  /* 0x000000000700720c */ /* 0x000fe20003f06300 */
[----:B--2---:R-:W-:-:S05]  /*1600*/  HMUL2 R8, R10.H0_H0, UR15.H0_H0 ;  /* 0x2000000f0a087c32 */ /* 0x004fca0008000800 */
[----:B------:R0:W-:Y:S07]  /*1610*/  STG.E.U16 desc[UR8][R4.64], R8 ;  /* 0x0000000804007986 */ /* 0x0001ee000c101508 */
[----:B------:R-:W-:Y:S05]  /*1620*/  @!P0 BRA `(.L_x_86) ;  /* 0xfffffff000d08947 */ /* 0x000fea000383ffff */
[----:B------:R-:W-:Y:S05]  /*1630*/  BSYNC.RECONVERGENT B0 ;  /* 0x0000000000007941 */ /* 0x000fea0003800200 */
.L_x_73:
[----:B------:R-:W-:Y:S05]  /*1640*/  EXIT ;  /* 0x000000000000794d */ /* 0x000fea0003800000 */
.L_x_63:
[----:B------:R-:W-:Y:S01]  /*1650*/  IADD3 R9, P0, PT, R3, R2, RZ ;  /* 0x0000000203097210 */ /* 0x000fe20007f1e0ff */
[----:B------:R-:W-:Y:S03]  /*1660*/  BSSY.RECONVERGENT B0, `(.L_x_87) ;  /* 0x0000025000007945 */ /* 0x000fe60003800200 */
[----:B------:R-:W-:Y:S02]  /*1670*/  IADD3.X R5, PT, PT, RZ, R7, RZ, P0, !PT ;  /* 0x00000007ff057210 */ /* 0x000fe400007fe4ff */
[----:B------:R-:W-:Y:S02]  /*1680*/  ISETP.GE.U32.AND P1, PT, R9, R14, PT ;  /* 0x0000000e0900720c */ /* 0x000fe40003f26070 */
[----:B------:R-:W-:Y:S02]  /*1690*/  ISETP.GT.U32.AND P0, PT, R14, R9, PT ;  /* 0x000000090e00720c */ /* 0x000fe40003f04070 */
[----:B------:R-:W-:-:S02]  /*16a0*/  ISETP.GE.U32.AND.EX P1, PT, R5, R0, PT, P1 ;  /* 0x000000000500720c */ /* 0x000fc40003f26110 */
        /* <DEDUP_REMOVED lines=9> */
[----:B------:R-:W-:Y:S02]  /*1740*/  HFMA2 R4, -RZ, RZ, 0, 0 ;  /* 0x00000000ff047431 */ /* 0x000fe400000001ff */
[----:B------:R-:W-:Y:S01]  /*1750*/  IMAD.MOV R11, RZ, RZ, -R3 ;  /* 0x000000ffff0b7224 */ /* 0x000fe200078e0a03 */
[----:B------:R-:W-:-:S04]  /*1760*/  ISETP.NE.U32.AND P2, PT, R3, RZ, PT ;  /* 0x000000ff0300720c */ /* 0x000fc80003f45070 */
[----:B0-----:R-:W0:Y:S02]  /*1770*/  MUFU.RCP R10, R10 ;  /* 0x0000000a000a7308 */ /* 0x001e240000001000 */
[----:B0-----:R-:W-:-:S06]  /*1780*/  VIADD R5, R10, 0xffffffe ;  /* 0x0ffffffe0a057836 */ /* 0x001fcc0000000000 */
[----:B------:R-:W0:Y:S02]  /*1790*/  F2I.FTZ.U32.TRUNC.NTZ R5, R5 ;  /* 0x0000000500057305 */ /* 0x000e24000021f000 */
[----:B0-----:R-:W-:-:S04]  /*17a0*/  IMAD R11, R11, R5, RZ ;  /* 0x000000050b0b7224 */ /* 0x001fc800078e02ff */
[----:B------:R-:W-:-:S06]  /*17b0*/  IMAD.HI.U32 R4, R5, R11, R4 ;  /* 0x0000000b05047227 */ /* 0x000fcc00078e0004 */
[----:B------:R-:W-:-:S04]  /*17c0*/  IMAD.HI.U32 R8, R4, R9, RZ ;  /* 0x0000000904087227 */ /* 0x000fc800078e00ff */
[----:B------:R-:W-:-:S04]  /*17d0*/  IMAD.MOV R4, RZ, RZ, -R8 ;  /* 0x000000ffff047224 */ /* 0x000fc800078e0a08 */
[----:B------:R-:W-:Y:S02]  /*17e0*/  IMAD R4, R3, R4, R9 ;  /* 0x0000000403047224 */ /* 0x000fe400078e0209 */
[----:B------:R-:W-:-:S03]  /*17f0*/  IMAD.MOV.U32 R9, RZ, RZ, RZ ;  /* 0x000000ffff097224 */ /* 0x000fc600078e00ff */
[----:B------:R-:W-:-:S13]  /*1800*/  ISETP.GE.U32.AND P0, PT, R4, R3, PT ;  /* 0x000000030400720c */ /* 0x000fda0003f06070 */
[----:B------:R-:W-:Y:S01]  /*1810*/  @P0 IMAD.IADD R4, R4, 0x1, -R3 ;  /* 0x0000000104040824 */ /* 0x000fe200078e0a03 */
[----:B------:R-:W-:-:S04]  /*1820*/  @P0 IADD3 R8, PT, PT, R8, 0x1, RZ ;  /* 0x0000000108080810 */ /* 0x000fc80007ffe0ff */
[----:B------:R-:W-:-:S13]  /*1830*/  ISETP.GE.U32.AND P1, PT, R4, R3, PT ;  /* 0x000000030400720c */ /* 0x000fda0003f26070 */
[----:B------:R-:W-:Y:S01]  /*1840*/  @P1 VIADD R8, R8, 0x1 ;  /* 0x0000000108081836 */ /* 0x000fe20000000000 */
[----:B------:R-:W-:Y:S01]  /*1850*/  @!P2 LOP3.LUT R8, RZ, R3, RZ, 0x33, !PT ;  /* 0x00000003ff08a212 */ /* 0x000fe200078e33ff */
[----:B------:R-:W-:Y:S06]  /*1860*/  BRA `(.L_x_89) ;  /* 0x0000000000107947 */ /* 0x000fec0003800000 */
.L_x_88:
[----:B------:R-:W-:-:S07]  /*1870*/  MOV R8, 0x1890 ;  /* 0x0000189000087802 */ /* 0x000fce0000000f00 */
[----:B------:R-:W-:Y:S05]  /*1880*/  CALL.REL.NOINC `($__internal_5_$__cuda_sm20_div_u64) ;  /* 0x00000018000c7944 */ /* 0x000fea0003c00000 */
[----:B------:R-:W-:Y:S01]  /*1890*/  MOV R8, R4 ;  /* 0x0000000400087202 */ /* 0x000fe20000000f00 */
[----:B------:R-:W-:-:S07]  /*18a0*/  IMAD.MOV.U32 R9, RZ, RZ, R5 ;  /* 0x000000ffff097224 */ /* 0x000fce00078e0005 */
.L_x_89:
[----:B------:R-:W-:Y:S05]  /*18b0*/  BSYNC.RECONVERGENT B0 ;  /* 0x0000000000007941 */ /* 0x000fea0003800200 */
.L_x_87:
[----:B------:R-:W-:Y:S01]  /*18c0*/  IADD3 R5, P1, PT, R8, R6, RZ ;  /* 0x0000000608057210 */ /* 0x000fe20007f3e0ff */
[----:B------:R-:W0:Y:S01]  /*18d0*/  LDCU.64 UR4, c[0x0][0x3c8] ;  /* 0x00007900ff0477ac */ /* 0x000e220008000a00 */
[----:B------:R-:W-:Y:S02]  /*18e0*/  BSSY.RECONVERGENT B0, `(.L_x_90) ;  /* 0x0000050000007945 */ /* 0x000fe40003800200 */
[----:B------:R-:W-:Y:S01]  /*18f0*/  LOP3.LUT R4, R5, 0x3, RZ, 0xc0, !PT ;  /* 0x0000000305047812 */ /* 0x000fe200078ec0ff */
[----:B------:R-:W1:Y:S01]  /*1900*/  LDCU UR6, c[0x0][0x3d0] ;  /* 0x00007a00ff0677ac */ /* 0x000e620008000800 */
[----:B------:R-:W-:Y:S02]  /*1910*/  IMAD.X R6, RZ, RZ, R9, P1 ;  /* 0x000000ffff067224 */ /* 0x000fe400008e0609 */
[----:B------:R-:W-:Y:S01]  /*1920*/  ISETP.NE.U32.AND P0, PT, R4, 0x3, PT ;  /* 0x000000030400780c */ /* 0x000fe20003f05070 */
[----:B------:R-:W1:Y:S03]  /*1930*/  LDCU UR7, c[0x0][0x3b8] ;  /* 0x00007700ff0777ac */ /* 0x000e660008000800 */
[----:B------:R-:W-:Y:S01]  /*1940*/  ISETP.NE.AND.EX P0, PT, RZ, RZ, PT, P0 ;  /* 0x000000ffff00720c */ /* 0x000fe20003f05300 */
[----:B------:R-:W2:Y:S01]  /*1950*/  LDCU UR12, c[0x0][0x3c4] ;  /* 0x00007880ff0c77ac */ /* 0x000ea20008000800 */
[----:B------:R-:W3:Y:S01]  /*1960*/  LDCU UR17, c[0x0][0x3c0] ;  /* 0x00007800ff1177ac */ /* 0x000ee20008000800 */
[----:B0-----:R-:W-:Y:S01]  /*1970*/  UIMAD UR4, UR5, UR4, URZ ;  /* 0x00000004050472a4 */ /* 0x001fe2000f8e02ff */
[----:B------:R-:W0:Y:S01]  /*1980*/  LDCU.U16 UR13, c[0x0][0x3d8] ;  /* 0x00007b00ff0d77ac */ /* 0x000e220008000400 */
[----:B------:R-:W4:Y:S02]  /*1990*/  LDCU.64 UR14, c[0x0][0x388] ;  /* 0x00007100ff0e77ac */ /* 0x000f240008000a00 */
[----:B-1----:R-:W-:-:S06]  /*19a0*/  UIMAD UR6, UR7, UR6, UR4 ;  /* 0x00000006070672a4 */ /* 0x002fcc000f8e0204 */
[----:B------:R-:W-:Y:S06]  /*19b0*/  @!P0 BRA `(.L_x_91) ;  /* 0x0000000400088947 */ /* 0x000fec0003800000 */
[----:B------:R-:W1:Y:S01]  /*19c0*/  LDCU.64 UR4, c[0x0][0x380] ;  /* 0x00007000ff0477ac */ /* 0x000e620008000a00 */
[----:B------:R-:W0:Y:S01]  /*19d0*/  LDC.64 R16, c[0x0][0x390] ;  /* 0x0000e400ff107b82 */ /* 0x000e220000000a00 */
[----:B------:R-:W-:Y:S01]  /*19e0*/  IADD3 R21, PT, PT, R5, 0x1, RZ ;  /* 0x0000000105157810 */ /* 0x000fe20007ffe0ff */
[----:B------:R-:W-:-:S03]  /*19f0*/  IMAD.MOV.U32 R20, RZ, RZ, RZ ;  /* 0x000000ffff147224 */ /* 0x000fc600078e00ff */
[----:B------:R-:W-:Y:S02]  /*1a00*/  LOP3.LUT R21, R21, 0x3, RZ, 0xc0, !PT ;  /* 0x0000000315157812 */ /* 0x000fe400078ec0ff */
[----:B-1----:R-:W-:-:S04]  /*1a10*/  LEA R18, P0, R2, UR4, 0x1 ;  /* 0x0000000402127c11 */ /* 0x002fc8000f8008ff */
[----:B------:R-:W-:-:S09]  /*1a20*/  LEA.HI.X R19, R2, UR5, R7, 0x1, P0 ;  /* 0x0000000502137c11 */ /* 0x000fd200080f0c07 */
.L_x_95:
[----:B-12---:R-:W-:Y:S01]  /*1a30*/  LOP3.LUT R4, R7, UR12, RZ, 0xfc, !PT ;  /* 0x0000000c07047c12 */ /* 0x006fe2000f8efcff */
[----:B------:R-:W-:Y:S03]  /*1a40*/  BSSY.RECONVERGENT B1, `(.L_x_92) ;  /* 0x0000020000017945 */ /* 0x000fe60003800200 */
[----:B------:R-:W-:-:S13]  /*1a50*/  ISETP.NE.U32.AND P0, PT, R4, RZ, PT ;  /* 0x000000ff0400720c */ /* 0x000fda0003f05070 */
[----:B------:R-:W-:Y:S05]  /*1a60*/  @P0 BRA `(.L_x_93) ;  /* 0x0000000000580947 */ /* 0x000fea0003800000 */
[----:B---3--:R-:W-:Y:S02]  /*1a70*/  IMAD.U32 R11, RZ, RZ, UR17 ;  /* 0x00000011ff0b7e24 */ /* 0x008fe4000f8e00ff */
[----:B------:R-:W-:Y:S02]  /*1a80*/  IMAD.MOV.U32 R8, RZ, RZ, RZ ;  /* 0x000000ffff087224 */ /* 0x000fe400078e00ff */
[----:B------:R-:W1:Y:S01]  /*1a90*/  I2F.U32.RP R10, R11 ;  /* 0x0000000b000a7306 */ /* 0x000e620000209000 */
[----:B------:R-:W-:-:S07]  /*1aa0*/  ISETP.NE.U32.AND P2, PT, R11, RZ, PT ;  /* 0x000000ff0b00720c */ /* 0x000fce0003f45070 */
[----:B-1----:R-:W1:Y:S02]  /*1ab0*/  MUFU.RCP R10, R10 ;  /* 0x0000000a000a7308 */ /* 0x002e640000001000 */
[----:B-1----:R-:W-:-:S06]  /*1ac0*/  IADD3 R9, PT, PT, R10, 0xffffffe, RZ ;  /* 0x0ffffffe0a097810 */ /* 0x002fcc0007ffe0ff */
[----:B------:R-:W1:Y:S02]  /*1ad0*/  F2I.FTZ.U32.TRUNC.NTZ R9, R9 ;  /* 0x0000000900097305 */ /* 0x000e64000021f000 */
[----:B-1----:R-:W-:-:S04]  /*1ae0*/  IMAD R4, R9, R11, RZ ;  /* 0x0000000b09047224 */ /* 0x002fc800078e02ff */
        /* <DEDUP_REMOVED lines=14> */
.L_x_93:
[----:B------:R-:W-:Y:S01]  /*1bd0*/  IMAD.MOV.U32 R12, RZ, RZ, R2 ;  /* 0x000000ffff0c7224 */ /* 0x000fe200078e0002 */
[----:B------:R-:W-:-:S07]  /*1be0*/  MOV R4, 0x1c00 ;  /* 0x00001c0000047802 */ /* 0x000fce0000000f00 */
[----:B0--34-:R-:W-:Y:S05]  /*1bf0*/  CALL.REL.NOINC `($__internal_4_$__cuda_sm20_div_s64) ;  /* 0x0000000c00fc7944 */ /* 0x019fea0003c00000 */
[----:B------:R-:W-:Y:S01]  /*1c00*/  IADD3 R8, PT, PT, -R9, RZ, RZ ;  /* 0x000000ff09087210 */ /* 0x000fe20007ffe1ff */
[----:B------:R-:W-:Y:S02]  /*1c10*/  IMAD.U32 R11, RZ, RZ, UR17 ;  /* 0x00000011ff0b7e24 */ /* 0x000fe4000f8e00ff */
[----:B------:R-:W-:Y:S02]  /*1c20*/  IMAD.MOV.U32 R4, RZ, RZ, R9 ;  /* 0x000000ffff047224 */ /* 0x000fe400078e0009 */
[----:B------:R-:W-:-:S07]  /*1c30*/  IMAD R8, R8, R11, R2 ;  /* 0x0000000b08087224 */ /* 0x000fce00078e0202 */
.L_x_94:
[----:B0---4-:R-:W-:Y:S05]  /*1c40*/  BSYNC.RECONVERGENT B1 ;  /* 0x0000000000017941 */ /* 0x011fea0003800200 */
.L_x_92:
[----:B------:R-:W-:-:S05]  /*1c50*/  IADD3 R13, PT, PT, R4, UR6, RZ ;  /* 0x00000006040d7c10 */ /* 0x000fca000fffe0ff */
[----:B------:R-:W-:-:S06]  /*1c60*/  IMAD.WIDE R12, R13, 0x4, R16 ;  /* 0x000000040d0c7825 */ /* 0x000fcc00078e0210 */
[----:B------:R-:W2:Y:S01]  /*1c70*/  LDG.E R12, desc[UR8][R12.64] ;  /* 0x000000080c0c7981 */ /* 0x000ea2000c1e1900 */
[----:B------:R-:W-:Y:S02]  /*1c80*/  SHF.R.S32.HI R9, RZ, 0x1f, R8 ;  /* 0x0000001fff097819 */ /* 0x000fe40000011408 */
[----:B--2---:R-:W-:Y:S01]  /*1c90*/  SHF.R.S32.HI R4, RZ, 0x1f, R12 ;  /* 0x0000001fff047819 */ /* 0x004fe2000001140c */
[----:B------:R-:W-:-:S04]  /*1ca0*/  IMAD.WIDE.U32 R8, R12, R11, R8 ;  /* 0x0000000b0c087225 */ /* 0x000fc800078e0008 */
[----:B------:R-:W-:Y:S01]  /*1cb0*/  IMAD R23, R4, R11, RZ ;  /* 0x0000000b04177224 */ /* 0x000fe200078e02ff */
[----:B------:R-:W-:-:S03]  /*1cc0*/  LEA R10, P0, R8, UR14, 0x1 ;  /* 0x0000000e080a7c11 */ /* 0x000fc6000f8008ff */
[----:B------:R-:W-:-:S04]  /*1cd0*/  IMAD R23, R12, UR12, R23 ;  /* 0x0000000c0c177c24 */ /* 0x000fc8000f8e0217 */
[----:B------:R-:W-:-:S05]  /*1ce0*/  IMAD.IADD R9, R9, 0x1, R23 ;  /* 0x0000000109097824 */ /* 0x000fca00078e0217 */
        /* <DEDUP_REMOVED lines=15> */
.L_x_91:
[----:B0-234-:R-:W-:Y:S05]  /*1de0*/  BSYNC.RECONVERGENT B0 ;  /* 0x0000000000007941 */ /* 0x01dfea0003800200 */
.L_x_90:
[----:B------:R-:W0:Y:S01]  /*1df0*/  LDC.64 R16, c[0x0][0x390] ;  /* 0x0000e400ff107b82 */ /* 0x000e220000000a00 */
[----:B------:R-:W-:Y:S01]  /*1e00*/  ISETP.GE.U32.AND P0, PT, R5, 0x3, PT ;  /* 0x000000030500780c */ /* 0x000fe20003f06070 */
[----:B------:R-:W2:Y:S03]  /*1e10*/  LDCU UR7, c[0x0][0x3c4] ;  /* 0x00007880ff0777ac */ /* 0x000ea60008000800 */
[----:B------:R-:W-:Y:S01]  /*1e20*/  ISETP.GE.U32.AND.EX P0, PT, R6, RZ, PT, P0 ;  /* 0x000000ff0600720c */ /* 0x000fe20003f06100 */
[----:B------:R-:W3:Y:S01]  /*1e30*/  LDCU UR24, c[0x0][0x3c0] ;  /* 0x00007800ff1877ac */ /* 0x000ee20008000800 */
[----:B------:R-:W4:Y:S01]  /*1e40*/  LDCU.U16 UR16, c[0x0][0x3d8] ;  /* 0x00007b00ff1077ac */ /* 0x000f220008000400 */
[----:B------:R-:W0:Y:S01]  /*1e50*/  LDCU.64 UR18, c[0x0][0x388] ;  /* 0x00007100ff1277ac */ /* 0x000e220008000a00 */
[----:B------:R-:W0:Y:S09]  /*1e60*/  LDCU.128 UR20, c[0x0][0x380] ;  /* 0x00007000ff1477ac */ /* 0x000e320008000c00 */
[----:B0-234-:R-:W-:Y:S05]  /*1e70*/  @!P0 EXIT ;  /* 0x000000000000894d */ /* 0x01dfea0003800000 */
[----:B------:R-:W-:Y:S01]  /*1e80*/  BSSY.RECONVERGENT B0, `(.L_x_96) ;  /* 0x00000d5000007945 */ /* 0x000fe20003800200 */
.L_x_109:
[----:B01----:R-:W-:Y:S01]  /*1e90*/  LOP3.LUT R4, R7, UR7, RZ, 0xfc, !PT ;  /* 0x0000000707047c12 */ /* 0x003fe2000f8efcff */
        /* <DEDUP_REMOVED lines=8> */
[----:B------:R-:W0:Y:S02]  /*1f20*/  F2I.FTZ.U32.TRUNC.NTZ R5, R5 ;  /* 0x0000000500057305 */ /* 0x000e24000021f000 */
[----:B0-----:R-:W-:-:S04]  /*1f30*/  IMAD R4, R5, R11, RZ ;  /* 0x0000000b05047224 */ /* 0x001fc800078e02ff */
[----:B------:R-:W-:Y:S02]  /*1f40*/  IMAD.MOV R9, RZ, RZ, -R4 ;  /* 0x000000ffff097224 */ /* 0x000fe400078e0a04 */
[----:B------:R-:W-:-:S04]  /*1f50*/  IMAD.MOV.U32 R4, RZ, RZ, RZ ;  /* 0x000000ffff047224 */ /* 0x000fc800078e00ff */
        /* <DEDUP_REMOVED lines=13> */
.L_x_98:
[----:B------:R-:W-:Y:S01]  /*2030*/  IMAD.MOV.U32 R12, RZ, RZ, R2 ;  /* 0x000000ffff0c7224 */ /* 0x000fe200078e0002 */
[----:B------:R-:W-:-:S07]  /*2040*/  MOV R4, 0x2060 ;  /* 0x0000206000047802 */ /* 0x000fce0000000f00 */
[----:B------:R-:W-:Y:S05]  /*2050*/  CALL.REL.NOINC `($__internal_4_$__cuda_sm20_div_s64) ;  /* 0x0000000800e47944 */ /* 0x000fea0003c00000 */
[----:B------:R-:W-:Y:S01]  /*2060*/  IADD3 R8, PT, PT, -R9, RZ, RZ ;  /* 0x000000ff09087210 */ /* 0x000fe20007ffe1ff */
[----:B------:R-:W-:Y:S02]  /*2070*/  IMAD.U32 R11, RZ, RZ, UR24 ;  /* 0x00000018ff0b7e24 */ /* 0x000fe4000f8e00ff */
[----:B------:R-:W-:Y:S02]  /*2080*/  IMAD.MOV.U32 R4, RZ, RZ, R9 ;  /* 0x000000ffff047224 */ /* 0x000fe400078e0009 */
[----:B------:R-:W-:-:S07]  /*2090*/  IMAD R8, R8, R11, R2 ;  /* 0x0000000b08087224 */ /* 0x000fce00078e0202 */
.L_x_99:
[----:B------:R-:W-:Y:S05]  /*20a0*/  BSYNC.RECONVERGENT B1 ;  /* 0x0000000000017941 */ /* 0x000fea0003800200 */
.L_x_97:
        /* <DEDUP_REMOVED lines=23> */
[----:B0-----:R-:W-:Y:S01]  /*2220*/  IMAD.MOV.U32 R4, RZ, RZ, RZ ;  /* 0x000000ffff047224 */ /* 0x001fe200078e00ff */
[----:B------:R-:W-:-:S06]  /*2230*/  ISETP.NE.U32.AND P2, PT, R11, RZ, PT ;  /* 0x000000ff0b00720c */ /* 0x000fcc0003f45070 */
[----:B-1----:R-:W0:Y:S02]  /*2240*/  MUFU.RCP R8, R8 ;  /* 0x0000000800087308 */ /* 0x002e240000001000 */
[----:B0-----:R-:W-:-:S06]  /*2250*/  IADD3 R5, PT, PT, R8, 0xffffffe, RZ ;  /* 0x0ffffffe08057810 */ /* 0x001fcc0007ffe0ff */
[----:B------:R-:W0:Y:S02]  /*2260*/  F2I.FTZ.U32.TRUNC.NTZ R5, R5 ;  /* 0x0000000500057305 */ /* 0x000e24000021f000 */
[----:B0-----:R-:W-:-:S04]  /*2270*/  IMAD.MOV R2, RZ, RZ, -R5 ;  /* 0x000000ffff027224 */ /* 0x001fc800078e0a05 */
[----:B------:R-:W-:-:S04]  /*2280*/  IMAD R9, R2, R11, RZ ;  /* 0x0000000b02097224 */ /* 0x000fc800078e02ff */
        /* <DEDUP_REMOVED lines=13> */
.L_x_101:
[----:B------:R-:W-:Y:S01]  /*2360*/  IMAD.MOV.U32 R12, RZ, RZ, R6 ;  /* 0x000000ffff0c7224 */ /* 0x000fe200078e0006 */
[----:B0-----:R-:W-:-:S07]  /*2370*/  MOV R4, 0x2390 ;  /* 0x0000239000047802 */ /* 0x001fce0000000f00 */
[----:B------:R-:W-:Y:S05]  /*2380*/  CALL.REL.NOINC `($__internal_4_$__cuda_sm20_div_s64) ;  /* 0x0000000800187944 */ /* 0x000fea0003c00000 */
[----:B------:R-:W-:Y:S01]  /*2390*/  IADD3 R8, PT, PT, -R9, RZ, RZ ;  /* 0x000000ff09087210 */ /* 0x000fe20007ffe1ff */
[----:B------:R-:W-:Y:S02]  /*23a0*/  IMAD.U32 R11, RZ, RZ, UR24 ;  /* 0x00000018ff0b7e24 */ /* 0x000fe4000f8e00ff */
[----:B------:R-:W-:Y:S02]  /*23b0*/  IMAD.MOV.U32 R2, RZ, RZ, R9 ;  /* 0x000000ffff027224 */ /* 0x000fe400078e0009 */
[----:B------:R-:W-:-:S07]  /*23c0*/  IMAD R8, R8, R11, R6 ;  /* 0x0000000b08087224 */ /* 0x000fce00078e0206 */
.L_x_102:
[----:B------:R-:W-:Y:S05]  /*23d0*/  BSYNC.RECONVERGENT B1 ;  /* 0x0000000000017941 */ /* 0x000fea0003800200 */
.L_x_100:
        /* <DEDUP_REMOVED lines=12> */
[----:B------:R-:W-:Y:S01]  /*24a0*/  IMAD.SHL.U32 R5, R3, 0x2, RZ ;  /* 0x0000000203057824 */ /* 0x000fe200078e00ff */
[----:B------:R-:W-:Y:S01]  /*24b0*/  SHF.R.U32.HI R2, RZ, 0x1f, R3 ;  /* 0x0000001fff027819 */ /* 0x000fe20000011603 */
[----:B------:R-:W-:Y:S03]  /*24c0*/  BSSY.RECONVERGENT B1, `(.L_x_103) ;  /* 0x0000027000017945 */ /* 0x000fe60003800200 */
[----:B------:R-:W-:-:S04]  /*24d0*/  IADD3 R18, P0, PT, R5, R18, RZ ;  /* 0x0000001205127210 */ /* 0x000fc80007f1e0ff */
        /* <DEDUP_REMOVED lines=30> */
.L_x_104:
[----:B------:R-:W-:Y:S01]  /*26c0*/  IMAD.MOV.U32 R12, RZ, RZ, R6 ;  /* 0x000000ffff0c7224 */ /* 0x000fe200078e0006 */
[----:B------:R-:W-:-:S07]  /*26d0*/  MOV R4, 0x26f0 ;  /* 0x000026f000047802 */ /* 0x000fce0000000f00 */
[----:B------:R-:W-:Y:S05]  /*26e0*/  CALL.REL.NOINC `($__internal_4_$__cuda_sm20_div_s64) ;  /* 0x0000000400407944 */ /* 0x000fea0003c00000 */
[----:B------:R-:W-:Y:S01]  /*26f0*/  MOV R11, UR24 ;  /* 0x00000018000b7c02 */ /* 0x000fe20008000f00 */
[--C-:B------:R-:W-:Y:S02]  /*2700*/  IMAD.MOV R8, RZ, RZ, -R9.reuse ;  /* 0x000000ffff087224 */ /* 0x100fe400078e0a09 */
[----:B------:R-:W-:Y:S02]  /*2710*/  IMAD.MOV.U32 R4, RZ, RZ, R9 ;  /* 0x000000ffff047224 */ /* 0x000fe400078e0009 */
[----:B------:R-:W-:-:S07]  /*2720*/  IMAD R8, R8, R11, R6 ;  /* 0x0000000b08087224 */ /* 0x000fce00078e0206 */
.L_x_105:
[----:B------:R-:W-:Y:S05]  /*2730*/  BSYNC.RECONVERGENT B1 ;  /* 0x0000000000017941 */ /* 0x000fea0003800200 */
.L_x_103:
[----:B------:R-:W-:-:S04]  /*2740*/  VIADD R13, R4, UR6 ;  /* 0x00000006040d7c36 */ /* 0x000fc80008000000 */
[----:B------:R-:W-:-:S06]  /*2750*/  IMAD.WIDE R12, R13, 0x4, R16 ;  /* 0x000000040d0c7825 */ /* 0x000fcc00078e0210 */
[----:B------:R-:W2:Y:S01]  /*2760*/  LDG.E R12, desc[UR8][R12.64] ;  /* 0x000000080c0c7981 */ /* 0x000ea2000c1e1900 */
[----:B------:R-:W-:Y:S02]  /*2770*/  SHF.R.S32.HI R9, RZ, 0x1f, R8 ;  /* 0x0000001fff097819 */ /* 0x000fe40000011408 */
[----:B--2---:R-:W-:Y:S01]  /*2780*/  SHF.R.S32.HI R4, RZ, 0x1f, R12 ;  /* 0x0000001fff047819 */ /* 0x004fe2000001140c */
[----:B------:R-:W-:-:S04]  /*2790*/  IMAD.WIDE.U32 R8, R12, R11, R8 ;  /* 0x0000000b0c087225 */ /* 0x000fc800078e0008 */
[----:B------:R-:W-:Y:S01]  /*27a0*/  IMAD R21, R4, R11, RZ ;  /* 0x0000000b04157224 */ /* 0x000fe200078e02ff */
[----:B------:R-:W-:-:S03]  /*27b0*/  LEA R20, P0, R8, UR18, 0x1 ;  /* 0x0000001208147c11 */ /* 0x000fc6000f8008ff */
[----:B------:R-:W-:-:S05]  /*27c0*/  IMAD R21, R12, UR7, R21 ;  /* 0x000000070c157c24 */ /* 0x000fca000f8e0215 */
[----:B------:R-:W-:-:S04]  /*27d0*/  IADD3 R9, PT, PT, R9, R21, RZ ;  /* 0x0000001509097210 */ /* 0x000fc80007ffe0ff */
[----:B------:R-:W-:-:S05]  /*27e0*/  LEA.HI.X R21, R8, UR19, R9, 0x1, P0 ;  /* 0x0000001308157c11 */ /* 0x000fca00080f0c09 */
[----:B------:R-:W2:Y:S01]  /*27f0*/  LDG.E.U16 R20, desc[UR8][R20.64] ;  /* 0x0000000814147981 */ /* 0x000ea2000c1e1500 */
[----:B------:R-:W-:Y:S01]  /*2800*/  IADD3 R18, P0, PT, R5, R18, RZ ;  /* 0x0000001205127210 */ /* 0x000fe20007f1e0ff */
[----:B------:R-:W-:Y:S04]  /*2810*/  BSSY.RECONVERGENT B1, `(.L_x_106) ;  /* 0x0000026000017945 */ /* 0x000fe80003800200 */
        /* <DEDUP_REMOVED lines=30> */
.L_x_107:
[----:B------:R-:W-:Y:S01]  /*2a00*/  IMAD.MOV.U32 R12, RZ, RZ, R6 ;  /* 0x000000ffff0c7224 */ /* 0x000fe200078e0006 */
[----:B------:R-:W-:-:S07]  /*2a10*/  MOV R4, 0x2a30 ;  /* 0x00002a3000047802 */ /* 0x000fce0000000f00 */
[----:B------:R-:W-:Y:S05]  /*2a20*/  CALL.REL.NOINC `($__internal_4_$__cuda_sm20_div_s64) ;  /* 0x0000000000707944 */ /* 0x000fea0003c00000 */
[----:B------:R-:W-:Y:S01]  /*2a30*/  IADD3 R8, PT, PT, -R9, RZ, RZ ;  /* 0x000000ff09087210 */ /* 0x000fe20007ffe1ff */
[----:B------:R-:W-:Y:S02]  /*2a40*/  IMAD.U32 R11, RZ, RZ, UR24 ;  /* 0x00000018ff0b7e24 */ /* 0x000fe4000f8e00ff */
[----:B------:R-:W-:Y:S02]  /*2a50*/  IMAD.MOV.U32 R4, RZ, RZ, R9 ;  /* 0x000000ffff047224 */ /* 0x000fe400078e0009 */
[----:B------:R-:W-:-:S07]  /*2a60*/  IMAD R8, R8, R11, R6 ;  /* 0x0000000b08087224 */ /* 0x000fce00078e0206 */
.L_x_108:
[----:B------:R-:W-:Y:S05]  /*2a70*/  BSYNC.RECONVERGENT B1 ;  /* 0x0000000000017941 */ /* 0x000fea0003800200 */
.L_x_106:
        /* <DEDUP_REMOVED lines=12> */
[----:B------:R-:W-:-:S05]  /*2b40*/  IADD3 R4, P0, PT, R5, R18, RZ ;  /* 0x0000001205047210 */ /* 0x000fca0007f1e0ff */
[----:B------:R-:W-:Y:S01]  /*2b50*/  IMAD.X R5, R2, 0x1, R19, P0 ;  /* 0x0000000102057824 */ /* 0x000fe200000e0613 */
[----:B------:R-:W-:-:S04]  /*2b60*/  IADD3 R2, P0, PT, R3, R6, RZ ;  /* 0x0000000603027210 */ /* 0x000fc80007f1e0ff */
[----:B------:R-:W-:Y:S02]  /*2b70*/  IADD3.X R7, PT, PT, RZ, R7, RZ, P0, !PT ;  /* 0x00000007ff077210 */ /* 0x000fe400007fe4ff */
[----:B------:R-:W-:-:S04]  /*2b80*/  ISETP.GE.U32.AND P0, PT, R2, R14, PT ;  /* 0x0000000e0200720c */ /* 0x000fc80003f06070 */
[----:B------:R-:W-:Y:S01]  /*2b90*/  ISETP.GE.AND.EX P0, PT, R7, R0, PT, P0 ;  /* 0x000000000700720c */ /* 0x000fe20003f06300 */
[----:B--2---:R-:W-:-:S05]  /*2ba0*/  HMUL2 R8, R10.H0_H0, UR16.H0_H0 ;  /* 0x200000100a087c32 */ /* 0x004fca0008000800 */
[----:B------:R0:W-:Y:S07]  /*2bb0*/  STG.E.U16 desc[UR8][R4.64], R8 ;  /* 0x0000000804007986 */ /* 0x0001ee000c101508 */
[----:B------:R-:W-:Y:S05]  /*2bc0*/  @!P0 BRA `(.L_x_109) ;  /* 0xfffffff000b08947 */ /* 0x000fea000383ffff */
[----:B------:R-:W-:Y:S05]  /*2bd0*/  BSYNC.RECONVERGENT B0 ;  /* 0x0000000000007941 */ /* 0x000fea0003800200 */
.L_x_96:
[----:B------:R-:W-:Y:S05]  /*2be0*/  EXIT ;  /* 0x000000000000794d */ /* 0x000fea0003800000 */
        .weak           $__internal_4_$__cuda_sm20_div_s64
        .type           $__internal_4_$__cuda_sm20_div_s64,@function
        .size           $__internal_4_$__cuda_sm20_div_s64,($__internal_5_$__cuda_sm20_div_u64 - $__internal_4_$__cuda_sm20_div_s64)
$__internal_4_$__cuda_sm20_div_s64:
[----:B------:R-:W-:Y:S01]  /*2bf0*/  UIADD3 UR4, UP1, UPT, URZ, -UR10, URZ ;  /* 0x8000000aff047290 */ /* 0x000fe2000ff3e0ff */
[----:B------:R-:W-:Y:S01]  /*2c00*/  ISETP.GE.AND P3, PT, R7, RZ, PT ;  /* 0x000000ff0700720c */ /* 0x000fe20003f66270 */
[----:B------:R-:W-:Y:S02]  /*2c10*/  UISETP.GE.AND UP0, UPT, UR11, URZ, UPT ;  /* 0x000000ff0b00728c */ /* 0x000fe4000bf06270 */
[----:B------:R-:W-:Y:S02]  /*2c20*/  UIADD3.X UR5, UPT, UPT, URZ, ~UR11, URZ, UP1, !UPT ;  /* 0x8000000bff057290 */ /* 0x000fe40008ffe4ff */
[----:B------:R-:W-:Y:S02]  /*2c30*/  USEL UR4, UR4, UR10, !UP0 ;  /* 0x0000000a04047287 */ /* 0x000fe4000c000000 */
[----:B------:R-:W-:-:S09]  /*2c40*/  USEL UR5, UR5, UR11, !UP0 ;  /* 0x0000000b05057287 */ /* 0x000fd2000c000000 */
[----:B------:R-:W0:Y:S08]  /*2c50*/  I2F.U64.RP R8, UR4 ;  /* 0x0000000400087d12 */ /* 0x000e300008309000 */
[----:B0-----:R-:W0:Y:S02]  /*2c60*/  MUFU.RCP R10, R8 ;  /* 0x00000008000a7308 */ /* 0x001e240000001000 */
[----:B0-----:R-:W-:-:S06]  /*2c70*/  VIADD R10, R10, 0x1ffffffe ;  /* 0x1ffffffe0a0a7836 */ /* 0x001fcc0000000000 */
[----:B------:R-:W0:Y:S02]  /*2c80*/  F2I.U64.TRUNC R24, R10 ;  /* 0x0000000a00187311 */ /* 0x000e24000020d800 */
[----:B0-----:R-:W-:-:S04]  /*2c90*/  IMAD.WIDE.U32 R22, R24, UR4, RZ ;  /* 0x0000000418167c25 */ /* 0x001fc8000f8e00ff */
[C---:B------:R-:W-:Y:S01]  /*2ca0*/  IMAD R9, R24.reuse, UR5, R23 ;  /* 0x0000000518097c24 */ /* 0x040fe2000f8e0217 */
[----:B------:R-:W-:Y:S02]  /*2cb0*/  IADD3 R11, P0, PT, RZ, -R22, RZ ;  /* 0x80000016ff0b7210 */ /* 0x000fe40007f1e0ff */
[----:B------:R-:W-:Y:S01]  /*2cc0*/  MOV R23, R24 ;  /* 0x0000001800177202 */ /* 0x000fe20000000f00 */
[----:B------:R-:W-:Y:S02]  /*2cd0*/  IMAD R9, R25, UR4, R9 ;  /* 0x0000000419097c24 */ /* 0x000fe4000f8e0209 */
        /* <DEDUP_REMOVED lines=8> */
[----:B------:R-:W-:-:S03]  /*2d60*/  IMAD.WIDE.U32 R24, R23, UR4, RZ ;  /* 0x0000000417187c25 */ /* 0x000fc6000f8e00ff */
[----:B------:R-:W-:Y:S01]  /*2d70*/  IADD3.X R10, PT, PT, RZ, RZ, R9, P2, P1 ;  /* 0x000000ffff0a7210 */ /* 0x000fe200017e2409 */
[C---:B------:R-:W-:Y:S01]  /*2d80*/  IMAD R11, R23.reuse, UR5, R25 ;  /* 0x00000005170b7c24 */ /* 0x040fe2000f8e0219 */
[----:B------:R-:W-:Y:S02]  /*2d90*/  IADD3 R13, P0, PT, RZ, -R24, RZ ;  /* 0x80000018ff0d7210 */ /* 0x000fe40007f1e0ff */
[-C--:B------:R-:W-:Y:S01]  /*2da0*/  IADD3 R9, P4, PT, RZ, -R12.reuse, RZ ;  /* 0x8000000cff097210 */ /* 0x080fe20007f9e0ff */
[----:B------:R-:W-:Y:S02]  /*2db0*/  IMAD R11, R10, UR4, R11 ;  /* 0x000000040a0b7c24 */ /* 0x000fe4000f8e020b */
        /* <DEDUP_REMOVED lines=10> */
[----:B------:R-:W-:Y:S01]  /*2e60*/  SEL R10, R12, R7, !P3 ;  /* 0x000000070c0a7207 */ /* 0x000fe20005800000 */
[----:B------:R-:W-:Y:S02]  /*2e70*/  IMAD.MOV.U32 R23, RZ, RZ, RZ ;  /* 0x000000ffff177224 */ /* 0x000fe400078e00ff */
[----:B------:R-:W-:Y:S01]  /*2e80*/  IMAD.HI.U32 R22, R8, R9, RZ ;  /* 0x0000000908167227 */ /* 0x000fe200078e00ff */
[----:B------:R-:W-:-:S03]  /*2e90*/  IADD3.X R11, PT, PT, RZ, RZ, R11, P2, P1 ;  /* 0x000000ffff0b7210 */ /* 0x000fc600017e240b */
[----:B------:R-:W-:-:S04]  /*2ea0*/  IMAD.WIDE.U32 R22, R8, R10, R22 ;  /* 0x0000000a08167225 */ /* 0x000fc800078e0016 */
[C---:B------:R-:W-:Y:S02]  /*2eb0*/  IMAD R8, R11.reuse, R10, RZ ;  /* 0x0000000a0b087224 */ /* 0x040fe400078e02ff */
[----:B------:R-:W-:-:S04]  /*2ec0*/  IMAD.HI.U32 R13, P0, R11, R9, R22 ;  /* 0x000000090b0d7227 */ /* 0x000fc80007800016 */
[----:B------:R-:W-:Y:S01]  /*2ed0*/  IMAD.HI.U32 R11, R11, R10, RZ ;  /* 0x0000000a0b0b7227 */ /* 0x000fe200078e00ff */
[----:B------:R-:W-:-:S04]  /*2ee0*/  IADD3 R8, P1, PT, R8, R13, RZ ;  /* 0x0000000d08087210 */ /* 0x000fc80007f3e0ff */
[----:B------:R-:W-:Y:S01]  /*2ef0*/  IADD3.X R11, PT, PT, R11, RZ, RZ, P0, !PT ;  /* 0x000000ff0b0b7210 */ /* 0x000fe200007fe4ff */
[C---:B------:R-:W-:Y:S01]  /*2f00*/  IMAD.WIDE.U32 R22, R8.reuse, UR4, RZ ;  /* 0x0000000408167c25 */ /* 0x040fe2000f8e00ff */
[----:B------:R-:W-:-:S03]  /*2f10*/  IADD3 R13, PT, PT, R8, 0x1, RZ ;  /* 0x00000001080d7810 */ /* 0x000fc60007ffe0ff */
[----:B------:R-:W-:Y:S01]  /*2f20*/  IMAD.X R11, RZ, RZ, R11, P1 ;  /* 0x000000ffff0b7224 */ /* 0x000fe200008e060b */
[----:B------:R-:W-:Y:S01]  /*2f30*/  IADD3 R9, P1, PT, -R22, R9, RZ ;  /* 0x0000000916097210 */ /* 0x000fe20007f3e1ff */
[----:B------:R-:W-:-:S03]  /*2f40*/  IMAD R12, R8, UR5, R23 ;  /* 0x00000005080c7c24 */ /* 0x000fc6000f8e0217 */
[----:B------:R-:W-:Y:S01]  /*2f50*/  ISETP.GE.U32.AND P0, PT, R9, UR4, PT ;  /* 0x0000000409007c0c */ /* 0x000fe2000bf06070 */
[----:B------:R-:W-:-:S04]  /*2f60*/  IMAD R11, R11, UR4, R12 ;  /* 0x000000040b0b7c24 */ /* 0x000fc8000f8e020c */
[----:B------:R-:W-:Y:S01]  /*2f70*/  IMAD.X R10, R10, 0x1, ~R11, P1 ;  /* 0x000000010a0a7824 */ /* 0x000fe200008e0e0b */
[----:B------:R-:W-:-:S04]  /*2f80*/  IADD3 R12, P1, PT, R9, -UR4, RZ ;  /* 0x80000004090c7c10 */ /* 0x000fc8000ff3e0ff */
[C---:B------:R-:W-:Y:S02]  /*2f90*/  ISETP.GE.U32.AND.EX P0, PT, R10.reuse, UR5, PT, P0 ;  /* 0x000000050a007c0c */ /* 0x040fe4000bf06100 */
[----:B------:R-:W-:Y:S02]  /*2fa0*/  IADD3.X R11, PT, PT, R10, ~UR5, RZ, P1, !PT ;  /* 0x800000050a0b7c10 */ /* 0x000fe40008ffe4ff */
[----:B------:R-:W-:Y:S02]  /*2fb0*/  SEL R12, R12, R9, P0 ;  /* 0x000000090c0c7207 */ /* 0x000fe40000000000 */
[----:B------:R-:W-:Y:S02]  /*2fc0*/  SEL R13, R13, R8, P0 ;  /* 0x000000080d0d7207 */ /* 0x000fe40000000000 */
[----:B------:R-:W-:Y:S02]  /*2fd0*/  SEL R11, R11, R10, P0 ;  /* 0x0000000a0b0b7207 */ /* 0x000fe40000000000 */
[----:B------:R-:W-:Y:S01]  /*2fe0*/  ISETP.GE.U32.AND P0, PT, R12, UR4, PT ;  /* 0x000000040c007c0c */ /* 0x000fe2000bf06070 */
[----:B------:R-:W-:Y:S01]  /*2ff0*/  VIADD R8, R13, 0x1 ;  /* 0x000000010d087836 */ /* 0x000fe20000000000 */
[----:B------:R-:W-:-:S02]  /*3000*/  LOP3.LUT R9, R7, UR11, RZ, 0x3c, !PT ;  /* 0x0000000b07097c12 */ /* 0x000fc4000f8e3cff */
[----:B------:R-:W-:Y:S01]  /*3010*/  ISETP.GE.U32.AND.EX P0, PT, R11, UR5, PT, P0 ;  /* 0x000000050b007c0c */ /* 0x000fe2000bf06100 */
[----:B------:R-:W-:Y:S01]  /*3020*/  IMAD.MOV.U32 R11, RZ, RZ, 0x0 ;  /* 0x00000000ff0b7424 */ /* 0x000fe200078e00ff */
[----:B------:R-:W-:Y:S02]  /*3030*/  ISETP.GE.AND P1, PT, R9, RZ, PT ;  /* 0x000000ff0900720c */ /* 0x000fe40003f26270 */
[----:B------:R-:W-:Y:S02]  /*3040*/  SEL R8, R8, R13, P0 ;  /* 0x0000000d08087207 */ /* 0x000fe40000000000 */
[----:B------:R-:W-:Y:S02]  /*3050*/  ISETP.NE.U32.AND P0, PT, RZ, UR10, PT ;  /* 0x0000000aff007c0c */ /* 0x000fe4000bf05070 */
[----:B------:R-:W-:Y:S01]  /*3060*/  MOV R10, R4 ;  /* 0x00000004000a7202 */ /* 0x000fe20000000f00 */
[----:B------:R-:W-:Y:S01]  /*3070*/  IMAD.MOV R9, RZ, RZ, -R8 ;  /* 0x000000ffff097224 */ /* 0x000fe200078e0a08 */
[----:B------:R-:W-:-:S04]  /*3080*/  ISETP.NE.AND.EX P0, PT, RZ, UR11, PT, P0 ;  /* 0x0000000bff007c0c */ /* 0x000fc8000bf05300 */
[----:B------:R-:W-:-:S04]  /*3090*/  SEL R9, R9, R8, !P1 ;  /* 0x0000000809097207 */ /* 0x000fc80004800000 */
[----:B------:R-:W-:Y:S01]  /*30a0*/  SEL R9, R9, 0xffffffff, P0 ;  /* 0xffffffff09097807 */ /* 0x000fe20000000000 */
[----:B------:R-:W-:Y:S06]  /*30b0*/  RET.REL.NODEC R10 `(_ZN17fastertransformer15embeddingLookupI6__halfLi0EEEvPT_PKS2_PKiNS_18pPromptTuningParamIS2_EEiliiiiS2_) ;  /* 0xffffffcc0ad07950 */ /* 0x000fec0003c3ffff */
        .weak           $__internal_5_$__cuda_sm20_div_u64
        .type           $__internal_5_$__cuda_sm20_div_u64,@function
        .size           $__internal_5_$__cuda_sm20_div_u64,(.L_x_692 - $__internal_5_$__cuda_sm20_div_u64)
$__internal_5_$__cuda_sm20_div_u64:
[----:B------:R-:W-:Y:S01]  /*30c0*/  IMAD.U32 R17, RZ, RZ, UR4 ;  /* 0x00000004ff117e24 */ /* 0x000fe2000f8e00ff */
[----:B------:R-:W-:-:S04]  /*30d0*/  MOV R16, R3 ;  /* 0x0000000300107202 */ /* 0x000fc80000000f00 */
[----:B------:R-:W0:Y:S08]  /*30e0*/  I2F.U64.RP R11, R16 ;  /* 0x00000010000b7312 */ /* 0x000e300000309000 */
[----:B0-----:R-:W0:Y:S02]  /*30f0*/  MUFU.RCP R11, R11 ;  /* 0x0000000b000b7308 */ /* 0x001e240000001000 */
[----:B0-----:R-:W-:-:S06]  /*3100*/  VIADD R4, R11, 0x1ffffffe ;  /* 0x1ffffffe0b047836 */ /* 0x001fcc0000000000 */
[----:B------:R-:W0:Y:S02]  /*3110*/  F2I.U64.TRUNC R4, R4 ;  /* 0x0000000400047311 */ /* 0x000e24000020d800 */
[----:B0-----:R-:W-:-:S04]  /*3120*/  IMAD.WIDE.U32 R12, R4, R3, RZ ;  /* 0x00000003040c7225 */ /* 0x001fc800078e00ff */
[----:B------:R-:W-:Y:S01]  /*3130*/  IMAD R13, R4, UR4, R13 ;  /* 0x00000004040d7c24 */ /* 0x000fe2000f8e020d */
[----:B------:R-:W-:-:S03]  /*3140*/  IADD3 R19, P0, PT, RZ, -R12, RZ ;  /* 0x8000000cff137210 */ /* 0x000fc60007f1e0ff */
[----:B------:R-:W-:Y:S02]  /*3150*/  IMAD R13, R5, R3, R13 ;  /* 0x00000003050d7224 */ /* 0x000fe400078e020d */
[----:B------:R-:W-:-:S04]  /*3160*/  IMAD.HI.U32 R12, R4, R19, RZ ;  /* 0x00000013040c7227 */ /* 0x000fc800078e00ff */
[----:B------:R-:W-:Y:S01]  /*3170*/  IMAD.X R21, RZ, RZ, ~R13, P0 ;  /* 0x000000ffff157224 */ /* 0x000fe200000e0e0d */
[----:B------:R-:W-:-:S03]  /*3180*/  MOV R13, R4 ;  /* 0x00000004000d7202 */ /* 0x000fc60000000f00 */
[-C--:B------:R-:W-:Y:S02]  /*3190*/  IMAD R17, R5, R21.reuse, RZ ;  /* 0x0000001505117224 */ /* 0x080fe400078e02ff */
[----:B------:R-:W-:-:S04]  /*31a0*/  IMAD.WIDE.U32 R12, P0, R4, R21, R12 ;  /* 0x00000015040c7225 */ /* 0x000fc8000780000c */
[----:B------:R-:W-:-:S04]  /*31b0*/  IMAD.HI.U32 R11, R5, R21, RZ ;  /* 0x00000015050b7227 */ /* 0x000fc800078e00ff */
[----:B------:R-:W-:-:S04]  /*31c0*/  IMAD.HI.U32 R12, P1, R5, R19, R12 ;  /* 0x00000013050c7227 */ /* 0x000fc8000782000c */
[----:B------:R-:W-:Y:S01]  /*31d0*/  IMAD.X R11, R11, 0x1, R5, P0 ;  /* 0x000000010b0b7824 */ /* 0x000fe200000e0605 */
[----:B------:R-:W-:-:S04]  /*31e0*/  IADD3 R13, P2, PT, R17, R12, RZ ;  /* 0x0000000c110d7210 */ /* 0x000fc80007f5e0ff */
[----:B------:R-:W-:Y:S01]  /*31f0*/  IADD3.X R11, PT, PT, RZ, RZ, R11, P2, P1 ;  /* 0x000000ffff0b7210 */ /* 0x000fe200017e240b */
[----:B------:R-:W-:-:S04]  /*3200*/  IMAD.WIDE.U32 R4, R13, R3, RZ ;  /* 0x000000030d047225 */ /* 0x000fc800078e00ff */
[----:B------:R-:W-:Y:S01]  /*3210*/  IMAD R12, R13, UR4, R5 ;  /* 0x000000040d0c7c24 */ /* 0x000fe2000f8e0205 */
        /* <DEDUP_REMOVED lines=9> */
[----:B------:R-:W-:Y:S01]  /*32b0*/  IMAD.MOV.U32 R5, RZ, RZ, RZ ;  /* 0x000000ffff057224 */ /* 0x000fe200078e00ff */
[----:B------:R-:W-:Y:S01]  /*32c0*/  IADD3.X R11, PT, PT, R4, R11, RZ, P0, !PT ;  /* 0x0000000b040b7210 */ /* 0x000fe200007fe4ff */
[----:B------:R-:W-:-:S03]  /*32d0*/  IMAD.HI.U32 R4, R13, R9, RZ ;  /* 0x000000090d047227 */ /* 0x000fc600078e00ff */
[----:B------:R-:W-:Y:S01]  /*32e0*/  IADD3.X R11, PT, PT, RZ, RZ, R11, P2, P1 ;  /* 0x000000ffff0b7210 */ /* 0x000fe200017e240b */
[----:B------:R-:W-:-:S04]  /*32f0*/  IMAD.WIDE.U32 R4, R13, R10, R4 ;  /* 0x0000000a0d047225 */ /* 0x000fc800078e0004 */
[C---:B------:R-:W-:Y:S02]  /*3300*/  IMAD R13, R11.reuse, R10, RZ ;  /* 0x0000000a0b0d7224 */ /* 0x040fe400078e02ff */
[----:B------:R-:W-:-:S04]  /*3310*/  IMAD.HI.U32 R4, P0, R11, R9, R4 ;  /* 0x000000090b047227 */ /* 0x000fc80007800004 */
[----:B------:R-:W-:Y:S01]  /*3320*/  IMAD.HI.U32 R11, R11, R10, RZ ;  /* 0x0000000a0b0b7227 */ /* 0x000fe200078e00ff */
[----:B------:R-:W-:-:S03]  /*3330*/  IADD3 R12, P1, PT, R13, R4, RZ ;  /* 0x000000040d0c7210 */ /* 0x000fc60007f3e0ff */
[----:B------:R-:W-:Y:S02]  /*3340*/  IMAD.X R11, RZ, RZ, R11, P0 ;  /* 0x000000ffff0b7224 */ /* 0x000fe400000e060b */
[----:B------:R-:W-:-:S03]  /*3350*/  IMAD.WIDE.U32 R4, R12, R3, RZ ;  /* 0x000000030c047225 */ /* 0x000fc600078e00ff */
[----:B------:R-:W-:Y:S01]  /*3360*/  IADD3.X R16, PT, PT, RZ, R11, RZ, P1, !PT ;  /* 0x0000000bff107210 */ /* 0x000fe20000ffe4ff */
[----:B------:R-:W-:Y:S01]  /*3370*/  IMAD R5, R12, UR4, R5 ;  /* 0x000000040c057c24 */ /* 0x000fe2000f8e0205 */
[----:B------:R-:W-:Y:S02]  /*3380*/  IADD3 R18, P1, PT, -R4, R9, RZ ;  /* 0x0000000904127210 */ /* 0x000fe40007f3e1ff */
[----:B------:R-:W-:Y:S01]  /*3390*/  IADD3 R9, P2, PT, R12, 0x1, RZ ;  /* 0x000000010c097810 */ /* 0x000fe20007f5e0ff */
[-C--:B------:R-:W-:Y:S01]  /*33a0*/  IMAD R5, R16, R3.reuse, R5 ;  /* 0x0000000310057224 */ /* 0x080fe200078e0205 */
[----:B------:R-:W-:-:S03]  /*33b0*/  ISETP.GE.U32.AND P0, PT, R18, R3, PT ;  /* 0x000000031200720c */ /* 0x000fc60003f06070 */
[----:B------:R-:W-:Y:S01]  /*33c0*/  IMAD.X R11, R10, 0x1, ~R5, P1 ;  /* 0x000000010a0b7824 */ /* 0x000fe200008e0e05 */
[----:B------:R-:W-:Y:S01]  /*33d0*/  IADD3 R4, P1, PT, -R3, R18, RZ ;  /* 0x0000001203047210 */ /* 0x000fe20007f3e1ff */
[----:B------:R-:W-:-:S03]  /*33e0*/  IMAD.X R5, RZ, RZ, R16, P2 ;  /* 0x000000ffff057224 */ /* 0x000fc600010e0610 */
[C---:B------:R-:W-:Y:S02]  /*33f0*/  ISETP.GE.U32.AND.EX P0, PT, R11.reuse, UR4, PT, P0 ;  /* 0x000000040b007c0c */ /* 0x040fe4000bf06100 */
[----:B------:R-:W-:Y:S02]  /*3400*/  IADD3.X R10, PT, PT, R11, ~UR4, RZ, P1, !PT ;  /* 0x800000040b0a7c10 */ /* 0x000fe40008ffe4ff */
[----:B------:R-:W-:Y:S02]  /*3410*/  SEL R4, R4, R18, P0 ;  /* 0x0000001204047207 */ /* 0x000fe40000000000 */
[----:B------:R-:W-:Y:S02]  /*3420*/  SEL R9, R9, R12, P0 ;  /* 0x0000000c09097207 */ /* 0x000fe40000000000 */
[----:B------:R-:W-:Y:S02]  /*3430*/  SEL R10, R10, R11, P0 ;  /* 0x0000000b0a0a7207 */ /* 0x000fe40000000000 */
[----:B------:R-:W-:-:S02]  /*3440*/  SEL R16, R5, R16, P0 ;  /* 0x0000001005107207 */ /* 0x000fc40000000000 */
[----:B------:R-:W-:Y:S02]  /*3450*/  ISETP.GE.U32.AND P0, PT, R4, R3, PT ;  /* 0x000000030400720c */ /* 0x000fe40003f06070 */
[----:B------:R-:W-:Y:S02]  /*3460*/  IADD3 R4, P2, PT, R9, 0x1, RZ ;  /* 0x0000000109047810 */ /* 0x000fe40007f5e0ff */
[----:B------:R-:W-:Y:S02]  /*3470*/  ISETP.GE.U32.AND.EX P0, PT, R10, UR4, PT, P0 ;  /* 0x000000040a007c0c */ /* 0x000fe4000bf06100 */
[----:B------:R-:W-:Y:S02]  /*3480*/  ISETP.NE.U32.AND P1, PT, R3, RZ, PT ;  /* 0x000000ff0300720c */ /* 0x000fe40003f25070 */
[----:B------:R-:W-:Y:S02]  /*3490*/  IADD3.X R5, PT, PT, RZ, R16, RZ, P2, !PT ;  /* 0x00000010ff057210 */ /* 0x000fe400017fe4ff */
[----:B------:R-:W-:Y:S01]  /*34a0*/  SEL R4, R4, R9, P0 ;  /* 0x0000000904047207 */ /* 0x000fe20000000000 */
[----:B------:R-:W-:Y:S01]  /*34b0*/  IMAD.MOV.U32 R9, RZ, RZ, 0x0 ;  /* 0x00000000ff097424 */ /* 0x000fe200078e00ff */
[----:B------:R-:W-:-:S02]  /*34c0*/  ISETP.NE.AND.EX P1, PT, RZ, UR4, PT, P1 ;  /* 0x00000004ff007c0c */ /* 0x000fc4000bf25310 */
[----:B------:R-:W-:Y:S02]  /*34d0*/  SEL R5, R5, R16, P0 ;  /* 0x0000001005057207 */ /* 0x000fe40000000000 */
[----:B------:R-:W-:Y:S02]  /*34e0*/  SEL R4, R4, 0xffffffff, P1 ;  /* 0xffffffff04047807 */ /* 0x000fe40000800000 */
[----:B------:R-:W-:Y:S01]  /*34f0*/  SEL R5, R5, 0xffffffff, P1 ;  /* 0xffffffff05057807 */ /* 0x000fe20000800000 */
[----:B------:R-:W-:Y:S06]  /*3500*/  RET.REL.NODEC R8 `(_ZN17fastertransformer15embeddingLookupI6__halfLi0EEEvPT_PKS2_PKiNS_18pPromptTuningParamIS2_EEiliiiiS2_) ;  /* 0xffffffc808bc7950 */ /* 0x000fec0003c3ffff */
.L_x_110:
        /* <DEDUP_REMOVED lines=15> */
.L_x_692:


//--------------------- .text._ZN17fastertransformer15embeddingLookupI6__halfLi1EEEvPT_PKS2_PKiNS_18pPromptTuningParamIS2_EEiliiiiS2_ --------------------------
	.section	.text._ZN17fastertransformer15embeddingLookupI6__halfLi1EEEvPT_PKS2_PKiNS_18pPromptTuningParamIS2_EEiliiiiS2_,"ax",@progbits
	.align	128
        .global         _ZN17fastertransformer15embeddingLookupI6__halfLi1EEEvPT_PKS2_PKiNS_18pPromptTuningParamIS2_EEiliiiiS2_
        .type           _ZN17fastertransformer15embeddingLookupI6__halfLi1EEEvPT_PKS2_PKiNS_18pPromptTuningParamIS2_EEiliiiiS2_,@function
        .size           _ZN17fastertransformer15embeddingLookupI6__halfLi1EEEvPT_PKS2_PKiNS_18pPromptTuningParamIS2_EEiliiiiS2_,(.L_x_694 - _ZN17fastertransformer15embeddingLookupI6__halfLi1EEEvPT_PKS2_PKiNS_18pPromptTuningParamIS2_EEiliiiiS2_)
        .other          _ZN17fastertransformer15embeddingLookupI6__halfLi1EEEvPT_PKS2_PKiNS_18pPromptTuningParamIS2_EEiliiiiS2_,@"STO_CUDA_ENTRY STV_DEFAULT"
_ZN17fastertransformer15embeddingLookupI6__halfLi1EEEvPT_PKS2_PKiNS_18pPromptTuningParamIS2_EEiliiiiS2_:
.text._ZN17fastertransformer15embeddingLookupI6__halfLi1EEEvPT_PKS2_PKiNS_18pPromptTuningParamIS2_EEiliiiiS2_:
        /* <DEDUP_REMOVED lines=49> */
[----:B------:R-:W-:Y:S02]  /*0310*/  IMAD.MOV R8, RZ, RZ, -R4 ;  /* 0x000000ffff087224 */ /* 0x000fe400078e0a04 */
[----:B------:R-:W-:Y:S02]  /*0320*/  IMAD.MOV.U32 R5, RZ, RZ, RZ ;  /* 0x000000ffff057224 */ /* 0x000fe400078e00ff */
[----:B------:R-:W-:-:S05]  /*0330*/  IMAD R8, R3, R8, R10 ;  /* 0x0000000803087224 */ /* 0x000fca00078e020a */
[----:B------:R-:W-:-:S13]  /*0340*/  ISETP.GE.U32.AND P0, PT, R8, R3, PT ;  /* 0x000000030800720c */ /* 0x000fda0003f06070 */
[----:B------:R-:W-:Y:S01]  /*0350*/  @P0 IADD3 R8, PT, PT, -R3, R8, RZ ;  /* 0x0000000803080210 */ /* 0x000fe20007ffe1ff */
[----:B------:R-:W-:-:S03]  /*0360*/  @P0 VIADD R4, R4, 0x1 ;  /* 0x0000000104040836 */ /* 0x000fc60000000000 */
[----:B------:R-:W-:-:S13]  /*0370*/  ISETP.GE.U32.AND P1, PT, R8, R3, PT ;  /* 0x000000030800720c */ /* 0x000fda0003f26070 */
[----:B------:R-:W-:Y:S01]  /*0380*/  @P1 VIADD R4, R4, 0x1 ;  /* 0x0000000104041836 */ /* 0x000fe20000000000 */
[----:B------:R-:W-:Y:S01]  /*0390*/  @!P2 LOP3.LUT R4, RZ, R3, RZ, 0x33, !PT ;  /* 0x00000003ff04a212 */ /* 0x000fe200078e33ff */
[----:B------:R-:W-:Y:S06]  /*03a0*/  BRA `(.L_x_114) ;  /* 0x0000000000187947 */ /* 0x000fec0003800000 */
.L_x_113:
[----:B------:R-:W-:Y:S01]  /*03b0*/  MOV R7, R10 ;  /* 0x0000000a00077202 */ /* 0x000fe20000000f00 */
[----:B------:R-:W-:Y:S01]  /*03c0*/  IMAD.MOV.U32 R10, RZ, RZ, R4 ;  /* 0x000000ffff0a7224 */ /* 0x000fe200078e0004 */
[----:B------:R-:W-:-:S07]  /*03d0*/  MOV R8, 0x3f0 ;  /* 0x000003f000087802 */ /* 0x000fce0000000f00 */
[----:B------:R-:W-:Y:S05]  /*03e0*/  CALL.REL.NOINC `($__internal_7_$__cuda_sm20_div_u64) ;  /* 0x00000044006c7944 */ /* 0x000fea0003c00000 */
[----:B------:R-:W-:Y:S02]  /*03f0*/  IMAD.MOV.U32 R4, RZ, RZ, R10 ;  /* 0x000000ffff047224 */ /* 0x000fe400078e000a */
[----:B------:R-:W-:-:S07]  /*0400*/  IMAD.MOV.U32 R5, RZ, RZ, R11 ;  /* 0x000000ffff057224 */ /* 0x000fce00078e000b */
.L_x_114:
[----:B------:R-:W-:Y:S05]  /*0410*/  BSYNC.RECONVERGENT B0 ;  /* 0x0000000000007941 */ /* 0x000fea0003800200 */
.L_x_112:
[----:B------:R-:W-:Y:S01]  /*0420*/  IADD3 R6, P1, PT, R4, R6, RZ ;  /* 0x0000000604067210 */ /* 0x000fe20007f3e0ff */
[----:B------:R-:W0:Y:S01]  /*0430*/  LDCU UR14, c[0x0][0x3c4] ;  /* 0x00007880ff0e77ac */ /* 0x000e220008000800 */
[----:B------:R-:W-:Y:S02]  /*0440*/  BSSY.RECONVERGENT B0, `(.L_x_115) ;  /* 0x0000072000007945 */ /* 0x000fe40003800200 */
[----:B------:R-:W-:Y:S01]  /*0450*/  LOP3.LUT R4, R6, 0x3, RZ, 0xc0, !PT ;  /* 0x0000000306047812 */ /* 0x000fe200078ec0ff */
[----:B------:R-:W1:Y:S01]  /*0460*/  LDCU UR22, c[0x0][0x3c0] ;  /* 0x00007800ff1677ac */ /* 0x000e620008000800 */
[----:B------:R-:W-:Y:S02]  /*0470*/  IADD3.X R5, PT, PT, RZ, R5, RZ, P1, !PT ;  /* 0x00000005ff057210 */ /* 0x000fe40000ffe4ff */
[----:B------:R-:W-:Y:S01]  /*0480*/  ISETP.NE.U32.AND P0, PT, R4, 0x3, PT ;  /* 0x000000030400780c */ /* 0x000fe20003f05070 */
[----:B------:R-:W2:Y:S03]  /*0490*/  LDCU UR6, c[0x0][0x3a0] ;  /* 0x00007400ff0677ac */ /* 0x000ea60008000800 */
[----:B------:R-:W-:Y:S01]  /*04a0*/  ISETP.NE.AND.EX P0, PT, RZ, RZ, PT, P0 ;  /* 0x000000ffff00720c */ /* 0x000fe20003f05300 */
[----:B------:R-:W3:Y:S01]  /*04b0*/  LDCU.U16 UR7, c[0x0][0x3d8] ;  /* 0x00007b00ff0777ac */ /* 0x000ee20008000400 */
[----:B------:R-:W4:Y:S11]  /*04c0*/  LDCU.64 UR12, c[0x0][0x388] ;  /* 0x00007100ff0c77ac */ /* 0x000f360008000a00 */
[----:B01----:R-:W-:Y:S05]  /*04d0*/  @!P0 BRA `(.L_x_116) ;  /* 0x0000000400a08947 */ /* 0x003fea0003800000 */
[----:B------:R-:W0:Y:S01]  /*04e0*/  LDCU.64 UR4, c[0x0][0x380] ;  /* 0x00007000ff0477ac */ /* 0x000e220008000a00 */
[----:B------:R-:W1:Y:S01]  /*04f0*/  LDC R14, c[0x0][0x3d4] ;  /* 0x0000f500ff0e7b82 */ /* 0x000e620000000800 */
[----:B------:R-:W-:Y:S02]  /*0500*/  VIADD R20, R6, 0x1 ;  /* 0x0000000106147836 */ /* 0x000fe40000000000 */
[----:B------:R-:W-:-:S03]  /*0510*/  IMAD.MOV.U32 R17, RZ, RZ, RZ ;  /* 0x000000ffff117224 */ /* 0x000fc600078e00ff */
[----:B------:R-:W-:Y:S02]  /*0520*/  LOP3.LUT R20, R20, 0x3, RZ, 0xc0, !PT ;  /* 0x0000000314147812 */ /* 0x000fe400078ec0ff */
[----:B------:R-:W1:Y:S01]  /*0530*/  LDC.64 R22, c[0x0][0x398] ;  /* 0x0000e600ff167b82 */ /* 0x000e620000000a00 */
[----:B0-----:R-:W-:-:S04]  /*0540*/  LEA R16, P0, R2, UR4, 0x1 ;  /* 0x0000000402107c11 */ /* 0x001fc8000f8008ff */
[----:B------:R-:W-:-:S09]  /*0550*/  LEA.HI.X R15, R2, UR5, R9, 0x1, P0 ;  /* 0x00000005020f7c11 */ /* 0x000fd200080f0c09 */
.L_x_123:
[----:B------:R-:W-:Y:S01]  /*0560*/  LOP3.LUT R4, R9, UR14, RZ, 0xfc, !PT ;  /* 0x0000000e09047c12 */ /* 0x000fe2000f8efcff */
[----:B------:R-:W-:Y:S03]  /*0570*/  BSSY.RECONVERGENT B1, `(.L_x_117) ;  /* 0x000001f000017945 */ /* 0x000fe60003800200 */
[----:B------:R-:W-:-:S13]  /*0580*/  ISETP.NE.U32.AND P0, PT, R4, RZ, PT ;  /* 0x000000ff0400720c */ /* 0x000fda0003f05070 */
[----:B0-----:R-:W-:Y:S05]  /*0590*/  @P0 BRA `(.L_x_118) ;  /* 0x0000000000580947 */ /* 0x001fea0003800000 */
[----:B------:R-:W-:-:S04]  /*05a0*/  IMAD.U32 R7, RZ, RZ, UR22 ;  /* 0x00000016ff077e24 */ /* 0x000fc8000f8e00ff */
[----:B------:R-:W0:Y:S01]  /*05b0*/  I2F.U32.RP R4, R7 ;  /* 0x0000000700047306 */ /* 0x000e220000209000 */
[----:B------:R-:W-:-:S07]  /*05c0*/  ISETP.NE.U32.AND P2, PT, R7, RZ, PT ;  /* 0x000000ff0700720c */ /* 0x000fce0003f45070 */
[----:B0-----:R-:W0:Y:S02]  /*05d0*/  MUFU.RCP R4, R4 ;  /* 0x0000000400047308 */ /* 0x001e240000001000 */
[----:B0-----:R-:W-:-:S06]  /*05e0*/  IADD3 R10, PT, PT, R4, 0xffffffe, RZ ;  /* 0x0ffffffe040a7810 */ /* 0x001fcc0007ffe0ff */
[----:B------:R0:W5:Y:S02]  /*05f0*/  F2I.FTZ.U32.TRUNC.NTZ R11, R10 ;  /* 0x0000000a000b7305 */ /* 0x000164000021f000 */
[----:B0-----:R-:W-:Y:S02]  /*0600*/  IMAD.MOV.U32 R10, RZ, RZ, RZ ;  /* 0x000000ffff0a7224 */ /* 0x001fe400078e00ff */
[----:B-----5:R-:W-:-:S04]  /*0610*/  IMAD R8, R11, R7, RZ ;  /* 0x000000070b087224 */ /* 0x020fc800078e02ff */
        /* <DEDUP_REMOVED lines=14> */
.L_x_118:
[----:B------:R-:W-:Y:S02]  /*0700*/  MOV R19, R2 ;  /* 0x0000000200137202 */ /* 0x000fe40000000f00 */
[----:B------:R-:W-:-:S07]  /*0710*/  MOV R4, 0x730 ;  /* 0x0000073000047802 */ /* 0x000fce0000000f00 */
[----:B-1234-:R-:W-:Y:S05]  /*0720*/  CALL.REL.NOINC `($__internal_6_$__cuda_sm20_div_s64) ;  /* 0x0000003c00687944 */ /* 0x01efea0003c00000 */
[----:B------:R-:W-:Y:S02]  /*0730*/  IMAD.MOV R21, RZ, RZ, -R8 ;  /* 0x000000ffff157224 */ /* 0x000fe400078e0a08 */
[----:B------:R-:W-:-:S04]  /*0740*/  IMAD.U32 R7, RZ, RZ, UR22 ;  /* 0x00000016ff077e24 */ /* 0x000fc8000f8e00ff */
[----:B------:R-:W-:-:S07]  /*0750*/  IMAD R21, R21, R7, R2 ;  /* 0x0000000715157224 */ /* 0x000fce00078e0202 */
.L_x_119:
[----:B--234-:R-:W-:Y:S05]  /*0760*/  BSYNC.RECONVERGENT B1 ;  /* 0x0000000000017941 */ /* 0x01cfea0003800200 */
.L_x_117:
[----:B------:R-:W-:Y:S01]  /*0770*/  VIADD R27, R8, -UR6 ;  /* 0x80000006081b7c36 */ /* 0x000fe20008000000 */
[----:B------:R-:W-:Y:S04]  /*0780*/  BSSY.RECONVERGENT B1, `(.L_x_120) ;  /* 0x000002f000017945 */ /* 0x000fe80003800200 */
[----:B------:R-:W-:-:S13]  /*0790*/  ISETP.GT.AND P0, PT, R27, -0x1, PT ;  /* 0xffffffff1b00780c */ /* 0x000fda0003f04270 */
[----:B------:R-:W-:Y:S05]  /*07a0*/  @P0 BRA `(.L_x_121) ;  /* 0x00000000002c0947 */ /* 0x000fea0003800000 */
[----:B------:R-:W-:Y:S02]  /*07b0*/  SHF.R.S32.HI R4, RZ, 0x1f, R8 ;  /* 0x0000001fff047819 */ /* 0x000fe40000011408 */
[----:B------:R-:W-:Y:S02]  /*07c0*/  SHF.R.S32.HI R19, RZ, 0x1f, R21 ;  /* 0x0000001fff137819 */ /* 0x000fe40000011415 */
[----:B------:R-:W-:Y:S01]  /*07d0*/  MOV R18, R21 ;  /* 0x0000001500127202 */ /* 0x000fe20000000f00 */
[----:B------:R-:W-:-:S04]  /*07e0*/  IMAD R11, R4, R7, RZ ;  /* 0x00000007040b7224 */ /* 0x000fc800078e02ff */
[----:B------:R-:W-:-:S04]  /*07f0*/  IMAD.WIDE.U32 R18, R8, R7, R18 ;  /* 0x0000000708127225 */ /* 0x000fc800078e0012 */
[----:B------:R-:W-:Y:S01]  /*0800*/  IMAD R7, R8, UR14, R11 ;  /* 0x0000000e08077c24 */ /* 0x000fe2000f8e020b */
[----:B------:R-:W-:-:S03]  /*0810*/  LEA R10, P0, R18, UR12, 0x1 ;  /* 0x0000000c120a7c11 */ /* 0x000fc6000f8008ff */
[----:B------:R-:W-:-:S05]  /*0820*/  IMAD.IADD R7, R19, 0x1, R7 ;  /* 0x0000000113077824 */ /* 0x000fca00078e0207 */
[----:B------:R-:W-:-:S05]  /*0830*/  LEA.HI.X R11, R18, UR13, R7, 0x1, P0 ;  /* 0x0000000d120b7c11 */ /* 0x000fca00080f0c07 */
[----:B------:R2:W5:Y:S01]  /*0840*/  LDG.E.U16 R10, desc[UR8][R10.64] ;  /* 0x000000080a0a7981 */ /* 0x000562000c1e1500 */
[----:B------:R-:W-:Y:S05]  /*0850*/  BRA `(.L_x_122) ;  /* 0x0000000000847947 */ /* 0x000fea0003800000 */
.L_x_121:
[----:B-1----:R-:W-:Y:S02]  /*0860*/  IABS R4, R14 ;  /* 0x0000000e00047213 */ /* 0x002fe40000000000 */
[----:B------:R-:W-:Y:S02]  /*0870*/  IABS R24, R8 ;  /* 0x0000000800187213 */ /* 0x000fe40000000000 */
[----:B------:R-:W0:Y:S01]  /*0880*/  I2F.RP R18, R4 ;  /* 0x0000000400127306 */ /* 0x000e220000209400 */
[----:B------:R-:W-:-:S04]  /*0890*/  LOP3.LUT R8, R8, R14, RZ, 0x3c, !PT ;  /* 0x0000000e08087212 */ /* 0x000fc800078e3cff */
[----:B------:R-:W-:-:S03]  /*08a0*/  ISETP.GE.AND P2, PT, R8, RZ, PT ;  /* 0x000000ff0800720c */ /* 0x000fc60003f46270 */
[----:B0-----:R-:W0:Y:S02]  /*08b0*/  MUFU.RCP R18, R18 ;  /* 0x0000001200127308 */ /* 0x001e240000001000 */
[----:B0-----:R-:W-:-:S06]  /*08c0*/  VIADD R10, R18, 0xffffffe ;  /* 0x0ffffffe120a7836 */ /* 0x001fcc0000000000 */
[----:B------:R0:W1:Y:S02]  /*08d0*/  F2I.FTZ.U32.TRUNC.NTZ R11, R10 ;  /* 0x0000000a000b7305 */ /* 0x000064000021f000 */
[----:B0-----:R-:W-:Y:S02]  /*08e0*/  HFMA2 R10, -RZ, RZ, 0, 0 ;  /* 0x00000000ff0a7431 */ /* 0x001fe400000001ff */
[----:B-1----:R-:W-:-:S04]  /*08f0*/  IMAD.MOV R19, RZ, RZ, -R11 ;  /* 0x000000ffff137224 */ /* 0x002fc800078e0a0b */
[----:B------:R-:W-:-:S04]  /*0900*/  IMAD R19, R19, R4, RZ ;  /* 0x0000000413137224 */ /* 0x000fc800078e02ff */
[----:B------:R-:W-:-:S04]  /*0910*/  IMAD.HI.U32 R11, R11, R19, R10 ;  /* 0x000000130b0b7227 */ /* 0x000fc800078e000a */
[----:B------:R-:W-:-:S04]  /*0920*/  IMAD.MOV.U32 R19, RZ, RZ, R24 ;  /* 0x000000ffff137224 */ /* 0x000fc800078e0018 */
[----:B------:R-:W-:-:S04]  /*0930*/  IMAD.HI.U32 R11, R11, R19, RZ ;  /* 0x000000130b0b7227 */ /* 0x000fc800078e00ff */
[----:B------:R-:W-:-:S04]  /*0940*/  IMAD.MOV R18, RZ, RZ, -R11 ;  /* 0x000000ffff127224 */ /* 0x000fc800078e0a0b */
[----:B------:R-:W-:-:S05]  /*0950*/  IMAD R19, R4, R18, R19 ;  /* 0x0000001204137224 */ /* 0x000fca00078e0213 */
[----:B------:R-:W-:-:S13]  /*0960*/  ISETP.GT.U32.AND P1, PT, R4, R19, PT ;  /* 0x000000130400720c */ /* 0x000fda0003f24070 */
[----:B------:R-:W-:Y:S01]  /*0970*/  @!P1 IMAD.IADD R19, R19, 0x1, -R4 ;  /* 0x0000000113139824 */ /* 0x000fe200078e0a04 */
[----:B------:R-:W-:Y:S02]  /*0980*/  @!P1 IADD3 R11, PT, PT, R11, 0x1, RZ ;  /* 0x000000010b0b9810 */ /* 0x000fe40007ffe0ff */
[----:B------:R-:W-:Y:S02]  /*0990*/  ISETP.NE.AND P1, PT, R14, RZ, PT ;  /* 0x000000ff0e00720c */ /* 0x000fe40003f25270 */
[----:B------:R-:W-:-:S13]  /*09a0*/  ISETP.GE.U32.AND P0, PT, R19, R4, PT ;  /* 0x000000041300720c */ /* 0x000fda0003f06070 */
[----:B------:R-:W-:-:S04]  /*09b0*/  @P0 VIADD R11, R11, 0x1 ;  /* 0x000000010b0b0836 */ /* 0x000fc80000000000 */
[----:B------:R-:W-:Y:S01]  /*09c0*/  @!P2 IMAD.MOV R11, RZ, RZ, -R11 ;  /* 0x000000ffff0ba224 */ /* 0x000fe200078e0a0b */
[----:B------:R-:W-:-:S05]  /*09d0*/  @!P1 LOP3.LUT R11, RZ, R14, RZ, 0x33, !PT ;  /* 0x0000000eff0b9212 */ /* 0x000fca00078e33ff */
[----:B------:R-:W-:-:S05]  /*09e0*/  IMAD.WIDE R24, R11, 0x8, R22 ;  /* 0x000000080b187825 */ /* 0x000fca00078e0216 */
[----:B------:R-:W2:Y:S01]  /*09f0*/  LDG.E.64 R18, desc[UR8][R24.64] ;  /* 0x0000000818127981 */ /* 0x000ea2000c1e1b00 */
[--C-:B------:R-:W-:Y:S01]  /*0a00*/  SHF.R.S32.HI R11, RZ, 0x1f, R21.reuse ;  /* 0x0000001fff0b7819 */ /* 0x100fe20000011415 */
[----:B------:R-:W-:-:S04]  /*0a10*/  IMAD.MOV.U32 R10, RZ, RZ, R21 ;  /* 0x000000ffff0a7224 */ /* 0x000fc800078e0015 */
[----:B------:R-:W-:-:S04]  /*0a20*/  IMAD.WIDE.U32 R10, R27, R7, R10 ;  /* 0x000000071b0a7225 */ /* 0x000fc800078e000a */
[----:B------:R-:W-:Y:S01]  /*0a30*/  IMAD R27, R27, UR14, R11 ;  /* 0x0000000e1b1b7c24 */ /* 0x000fe2000f8e020b */
[----:B--2---:R-:W-:-:S04]  /*0a40*/  LEA R18, P0, R10, R18, 0x1 ;  /* 0x000000120a127211 */ /* 0x004fc800078008ff */
[----:B------:R-:W-:-:S05]  /*0a50*/  LEA.HI.X R19, R10, R19, R27, 0x1, P0 ;  /* 0x000000130a137211 */ /* 0x000fca00000f0c1b */
[----:B------:R0:W5:Y:S04]  /*0a60*/  LD.E.U16 R10, desc[UR8][R18.64] ;  /* 0x00000008120a7980 */ /* 0x000168000c101500 */
.L_x_122:
[----:B------:R-:W-:Y:S05]  /*0a70*/  BSYNC.RECONVERGENT B1 ;  /* 0x0000000000017941 */ /* 0x000fea0003800200 */
.L_x_120:
[----:B-----5:R-:W-:Y:S02]  /*0a80*/  HMUL2 R10, R10.H0_H0, UR7.H0_H0 ;  /* 0x200000070a0a7c32 */ /* 0x020fe40008000800 */
[----:B--2---:R-:W-:Y:S01]  /*0a90*/  IMAD.MOV.U32 R11, RZ, RZ, R15 ;  /* 0x000000ffff0b7224 */ /* 0x004fe200078e000f */
[----:B------:R-:W-:Y:S02]  /*0aa0*/  IADD3 R20, P0, PT, R20, -0x1, RZ ;  /* 0xffffffff14147810 */ /* 0x000fe40007f1e0ff */
[----:B------:R-:W-:Y:S02]  /*0ab0*/  IADD3 R2, P1, PT, R3, R2, RZ ;  /* 0x0000000203027210 */ /* 0x000fe40007f3e0ff */
[----:B------:R-:W-:Y:S02]  /*0ac0*/  PRMT R4, R10, 0x7610, R4 ;  /* 0x000076100a047816 */ /* 0x000fe40000000004 */
[----:B------:R-:W-:Y:S01]  /*0ad0*/  MOV R10, R16 ;  /* 0x00000010000a7202 */ /* 0x000fe20000000f00 */
[----:B------:R-:W-:Y:S01]  /*0ae0*/  IMAD.X R9, RZ, RZ, R9, P1 ;  /* 0x000000ffff097224 */ /* 0x000fe200008e0609 */
[----:B------:R-:W-:-:S02]  /*0af0*/  IADD3.X R17, PT, PT, R17, -0x1, RZ, P0, !PT ;  /* 0xffffffff11117810 */ /* 0x000fc400007fe4ff */
[----:B------:R-:W-:Y:S01]  /*0b00*/  ISETP.NE.U32.AND P0, PT, R20, RZ, PT ;  /* 0x000000ff1400720c */ /* 0x000fe20003f05070 */
[----:B------:R2:W-:Y:S01]  /*0b10*/  STG.E.U16 desc[UR8][R10.64], R4 ;  /* 0x000000040a007986 */ /* 0x0005e2000c101508 */
[----:B------:R-:W-:Y:S02]  /*0b20*/  LEA R16, P2, R3, R16, 0x1 ;  /* 0x0000001003107211 */ /* 0x000fe400078408ff */
[----:B------:R-:W-:Y:S02]  /*0b30*/  ISETP.NE.AND.EX P0, PT, R17, RZ, PT, P0 ;  /* 0x000000ff1100720c */ /* 0x000fe40003f05300 */
[----:B------:R-:W-:-:S11]  /*0b40*/  LEA.HI.X R15, R3, R15, RZ, 0x1, P2 ;  /* 0x0000000f030f7211 */ /* 0x000fd600010f0cff */
[----:B--2---:R-:W-:Y:S05]  /*0b50*/  @P0 BRA `(.L_x_123) ;  /* 0xfffffff800800947 */ /* 0x004fea000383ffff */
.L_x_116:
[----:B--234-:R-:W-:Y:S05]  /*0b60*/  BSYNC.RECONVERGENT B0 ;  /* 0x0000000000007941 */ /* 0x01cfea0003800200 */
.L_x_115:
[----:B-1----:R-:W1:Y:S01]  /*0b70*/  LDC R14, c[0x0][0x3d4] ;  /* 0x0000f500ff0e7b82 */ /* 0x002e620000000800 */
[----:B------:R-:W-:Y:S01]  /*0b80*/  ISETP.GE.U32.AND P0, PT, R6, 0x3, PT ;  /* 0x000000030600780c */ /* 0x000fe20003f06070 */
[----:B------:R-:W2:Y:S03]  /*0b90*/  LDCU UR15, c[0x0][0x3c4] ;  /* 0x00007880ff0f77ac */ /* 0x000ea60008000800 */
[----:B------:R-:W-:Y:S01]  /*0ba0*/  ISETP.GE.U32.AND.EX P0, PT, R5, RZ, PT, P0 ;  /* 0x000000ff0500720c */ /* 0x000fe20003f06100 */
[----:B------:R-:W3:Y:S02]  /*0bb0*/  LDCU UR23, c[0x0][0x3c0] ;  /* 0x00007800ff1777ac */ /* 0x000ee40008000800 */
[----:B------:R-:W4:Y:S01]  /*0bc0*/  LDC.64 R16, c[0x0][0x398] ;  /* 0x0000e600ff107b82 */ /* 0x000f220000000a00 */
[----:B------:R-:W0:Y:S01]  /*0bd0*/  LDCU UR16, c[0x0][0x3a0] ;  /* 0x00007400ff1077ac */ /* 0x000e220008000800 */
[----:B------:R-:W0:Y:S01]  /*0be0*/  LDCU.U16 UR17, c[0x0][0x3d8] ;  /* 0x00007b00ff1177ac */ /* 0x000e220008000400 */
[----:B------:R-:W0:Y:S01]  /*0bf0*/  LDCU.64 UR18, c[0x0][0x388] ;  /* 0x00007100ff1277ac */ /* 0x000e220008000a00 */
[----:B------:R-:W0:Y:S06]  /*0c00*/  LDCU.64 UR20, c[0x0][0x380] ;  /* 0x00007000ff1477ac */ /* 0x000e2c0008000a00 */
[----:B0-23--:R-:W-:Y:S05]  /*0c10*/  @!P0 EXIT ;  /* 0x000000000000894d */ /* 0x00dfea0003800000 */
[----:B------:R-:W-:Y:S01]  /*0c20*/  BSSY.RECONVERGENT B0, `(.L_x_124) ;  /* 0x0000168000007945 */ /* 0x000fe20003800200 */
.L_x_149:
[----:B------:R-:W-:Y:S01]  /*0c30*/  LOP3.LUT R4, R9, UR15, RZ, 0xfc, !PT ;  /* 0x0000000f09047c12 */ /* 0x000fe2000f8efcff */
[----:B------:R-:W-:Y:S03]  /*0c40*/  BSSY.RECONVERGENT B1, `(.L_x_125) ;  /* 0x000001f000017945 */ /* 0x000fe60003800200 */
[----:B------:R-:W-:-:S13]  /*0c50*/  ISETP.NE.U32.AND P0, PT, R4, RZ, PT ;  /* 0x000000ff0400720c */ /* 0x000fda0003f05070 */
[----:B0-2---:R-:W-:Y:S05]  /*0c60*/  @P0 BRA `(.L_x_126) ;  /* 0x0000000000580947 */ /* 0x005fea0003800000 */
        /* <DEDUP_REMOVED lines=22> */
.L_x_126:
[----:B------:R-:W-:Y:S02]  /*0dd0*/  MOV R19, R2 ;  /* 0x0000000200137202 */ /* 0x000fe40000000f00 */
[----:B------:R-:W-:-:S07]  /*0de0*/  MOV R4, 0xe00 ;  /* 0x00000e0000047802 */ /* 0x000fce0000000f00 */
[----:B-1--4-:R-:W-:Y:S05]  /*0df0*/  CALL.REL.NOINC `($__internal_6_$__cuda_sm20_div_s64) ;  /* 0x0000003400b47944 */ /* 0x012fea0003c00000 */
[----:B------:R-:W-:Y:S02]  /*0e00*/  IMAD.MOV R6, RZ, RZ, -R8 ;  /* 0x000000ffff067224 */ /* 0x000fe400078e0a08 */
[----:B------:R-:W-:-:S04]  /*0e10*/  IMAD.U32 R7, RZ, RZ, UR23 ;  /* 0x00000017ff077e24 */ /* 0x000fc8000f8e00ff */
[----:B------:R-:W-:-:S07]  /*0e20*/  IMAD R6, R6, R7, R2 ;  /* 0x0000000706067224 */ /* 0x000fce00078e0202 */
.L_x_127:
[----:B------:R-:W-:Y:S05]  /*0e30*/  BSYNC.RECONVERGENT B1 ;  /* 0x0000000000017941 */ /* 0x000fea0003800200 */
.L_x_125:
[----:B------:R-:W-:Y:S01]  /*0e40*/  VIADD R5, R8, -UR16 ;  /* 0x8000001008057c36 */ /* 0x000fe20008000000 */
[----:B------:R-:W-:Y:S04]  /*0e50*/  BSSY.RECONVERGENT B1, `(.L_x_128) ;  /* 0x0000032000017945 */ /* 0x000fe80003800200 */
[----:B------:R-:W-:-:S13]  /*0e60*/  ISETP.GT.AND P0, PT, R5, -0x1, PT ;  /* 0xffffffff0500780c */ /* 0x000fda0003f04270 */
[----:B------:R-:W-:Y:S05]  /*0e70*/  @P0 BRA `(.L_x_129) ;  /* 0x0000000000300947 */ /* 0x000fea0003800000 */
[----:B------:R-:W-:Y:S02]  /*0e80*/  SHF.R.S32.HI R10, RZ, 0x1f, R8 ;  /* 0x0000001fff0a7819 */ /* 0x000fe40000011408 */
[--C-:B------:R-:W-:Y:S02]  /*0e90*/  SHF.R.S32.HI R11, RZ, 0x1f, R6.reuse ;  /* 0x0000001fff0b7819 */ /* 0x100fe40000011406 */
[----:B------:R-:W-:Y:S01]  /*0ea0*/  MOV R4, UR15 ;  /* 0x0000000f00047c02 */ /* 0x000fe20008000f00 */
[-C--:B------:R-:W-:Y:S02]  /*0eb0*/  IMAD R5, R10, R7.reuse, RZ ;  /* 0x000000070a057224 */ /* 0x080fe400078e02ff */
[----:B------:R-:W-:Y:S02]  /*0ec0*/  IMAD.MOV.U32 R10, RZ, RZ, R6 ;  /* 0x000000ffff0a7224 */ /* 0x000fe400078e0006 */
[C---:B------:R-:W-:Y:S02]  /*0ed0*/  IMAD R5, R8.reuse, R4, R5 ;  /* 0x0000000408057224 */ /* 0x040fe400078e0205 */
[----:B------:R-:W-:-:S04]  /*0ee0*/  IMAD.WIDE.U32 R10, R8, R7, R10 ;  /* 0x00000007080a7225 */ /* 0x000fc800078e000a */
[----:B------:R-:W-:Y:S01]  /*0ef0*/  IMAD.IADD R5, R11, 0x1, R5 ;  /* 0x000000010b057824 */ /* 0x000fe200078e0205 */
[----:B------:R-:W-:-:S04]  /*0f00*/  LEA R18, P0, R10, UR18, 0x1 ;  /* 0x000000120a127c11 */ /* 0x000fc8000f8008ff */
[----:B------:R-:W-:-:S05]  /*0f10*/  LEA.HI.X R19, R10, UR19, R5, 0x1, P0 ;  /* 0x000000130a137c11 */ /* 0x000fca00080f0c05 */
[----:B------:R2:W5:Y:S01]  /*0f20*/  LDG.E.U16 R18, desc[UR8][R18.64] ;  /* 0x0000000812127981 */ /* 0x000562000c1e1500 */
[----:B------:R-:W-:Y:S05]  /*0f30*/  BRA `(.L_x_130) ;  /* 0x00000000008c7947 */ /* 0x000fea0003800000 */
.L_x_129:
[----:B-1----:R-:W-:Y:S01]  /*0f40*/  IABS R15, R14 ;  /* 0x0000000e000f7213 */ /* 0x002fe20000000000 */
[----:B------:R-:W-:-:S03]  /*0f50*/  IMAD.MOV.U32 R10, RZ, RZ, RZ ;  /* 0x000000ffff0a7224 */ /* 0x000fc600078e00ff */
[----:B------:R-:W0:Y:S08]  /*0f60*/  I2F.RP R18, R15 ;  /* 0x0000000f00127306 */ /* 0x000e300000209400 */
[----:B0-----:R-:W0:Y:S02]  /*0f70*/  MUFU.RCP R18, R18 ;  /* 0x0000001200127308 */ /* 0x001e240000001000 */
[----:B0-----:R-:W-:-:S06]  /*0f80*/  VIADD R19, R18, 0xffffffe ;  /* 0x0ffffffe12137836 */ /* 0x001fcc0000000000 */
[----:B------:R-:W0:Y:S02]  /*0f90*/  F2I.FTZ.U32.TRUNC.NTZ R11, R19 ;  /* 0x00000013000b7305 */ /* 0x000e24000021f000 */
[----:B0-----:R-:W-:-:S05]  /*0fa0*/  IADD3 R4, PT, PT, RZ, -R11, RZ ;  /* 0x8000000bff047210 */ /* 0x001fca0007ffe0ff */
[----:B------:R-:W-:Y:S01]  /*0fb0*/  IMAD R21, R4, R15, RZ ;  /* 0x0000000f04157224 */ /* 0x000fe200078e02ff */
[----:B------:R-:W-:Y:S02]  /*0fc0*/  IABS R4, R8 ;  /* 0x0000000800047213 */ /* 0x000fe40000000000 */
[----:B------:R-:W-:Y:S01]  /*0fd0*/  LOP3.LUT R8, R8, R14, RZ, 0x3c, !PT ;  /* 0x0000000e08087212 */ /* 0x000fe200078e3cff */
[----:B------:R-:W-:-:S03]  /*0fe0*/  IMAD.HI.U32 R21, R11, R21, R10 ;  /* 0x000000150b157227 */ /* 0x000fc600078e000a */
[----:B------:R-:W-:Y:S01]  /*0ff0*/  ISETP.GE.AND P2, PT, R8, RZ, PT ;  /* 0x000000ff0800720c */ /* 0x000fe20003f46270 */
[----:B------:R-:W-:-:S04]  /*1000*/  IMAD.MOV.U32 R10, RZ, RZ, R4 ;  /* 0x000000ffff0a7224 */ /* 0x000fc800078e0004 */
[----:B------:R-:W-:-:S04]  /*1010*/  IMAD.HI.U32 R4, R21, R10, RZ ;  /* 0x0000000a15047227 */ /* 0x000fc800078e00ff */
[----:B------:R-:W-:-:S04]  /*1020*/  IMAD.MOV R11, RZ, RZ, -R4 ;  /* 0x000000ffff0b7224 */ /* 0x000fc800078e0a04 */
[----:B------:R-:W-:-:S05]  /*1030*/  IMAD R10, R15, R11, R10 ;  /* 0x0000000b0f0a7224 */ /* 0x000fca00078e020a */
[----:B------:R-:W-:-:S13]  /*1040*/  ISETP.GT.U32.AND P1, PT, R15, R10, PT ;  /* 0x0000000a0f00720c */ /* 0x000fda0003f24070 */
[-C--:B------:R-:W-:Y:S01]  /*1050*/  @!P1 IADD3 R10, PT, PT, R10, -R15.reuse, RZ ;  /* 0x8000000f0a0a9210 */ /* 0x080fe20007ffe0ff */
[----:B------:R-:W-:Y:S01]  /*1060*/  @!P1 VIADD R4, R4, 0x1 ;  /* 0x0000000104049836 */ /* 0x000fe20000000000 */
[----:B------:R-:W-:Y:S02]  /*1070*/  ISETP.NE.AND P1, PT, R14, RZ, PT ;  /* 0x000000ff0e00720c */ /* 0x000fe40003f25270 */
[----:B------:R-:W-:-:S13]  /*1080*/  ISETP.GE.U32.AND P0, PT, R10, R15, PT ;  /* 0x0000000f0a00720c */ /* 0x000fda0003f06070 */
[----:B------:R-:W-:-:S04]  /*1090*/  @P0 VIADD R4, R4, 0x1 ;  /* 0x0000000104040836 */ /* 0x000fc80000000000 */
[----:B------:R-:W-:Y:S01]  /*10a0*/  @!P2 IMAD.MOV R4, RZ, RZ, -R4 ;  /* 0x000000ffff04a224 */ /* 0x000fe200078e0a04 */
[----:B------:R-:W-:-:S05]  /*10b0*/  @!P1 LOP3.LUT R4, RZ, R14, RZ, 0x33, !PT ;  /* 0x0000000eff049212 */ /* 0x000fca00078e33ff */
[----:B----4-:R-:W-:-:S06]  /*10c0*/  IMAD.WIDE R10, R4, 0x8, R16 ;  /* 0x00000008040a7825 */ /* 0x010fcc00078e0210 */
[----:B------:R-:W2:Y:S01]  /*10d0*/  LDG.E.64 R10, desc[UR8][R10.64] ;  /* 0x000000080a0a7981 */ /* 0x000ea2000c1e1b00 */
[--C-:B------:R-:W-:Y:S01]  /*10e0*/  SHF.R.S32.HI R19, RZ, 0x1f, R6.reuse ;  /* 0x0000001fff137819 */ /* 0x100fe20000011406 */
[----:B------:R-:W-:Y:S01]  /*10f0*/  IMAD.MOV.U32 R18, RZ, RZ, R6 ;  /* 0x000000ffff127224 */ /* 0x000fe200078e0006 */
[----:B------:R-:W-:-:S03]  /*1100*/  MOV R4, UR15 ;  /* 0x0000000f00047c02 */ /* 0x000fc60008000f00 */
[----:B------:R-:W-:-:S04]  /*1110*/  IMAD.WIDE.U32 R18, R5, R7, R18 ;  /* 0x0000000705127225 */ /* 0x000fc800078e0012 */
[----:B------:R-:W-:-:S04]  /*1120*/  IMAD R15, R5, R4, RZ ;  /* 0x00000004050f7224 */ /* 0x000fc800078e02ff */
[----:B------:R-:W-:Y:S01]  /*1130*/  IMAD.IADD R5, R19, 0x1, R15 ;  /* 0x0000000113057824 */ /* 0x000fe200078e020f */
[----:B--2---:R-:W-:-:S04]  /*1140*/  LEA R20, P0, R18, R10, 0x1 ;  /* 0x0000000a12147211 */ /* 0x004fc800078008ff */
[----:B------:R-:W-:-:S05]  /*1150*/  LEA.HI.X R21, R18, R11, R5, 0x1, P0 ;  /* 0x0000000b12157211 */ /* 0x000fca00000f0c05 */
[----:B------:R0:W5:Y:S04]  /*1160*/  LD.E.U16 R18, desc[UR8][R20.64] ;  /* 0x0000000814127980 */ /* 0x000168000c101500 */
.L_x_130:
[----:B------:R-:W-:Y:S05]  /*1170*/  BSYNC.RECONVERGENT B1 ;  /* 0x0000000000017941 */ /* 0x000fea0003800200 */
.L_x_128:
[C---:B0-----:R-:W-:Y:S01]  /*1180*/  LEA R20, P0, R2.reuse, UR20, 0x1 ;  /* 0x0000001402147c11 */ /* 0x041fe2000f8008ff */
[----:B-----5:R-:W-:Y:S01]  /*1190*/  HMUL2 R18, R18.H0_H0, UR17.H0_H0 ;  /* 0x2000001112127c32 */ /* 0x020fe20008000800 */
[----:B------:R-:W-:Y:S02]  /*11a0*/  BSSY.RECONVERGENT B1, `(.L_x_131) ;  /* 0x0000023000017945 */ /* 0x000fe40003800200 */
[----:B------:R-:W-:Y:S02]  /*11b0*/  LEA.HI.X R21, R2, UR21, R9, 0x1, P0 ;  /* 0x0000001502157c11 */ /* 0x000fe400080f0c09 */
[----:B------:R-:W-:-:S03]  /*11c0*/  IADD3 R6, P0, PT, R3, R2, RZ ;  /* 0x0000000203067210 */ /* 0x000fc60007f1e0ff */
[----:B------:R0:W-:Y:S02]  /*11d0*/  STG.E.U16 desc[UR8][R20.64], R18 ;  /* 0x0000001214007986 */ /* 0x0001e4000c101508 */
[----:B------:R-:W-:-:S05]  /*11e0*/  IMAD.X R9, RZ, RZ, R9, P0 ;  /* 0x000000ffff097224 */ /* 0x000fca00000e0609 */
[----:B------:R-:W-:-:S04]  /*11f0*/  LOP3.LUT R4, R9, R4, RZ, 0xfc, !PT ;  /* 0x0000000409047212 */ /* 0x000fc800078efcff */
[----:B------:R-:W-:-:S13]  /*1200*/  ISETP.NE.U32.AND P0, PT, R4, RZ, PT ;  /* 0x000000ff0400720c */ /* 0x000fda0003f05070 */
[----:B0-----:R-:W-:Y:S05]  /*1210*/  @P0 BRA `(.L_x_132) ;  /* 0x0000000000540947 */ /* 0x001fea0003800000 */
[----:B------:R-:W0:Y:S01]  /*1220*/  I2F.U32.RP R10, R7 ;  /* 0x00000007000a7306 */ /* 0x000e220000209000 */
[----:B------:R-:W-:-:S07]  /*1230*/  ISETP.NE.U32.AND P2, PT, R7, RZ, PT ;  /* 0x000000ff0700720c */ /* 0x000fce0003f45070 */
[----:B0-----:R-:W0:Y:S02]  /*1240*/  MUFU.RCP R10, R10 ;  /* 0x0000000a000a7308 */ /* 0x001e240000001000 */
[----:B0-----:R-:W-:-:S06]  /*1250*/  IADD3 R4, PT, PT, R10, 0xffffffe, RZ ;  /* 0x0ffffffe0a047810 */ /* 0x001fcc0007ffe0ff */
[----:B------:R0:W3:Y:S02]  /*1260*/  F2I.FTZ.U32.TRUNC.NTZ R5, R4 ;  /* 0x0000000400057305 */ /* 0x0000e4000021f000 */
[----:B0-----:R-:W-:Y:S02]  /*1270*/  IMAD.MOV.U32 R4, RZ, RZ, RZ ;  /* 0x000000ffff047224 */ /* 0x001fe400078e00ff */
        /* <DEDUP_REMOVED lines=15> */
.L_x_132:
[----:B--2---:R-:W-:Y:S02]  /*1370*/  MOV R19, R6 ;  /* 0x0000000600137202 */ /* 0x004fe40000000f00 */
[----:B------:R-:W-:-:S07]  /*1380*/  MOV R4, 0x13a0 ;  /* 0x000013a000047802 */ /* 0x000fce0000000f00 */
[----:B-1--4-:R-:W-:Y:S05]  /*1390*/  CALL.REL.NOINC `($__internal_6_$__cuda_sm20_div_s64) ;  /* 0x00000030004c7944 */ /* 0x012fea0003c00000 */
[----:B------:R-:W-:Y:S02]  /*13a0*/  IMAD.MOV R2, RZ, RZ, -R8 ;  /* 0x000000ffff027224 */ /* 0x000fe400078e0a08 */
[----:B------:R-:W-:-:S04]  /*13b0*/  IMAD.U32 R7, RZ, RZ, UR23 ;  /* 0x00000017ff077e24 */ /* 0x000fc8000f8e00ff */
[----:B------:R-:W-:-:S07]  /*13c0*/  IMAD R2, R2, R7, R6 ;  /* 0x0000000702027224 */ /* 0x000fce00078e0206 */
.L_x_133:
[----:B------:R-:W-:Y:S05]  /*13d0*/  BSYNC.RECONVERGENT B1 ;  /* 0x0000000000017941 */ /* 0x000fea0003800200 */
.L_x_131:
        /* <DEDUP_REMOVED lines=13> */
[----:B--2---:R-:W-:-:S05]  /*14b0*/  LEA.HI.X R19, R10, UR19, R5, 0x1, P0 ;  /* 0x000000130a137c11 */ /* 0x004fca00080f0c05 */
[----:B------:R2:W5:Y:S01]  /*14c0*/  LDG.E.U16 R18, desc[UR8][R18.64] ;  /* 0x0000000812127981 */ /* 0x000562000c1e1500 */
[----:B------:R-:W-:Y:S05]  /*14d0*/  BRA `(.L_x_136) ;  /* 0x00000000008c7947 */ /* 0x000fea0003800000 */
.L_x_135:
[----:B-1----:R-:W-:Y:S01]  /*14e0*/  IABS R4, R14 ;  /* 0x0000000e00047213 */ /* 0x002fe20000000000 */
[----:B------:R-:W-:Y:S01]  /*14f0*/  IMAD.MOV.U32 R10, RZ, RZ, RZ ;  /* 0x000000ffff0a7224 */ /* 0x000fe200078e00ff */
[----:B------:R-:W-:Y:S02]  /*1500*/  IABS R22, R8 ;  /* 0x0000000800167213 */ /* 0x000fe40000000000 */
[----:B------:R-:W0:Y:S01]  /*1510*/  I2F.RP R15, R4 ;  /* 0x00000004000f7306 */ /* 0x000e220000209400 */
[----:B------:R-:W-:-:S04]  /*1520*/  LOP3.LUT R8, R8, R14, RZ, 0x3c, !PT ;  /* 0x0000000e08087212 */ /* 0x000fc800078e3cff */
[----:B------:R-:W-:-:S03]  /*1530*/  ISETP.GE.AND P2, PT, R8, RZ, PT ;  /* 0x000000ff0800720c */ /* 0x000fc60003f46270 */
[----:B0-----:R-:W0:Y:S02]  /*1540*/  MUFU.RCP R15, R15 ;  /* 0x0000000f000f7308 */ /* 0x001e240000001000 */
[----:B0-----:R-:W-:-:S06]  /*1550*/  VIADD R18, R15, 0xffffffe ;  /* 0x0ffffffe0f127836 */ /* 0x001fcc0000000000 */
[----:B------:R-:W2:Y:S02]  /*1560*/  F2I.FTZ.U32.TRUNC.NTZ R11, R18 ;  /* 0x00000012000b7305 */ /* 0x000ea4000021f000 */
[----:B--2---:R-:W-:-:S05]  /*1570*/  IADD3 R19, PT, PT, RZ, -R11, RZ ;  /* 0x8000000bff137210 */ /* 0x004fca0007ffe0ff */
[----:B------:R-:W-:-:S04]  /*1580*/  IMAD R19, R19, R4, RZ ;  /* 0x0000000413137224 */ /* 0x000fc800078e02ff */
[----:B------:R-:W-:-:S04]  /*1590*/  IMAD.HI.U32 R10, R11, R19, R10 ;  /* 0x000000130b0a7227 */ /* 0x000fc800078e000a */
        /* <DEDUP_REMOVED lines=23> */
.L_x_136:
[----:B------:R-:W-:Y:S05]  /*1710*/  BSYNC.RECONVERGENT B1 ;  /* 0x0000000000017941 */ /* 0x000fea0003800200 */
.L_x_134:
[----:B------:R-:W-:Y:S01]  /*1720*/  IMAD.SHL.U32 R5, R3, 0x2, RZ ;  /* 0x0000000203057824 */ /* 0x000fe200078e00ff */
[----:B------:R-:W-:Y:S01]  /*1730*/  SHF.R.U32.HI R2, RZ, 0x1f, R3 ;  /* 0x0000001fff027819 */ /* 0x000fe20000011603 */
[----:B-----5:R-:W-:Y:S01]  /*1740*/  HMUL2 R18, R18.H0_H0, UR17.H0_H0 ;  /* 0x2000001112127c32 */ /* 0x020fe20008000800 */
[----:B------:R-:W-:Y:S02]  /*1750*/  BSSY.RECONVERGENT B1, `(.L_x_137) ;  /* 0x0000024000017945 */ /* 0x000fe40003800200 */
[----:B------:R-:W-:-:S04]  /*1760*/  IADD3 R20, P0, PT, R5, R20, RZ ;  /* 0x0000001405147210 */ /* 0x000fc80007f1e0ff */
[----:B------:R-:W-:Y:S02]  /*1770*/  IADD3.X R21, PT, PT, R2, R21, RZ, P0, !PT ;  /* 0x0000001502157210 */ /* 0x000fe400007fe4ff */
[----:B------:R-:W-:-:S03]  /*1780*/  IADD3 R6, P0, PT, R3, R6, RZ ;  /* 0x0000000603067210 */ /* 0x000fc60007f1e0ff */
[----:B------:R3:W-:Y:S02]  /*1790*/  STG.E.U16 desc[UR8][R20.64], R18 ;  /* 0x0000001214007986 */ /* 0x0007e4000c101508 */
[----:B------:R-:W-:-:S05]  /*17a0*/  IMAD.X R9, RZ, RZ, R9, P0 ;  /* 0x000000ffff097224 */ /* 0x000fca00000e0609 */
[----:B------:R-:W-:-:S04]  /*17b0*/  LOP3.LUT R4, R9, R4, RZ, 0xfc, !PT ;  /* 0x0000000409047212 */ /* 0x000fc800078efcff */
[----:B------:R-:W-:-:S13]  /*17c0*/  ISETP.NE.U32.AND P0, PT, R4, RZ, PT ;  /* 0x000000ff0400720c */ /* 0x000fda0003f05070 */
[----:B---3--:R-:W-:Y:S05]  /*17d0*/  @P0 BRA `(.L_x_138) ;  /* 0x0000000000540947 */ /* 0x008fea0003800000 */
[----:B------:R-:W3:Y:S01]  /*17e0*/  I2F.U32.RP R15, R7 ;  /* 0x00000007000f7306 */ /* 0x000ee20000209000 */
[----:B------:R-:W-:-:S07]  /*17f0*/  ISETP.NE.U32.AND P2, PT, R7, RZ, PT ;  /* 0x000000ff0700720c */ /* 0x000fce0003f45070 */
[----:B---3--:R-:W3:Y:S02]  /*1800*/  MUFU.RCP R15, R15 ;  /* 0x0000000f000f7308 */ /* 0x008ee40000001000 */
[----:B---3--:R-:W-:-:S06]  /*1810*/  VIADD R10, R15, 0xffffffe ;  /* 0x0ffffffe0f0a7836 */ /* 0x008fcc0000000000 */
[----:B------:R3:W5:Y:S02]  /*1820*/  F2I.FTZ.U32.TRUNC.NTZ R11, R10 ;  /* 0x0000000a000b7305 */ /* 0x000764000021f000 */
[----:B---3--:R-:W-:Y:S02]  /*1830*/  HFMA2 R10, -RZ, RZ, 0, 0 ;  /* 0x00000000ff0a7431 */ /* 0x008fe400000001ff */
[----:B-----5:R-:W-:-:S04]  /*1840*/  IMAD.MOV R4, RZ, RZ, -R11 ;  /* 0x000000ffff047224 */ /* 0x020fc800078e0a0b */
[----:B--2---:R-:W-:-:S04]  /*1850*/  IMAD R19, R4, R7, RZ ;  /* 0x0000000704137224 */ /* 0x004fc800078e02ff */
        /* <DEDUP_REMOVED lines=13> */
.L_x_138:
[----:B--2---:R-:W-:Y:S01]  /*1930*/  IMAD.MOV.U32 R19, RZ, RZ, R6 ;  /* 0x000000ffff137224 */ /* 0x004fe200078e0006 */
[----:B------:R-:W-:-:S07]  /*1940*/  MOV R4, 0x1960 ;  /* 0x0000196000047802 */ /* 0x000fce0000000f00 */
[----:B01--4-:R-:W-:Y:S05]  /*1950*/  CALL.REL.NOINC `($__internal_6_$__cuda_sm20_div_s64) ;  /* 0x0000002800dc7944 */ /* 0x013fea0003c00000 */
[----:B------:R-:W-:Y:S01]  /*1960*/  MOV R7, UR23 ;  /* 0x0000001700077c02 */ /* 0x000fe20008000f00 */
[----:B------:R-:W-:-:S04]  /*1970*/  IMAD.MOV R18, RZ, RZ, -R8 ;  /* 0x000000ffff127224 */ /* 0x000fc800078e0a08 */
[----:B------:R-:W-:-:S07]  /*1980*/  IMAD R18, R18, R7, R6 ;  /* 0x0000000712127224 */ /* 0x000fce00078e0206 */
.L_x_139:
[----:B------:R-:W-:Y:S05]  /*1990*/  BSYNC.RECONVERGENT B1 ;  /* 0x0000000000017941 */ /* 0x000fea0003800200 */
.L_x_137:
[----:B------:R-:W-:Y:S01]  /*19a0*/  VIADD R15, R8, -UR16 ;  /* 0x80000010080f7c36 */ /* 0x000fe20008000000 */
[----:B------:R-:W-:Y:S04]  /*19b0*/  BSSY.RECONVERGENT B1, `(.L_x_140) ;  /* 0x0000031000017945 */ /* 0x000fe80003800200 */
[----:B------:R-:W-:-:S13]  /*19c0*/  ISETP.GT.AND P0, PT, R15, -0x1, PT ;  /* 0xffffffff0f00780c */ /* 0x000fda0003f04270 */
[----:B------:R-:W-:Y:S05]  /*19d0*/  @P0 BRA `(.L_x_141) ;  /* 0x0000000000300947 */ /* 0x000fea0003800000 */
[----:B------:R-:W-:Y:S01]  /*19e0*/  SHF.R.S32.HI R10, RZ, 0x1f, R8 ;  /* 0x0000001fff0a7819 */ /* 0x000fe20000011408 */
[----:B------:R-:W-:Y:S01]  /*19f0*/  IMAD.U32 R4, RZ, RZ, UR15 ;  /* 0x0000000fff047e24 */ /* 0x000fe2000f8e00ff */
[----:B------:R-:W-:-:S03]  /*1a00*/  SHF.R.S32.HI R11, RZ, 0x1f, R18 ;  /* 0x0000001fff0b7819 */ /* 0x000fc60000011412 */
[-C--:B------:R-:W-:Y:S02]  /*1a10*/  IMAD R15, R10, R7.reuse, RZ ;  /* 0x000000070a0f7224 */ /* 0x080fe400078e02ff */
[----:B------:R-:W-:Y:S02]  /*1a20*/  IMAD.MOV.U32 R10, RZ, RZ, R18 ;  /* 0x000000ffff0a7224 */ /* 0x000fe400078e0012 */
[C---:B------:R-:W-:Y:S02]  /*1a30*/  IMAD R15, R8.reuse, R4, R15 ;  /* 0x00000004080f7224 */ /* 0x040fe400078e020f */
[----:B------:R-:W-:-:S05]  /*1a40*/  IMAD.WIDE.U32 R10, R8, R7, R10 ;  /* 0x00000007080a7225 */ /* 0x000fca00078e000a */
[----:B------:R-:W-:Y:S02]  /*1a50*/  IADD3 R11, PT, PT, R11, R15, RZ ;  /* 0x0000000f0b0b7210 */ /* 0x000fe40007ffe0ff */
[----:B------:R-:W-:-:S04]  /*1a60*/  LEA R18, P0, R10, UR18, 0x1 ;  /* 0x000000120a127c11 */ /* 0x000fc8000f8008ff */
[----:B------:R-:W-:-:S05]  /*1a70*/  LEA.HI.X R19, R10, UR19, R11, 0x1, P0 ;  /* 0x000000130a137c11 */ /* 0x000fca00080f0c0b */
[----:B------:R2:W5:Y:S01]  /*1a80*/  LDG.E.U16 R10, desc[UR8][R18.64] ;  /* 0x00000008120a7981 */ /* 0x000562000c1e1500 */
[----:B------:R-:W-:Y:S05]  /*1a90*/  BRA `(.L_x_142) ;  /* 0x0000000000887947 */ /* 0x000fea0003800000 */
.L_x_141:
[----:B-1----:R-:W-:Y:S01]  /*1aa0*/  IABS R4, R14 ;  /* 0x0000000e00047213 */ /* 0x002fe20000000000 */
[----:B------:R-:W-:Y:S01]  /*1ab0*/  IMAD.MOV.U32 R10, RZ, RZ, RZ ;  /* 0x000000ffff0a7224 */ /* 0x000fe200078e00ff */
[----:B------:R-:W-:Y:S02]  /*1ac0*/  IABS R24, R8 ;  /* 0x0000000800187213 */ /* 0x000fe40000000000 */
[----:B------:R-:W1:Y:S01]  /*1ad0*/  I2F.RP R19, R4 ;  /* 0x0000000400137306 */ /* 0x000e620000209400 */
[----:B------:R-:W-:-:S04]  /*1ae0*/  LOP3.LUT R8, R8, R14, RZ, 0x3c, !PT ;  /* 0x0000000e08087212 */ /* 0x000fc800078e3cff */
[----:B------:R-:W-:-:S03]  /*1af0*/  ISETP.GE.AND P2, PT, R8, RZ, PT ;  /* 0x000000ff0800720c */ /* 0x000fc60003f46270 */
[----:B-1----:R-:W0:Y:S02]  /*1b00*/  MUFU.RCP R19, R19 ;  /* 0x0000001300137308 */ /* 0x002e240000001000 */
[----:B0-----:R-:W-:-:S06]  /*1b10*/  VIADD R22, R19, 0xffffffe ;  /* 0x0ffffffe13167836 */ /* 0x001fcc0000000000 */
[----:B------:R-:W0:Y:S02]  /*1b20*/  F2I.FTZ.U32.TRUNC.NTZ R11, R22 ;  /* 0x00000016000b7305 */ /* 0x000e24000021f000 */
[----:B0-----:R-:W-:-:S04]  /*1b30*/  IMAD.MOV R23, RZ, RZ, -R11 ;  /* 0x000000ffff177224 */ /* 0x001fc800078e0a0b */
[----:B------:R-:W-:-:S04]  /*1b40*/  IMAD R23, R23, R4, RZ ;  /* 0x0000000417177224 */ /* 0x000fc800078e02ff */
[----:B------:R-:W-:Y:S01]  /*1b50*/  IMAD.HI.U32 R10, R11, R23, R10 ;  /* 0x000000170b0a7227 */ /* 0x000fe200078e000a */
[----:B------:R-:W-:-:S05]  /*1b60*/  MOV R11, R24 ;  /* 0x00000018000b7202 */ /* 0x000fca0000000f00 */
[----:B------:R-:W-:-:S04]  /*1b70*/  IMAD.HI.U32 R10, R10, R11, RZ ;  /* 0x0000000b0a0a7227 */ /* 0x000fc800078e00ff */
[----:B------:R-:W-:-:S04]  /*1b80*/  IMAD.MOV R19, RZ, RZ, -R10 ;  /* 0x000000ffff137224 */ /* 0x000fc800078e0a0a */
[----:B------:R-:W-:-:S05]  /*1b90*/  IMAD R11, R4, R19, R11 ;  /* 0x00000013040b7224 */ /* 0x000fca00078e020b */
[----:B------:R-:W-:-:S13]  /*1ba0*/  ISETP.GT.U32.AND P1, PT, R4, R11, PT ;  /* 0x0000000b0400720c */ /* 0x000fda0003f24070 */
[----:B------:R-:W-:Y:S02]  /*1bb0*/  @!P1 IMAD.IADD R11, R11, 0x1, -R4 ;  /* 0x000000010b0b9824 */ /* 0x000fe400078e0a04 */
[----:B------:R-:W-:Y:S01]  /*1bc0*/  @!P1 VIADD R10, R10, 0x1 ;  /* 0x000000010a0a9836 */ /* 0x000fe20000000000 */
[----:B------:R-:W-:Y:S02]  /*1bd0*/  ISETP.NE.AND P1, PT, R14, RZ, PT ;  /* 0x000000ff0e00720c */ /* 0x000fe40003f25270 */
[----:B------:R-:W-:-:S13]  /*1be0*/  ISETP.GE.U32.AND P0, PT, R11, R4, PT ;  /* 0x000000040b00720c */ /* 0x000fda0003f06070 */
[----:B------:R-:W-:-:S05]  /*1bf0*/  @P0 IADD3 R10, PT, PT, R10, 0x1, RZ ;  /* 0x000000010a0a0810 */ /* 0x000fca0007ffe0ff */
[----:B------:R-:W-:Y:S01]  /*1c00*/  @!P2 IMAD.MOV R10, RZ, RZ, -R10 ;  /* 0x000000ffff0aa224 */ /* 0x000fe200078e0a0a */
[----:B------:R-:W-:-:S05]  /*1c10*/  @!P1 LOP3.LUT R10, RZ, R14, RZ, 0x33, !PT ;  /* 0x0000000eff0a9212 */ /* 0x000fca00078e33ff */
[----:B----4-:R-:W-:-:S05]  /*1c20*/  IMAD.WIDE R22, R10, 0x8, R16 ;  /* 0x000000080a167825 */ /* 0x010fca00078e0210 */
[----:B------:R-:W2:Y:S01]  /*1c30*/  LDG.E.64 R10, desc[UR8][R22.64] ;  /* 0x00000008160a7981 */ /* 0x000ea2000c1e1b00 */
[----:B------:R-:W-:Y:S01]  /*1c40*/  SHF.R.S32.HI R19, RZ, 0x1f, R18 ;  /* 0x0000001fff137819 */ /* 0x000fe20000011412 */
[----:B------:R-:W-:-:S04]  /*1c50*/  IMAD.U32 R4, RZ, RZ, UR15 ;  /* 0x0000000fff047e24 */ /* 0x000fc8000f8e00ff */
[C---:B------:R-:W-:Y:S02]  /*1c60*/  IMAD R25, R15.reuse, R4, RZ ;  /* 0x000000040f197224 */ /* 0x040fe400078e02ff */
[----:B------:R-:W-:-:S04]  /*1c70*/  IMAD.WIDE.U32 R18, R15, R7, R18 ;  /* 0x000000070f127225 */ /* 0x000fc800078e0012 */
[----:B------:R-:W-:Y:S01]  /*1c80*/  IMAD.IADD R15, R19, 0x1, R25 ;  /* 0x00000001130f7824 */ /* 0x000fe200078e0219 */
[----:B--2---:R-:W-:-:S04]  /*1c90*/  LEA R10, P0, R18, R10, 0x1 ;  /* 0x0000000a120a7211 */ /* 0x004fc800078008ff */
[----:B------:R-:W-:-:S05]  /*1ca0*/  LEA.HI.X R11, R18, R11, R15, 0x1, P0 ;  /* 0x0000000b120b7211 */ /* 0x000fca00000f0c0f */
[----:B------:R3:W5:Y:S04]  /*1cb0*/  LD.E.U16 R10, desc[UR8][R10.64] ;  /* 0x000000080a0a7980 */ /* 0x000768000c101500 */
.L_x_142:
[----:B------:R-:W-:Y:S05]  /*1cc0*/  BSYNC.RECONVERGENT B1 ;  /* 0x0000000000017941 */ /* 0x000fea0003800200 */
.L_x_140:
[----:B------:R-:W-:Y:S01]  /*1cd0*/  IADD3 R20, P0, PT, R5, R20, RZ ;  /* 0x0000001405147210 */ /* 0x000fe20007f1e0ff */
[----:B-----5:R-:W-:Y:S01]  /*1ce0*/  HMUL2 R10, R10.H0_H0, UR17.H0_H0 ;  /* 0x200000110a0a7c32 */ /* 0x020fe20008000800 */
[----:B------:R-:W-:Y:S02]  /*1cf0*/  BSSY.RECONVERGENT B1, `(.L_x_143) ;  /* 0x0000023000017945 */ /* 0x000fe40003800200 */
[----:B------:R-:W-:Y:S02]  /*1d00*/  IADD3.X R21, PT, PT, R2, R21, RZ, P0, !PT ;  /* 0x0000001502157210 */ /* 0x000fe400007fe4ff */
        /* <DEDUP_REMOVED lines=9> */
[----:B0-----:R-:W-:-:S06]  /*1da0*/  VIADD R10, R15, 0xffffffe ;  /* 0x0ffffffe0f0a7836 */ /* 0x001fcc0000000000 */
[----:B---3--:R0:W3:Y:S02]  /*1db0*/  F2I.FTZ.U32.TRUNC.NTZ R11, R10 ;  /* 0x0000000a000b7305 */ /* 0x0080e4000021f000 */
[----:B0-----:R-:W-:Y:S02]  /*1dc0*/  HFMA2 R10, -RZ, RZ, 0, 0 ;  /* 0x00000000ff0a7431 */ /* 0x001fe400000001ff */
[----:B---3--:R-:W-:-:S04]  /*1dd0*/  IMAD.MOV R4, RZ, RZ, -R11 ;  /* 0x000000ffff047224 */ /* 0x008fc800078e0a0b */
        /* <DEDUP_REMOVED lines=14> */
.L_x_144:
[----:B--2---:R-:W-:Y:S01]  /*1ec0*/  IMAD.MOV.U32 R19, RZ, RZ, R6 ;  /* 0x000000ffff137224 */ /* 0x004fe200078e0006 */
[----:B------:R-:W-:-:S07]  /*1ed0*/  MOV R4, 0x1ef0 ;  /* 0x00001ef000047802 */ /* 0x000fce0000000f00 */
[----:B-1-34-:R-:W-:Y:S05]  /*1ee0*/  CALL.REL.NOINC `($__internal_6_$__cuda_sm20_div_s64) ;  /* 0x0000002400787944 */ /* 0x01afea0003c00000 */
[----:B------:R-:W-:Y:S01]  /*1ef0*/  IADD3 R18, PT, PT, -R8, RZ, RZ ;  /* 0x000000ff08127210 */ /* 0x000fe20007ffe1ff */
[----:B------:R-:W-:-:S04]  /*1f00*/  IMAD.U32 R7, RZ, RZ, UR23 ;  /* 0x00000017ff077e24 */ /* 0x000fc8000f8e00ff */
[----:B------:R-:W-:-:S07]  /*1f10*/  IMAD R18, R18, R7, R6 ;  /* 0x0000000712127224 */ /* 0x000fce00078e0206 */
.L_x_145:
[----:B------:R-:W-:Y:S05]  /*1f20*/  BSYNC.RECONVERGENT B1 ;  /* 0x0000000000017941 */ /* 0x000fea0003800200 */
.L_x_143:
[----:B------:R-:W-:Y:S01]  /*1f30*/  VIADD R4, R8, -UR16 ;  /* 0x8000001008047c36 */ /* 0x000fe20008000000 */
[----:B------:R-:W-:Y:S04]  /*1f40*/  BSSY.RECONVERGENT B1, `(.L_x_146) ;  /* 0x000002c000017945 */ /* 0x000fe80003800200 */
[----:B------:R-:W-:-:S13]  /*1f50*/  ISETP.GT.AND P0, PT, R4, -0x1, PT ;  /* 0xffffffff0400780c */ /* 0x000fda0003f04270 */
[----:B------:R-:W-:Y:S05]  /*1f60*/  @P0 BRA `(.L_x_147) ;  /* 0x0000000000280947 */ /* 0x000fea0003800000 */
[----:B------:R-:W-:Y:S02]  /*1f70*/  SHF.R.S32.HI R4, RZ, 0x1f, R8 ;  /* 0x0000001fff047819 */ /* 0x000fe40000011408 */
[----:B------:R-:W-:-:S03]  /*1f80*/  SHF.R.S32.HI R19, RZ, 0x1f, R18 ;  /* 0x0000001fff137819 */ /* 0x000fc60000011412 */
[-C--:B------:R-:W-:Y:S02]  /*1f90*/  IMAD R11, R4, R7.reuse, RZ ;  /* 0x00000007040b7224 */ /* 0x080fe400078e02ff */
[----:B------:R-:W-:-:S04]  /*1fa0*/  IMAD.WIDE.U32 R18, R8, R7, R18 ;  /* 0x0000000708127225 */ /* 0x000fc800078e0012 */
[----:B------:R-:W-:Y:S01]  /*1fb0*/  IMAD R7, R8, UR15, R11 ;  /* 0x0000000f08077c24 */ /* 0x000fe2000f8e020b */
[----:B------:R-:W-:-:S04]  /*1fc0*/  LEA R10, P0, R18, UR18, 0x1 ;  /* 0x00000012120a7c11 */ /* 0x000fc8000f8008ff */
[----:B------:R-:W-:-:S04]  /*1fd0*/  IADD3 R7, PT, PT, R19, R7, RZ ;  /* 0x0000000713077210 */ /* 0x000fc80007ffe0ff */
[----:B------:R-:W-:-:S05]  /*1fe0*/  LEA.HI.X R11, R18, UR19, R7, 0x1, P0 ;  /* 0x00000013120b7c11 */ /* 0x000fca00080f0c07 */
[----:B------:R2:W5:Y:S01]  /*1ff0*/  LDG.E.U16 R22, desc[UR8][R10.64] ;  /* 0x000000080a167981 */ /* 0x000562000c1e1500 */
[----:B------:R-:W-:Y:S05]  /*2000*/  BRA `(.L_x_148) ;  /* 0x00000000007c7947 */ /* 0x000fea0003800000 */
.L_x_147:
[----:B-1----:R-:W-:Y:S02]  /*2010*/  IABS R15, R14 ;  /* 0x0000000e000f7213 */ /* 0x002fe40000000000 */
[----:B------:R-:W-:Y:S02]  /*2020*/  IABS R22, R8 ;  /* 0x0000000800167213 */ /* 0x000fe40000000000 */
[----:B------:R-:W0:Y:S01]  /*2030*/  I2F.RP R19, R15 ;  /* 0x0000000f00137306 */ /* 0x000e220000209400 */
[----:B------:R-:W-:-:S04]  /*2040*/  LOP3.LUT R8, R8, R14, RZ, 0x3c, !PT ;  /* 0x0000000e08087212 */ /* 0x000fc800078e3cff */
[----:B------:R-:W-:-:S03]  /*2050*/  ISETP.GE.AND P2, PT, R8, RZ, PT ;  /* 0x000000ff0800720c */ /* 0x000fc60003f46270 */
[----:B0-----:R-:W0:Y:S02]  /*2060*/  MUFU.RCP R19, R19 ;  /* 0x0000001300137308 */ /* 0x001e240000001000 */
[----:B0-----:R-:W-:-:S06]  /*2070*/  VIADD R23, R19, 0xffffffe ;  /* 0x0ffffffe13177836 */ /* 0x001fcc0000000000 */
[----:B------:R-:W0:Y:S02]  /*2080*/  F2I.FTZ.U32.TRUNC.NTZ R11, R23 ;  /* 0x00000017000b7305 */ /* 0x000e24000021f000 */
[----:B0-----:R-:W-:-:S04]  /*2090*/  IMAD.MOV R10, RZ, RZ, -R11 ;  /* 0x000000ffff0a7224 */ /* 0x001fc800078e0a0b */
[----:B------:R-:W-:Y:S01]  /*20a0*/  IMAD R25, R10, R15, RZ ;  /* 0x0000000f0a197224 */ /* 0x000fe200078e02ff */
[----:B------:R-:W-:-:S05]  /*20b0*/  MOV R10, RZ ;  /* 0x000000ff000a7202 */ /* 0x000fca0000000f00 */
[----:B------:R-:W-:-:S06]  /*20c0*/  IMAD.HI.U32 R25, R11, R25, R10 ;  /* 0x000000190b197227 */ /* 0x000fcc00078e000a */
        /* <DEDUP_REMOVED lines=11> */
[----:B----4-:R-:W-:-:S06]  /*2180*/  IMAD.WIDE R10, R10, 0x8, R16 ;  /* 0x000000080a0a7825 */ /* 0x010fcc00078e0210 */
[----:B------:R-:W2:Y:S01]  /*2190*/  LDG.E.64 R10, desc[UR8][R10.64] ;  /* 0x000000080a0a7981 */ /* 0x000ea2000c1e1b00 */
[----:B------:R-:W-:-:S03]  /*21a0*/  SHF.R.S32.HI R19, RZ, 0x1f, R18 ;  /* 0x0000001fff137819 */ /* 0x000fc60000011412 */
[----:B------:R-:W-:-:S04]  /*21b0*/  IMAD.WIDE.U32 R18, R4, R7, R18 ;  /* 0x0000000704127225 */ /* 0x000fc800078e0012 */
[----:B------:R-:W-:Y:S01]  /*21c0*/  IMAD R7, R4, UR15, R19 ;  /* 0x0000000f04077c24 */ /* 0x000fe2000f8e0213 */
[----:B--2---:R-:W-:-:S04]  /*21d0*/  LEA R22, P0, R18, R10, 0x1 ;  /* 0x0000000a12167211 */ /* 0x004fc800078008ff */
[----:B------:R-:W-:-:S05]  /*21e0*/  LEA.HI.X R23, R18, R11, R7, 0x1, P0 ;  /* 0x0000000b12177211 */ /* 0x000fca00000f0c07 */
[----:B------:R0:W5:Y:S04]  /*21f0*/  LD.E.U16 R22, desc[UR8][R22.64] ;  /* 0x0000000816167980 */ /* 0x000168000c101500 */
.L_x_148:
[----:B------:R-:W-:Y:S05]  /*2200*/  BSYNC.RECONVERGENT B1 ;  /* 0x0000000000017941 */ /* 0x000fea0003800200 */
.L_x_146:
[----:B------:R-:W-:Y:S01]  /*2210*/  IADD3 R4, P0, PT, R5, R20, RZ ;  /* 0x0000001405047210 */ /* 0x000fe20007f1e0ff */
[----:B-----5:R-:W-:-:S03]  /*2220*/  HMUL2 R22, R22.H0_H0, UR17.H0_H0 ;  /* 0x2000001116167c32 */ /* 0x020fc60008000800 */
[----:B------:R-:W-:Y:S02]  /*2230*/  IADD3.X R5, PT, PT, R2, R21, RZ, P0, !PT ;  /* 0x0000001502057210 */ /* 0x000fe400007fe4ff */
[----:B------:R-:W-:-:S03]  /*2240*/  IADD3 R2, P0, PT, R3, R6, RZ ;  /* 0x0000000603027210 */ /* 0x000fc60007f1e0ff */
[----:B------:R3:W-:Y:S02]  /*2250*/  STG.E.U16 desc[UR8][R4.64], R22 ;  /* 0x0000001604007986 */ /* 0x0007e4000c101508 */
[----:B------:R-:W-:Y:S01]  /*2260*/  IMAD.X R9, RZ, RZ, R9, P0 ;  /* 0x000000ffff097224 */ /* 0x000fe200000e0609 */
[----:B------:R-:W-:-:S04]  /*2270*/  ISETP.GE.U32.AND P0, PT, R2, R12, PT ;  /* 0x0000000c0200720c */ /* 0x000fc80003f06070 */
[----:B------:R-:W-:-:S13]  /*2280*/  ISETP.GE.AND.EX P0, PT, R9, R0, PT, P0 ;  /* 0x000000000900720c */ /* 0x000fda0003f06300 */
[----:B---3--:R-:W-:Y:S05]  /*2290*/  @!P0 BRA `(.L_x_149) ;  /* 0xffffffe800648947 */ /* 0x008fea000383ffff */
[----:B------:R-:W-:Y:S05]  /*22a0*/  BSYNC.RECONVERGENT B0 ;  /* 0x0000000000007941 */ /* 0x000fea0003800200 */
.L_x_124:
[----:B------:R-:W-:Y:S05]  /*22b0*/  EXIT ;  /* 0x000000000000794d */ /* 0x000fea0003800000 */
.L_x_111:
        /* <DEDUP_REMOVED lines=16> */
[----:B------:R-:W-:Y:S01]  /*23c0*/  ISETP.NE.U32.AND P2, PT, R3, RZ, PT ;  /* 0x000000ff0300720c */ /* 0x000fe20003f45070 */
[----:B------:R-:W-:-:S05]  /*23d0*/  IMAD.MOV.U32 R4, RZ, RZ, RZ ;  /* 0x000000ffff047224 */ /* 0x000fca00078e00ff */
[----:B0-----:R-:W0:Y:S02]  /*23e0*/  MUFU.RCP R8, R8 ;  /* 0x0000000800087308 */ /* 0x001e240000001000 */
[----:B0-----:R-:W-:-:S06]  /*23f0*/  IADD3 R5, PT, PT, R8, 0xffffffe, RZ ;  /* 0x0ffffffe08057810 */ /* 0x001fcc0007ffe0ff */
[----:B------:R-:W0:Y:S02]  /*2400*/  F2I.FTZ.U32.TRUNC.NTZ R5, R5 ;  /* 0x0000000500057305 */ /* 0x000e24000021f000 */
[----:B0-----:R-:W-:-:S04]  /*2410*/  IMAD R11, R11, R5, RZ ;  /* 0x000000050b0b7224 */ /* 0x001fc800078e02ff */
[----:B------:R-:W-:-:S04]  /*2420*/  IMAD.HI.U32 R4, R5, R11, R4 ;  /* 0x0000000b05047227 */ /* 0x000fc800078e0004 */
[----:B------:R-:W-:Y:S02]  /*2430*/  IMAD.MOV.U32 R11, RZ, RZ, RZ ;  /* 0x000000ffff0b7224 */ /* 0x000fe400078e00ff */
        /* <DEDUP_REMOVED lines=8> */
[----:B------:R-:W-:Y:S01]  /*24c0*/  @!P2 LOP3.LUT R10, RZ, R3, RZ, 0x33, !PT ;  /* 0x00000003ff0aa212 */ /* 0x000fe200078e33ff */
[----:B------:R-:W-:Y:S06]  /*24d0*/  BRA `(.L_x_152) ;  /* 0x0000000000087947 */ /* 0x000fec0003800000 */
.L_x_151:
[----:B------:R-:W-:-:S07]  /*24e0*/  MOV R8, 0x2500 ;  /* 0x0000250000087802 */ /* 0x000fce0000000f00 */
[----:B------:R-:W-:Y:S05]  /*24f0*/  CALL.REL.NOINC `($__internal_7_$__cuda_sm20_div_u64) ;  /* 0x0000002400287944 */ /* 0x000fea0003c00000 */
.L_x_152:
[----:B------:R-:W-:Y:S05]  /*2500*/  BSYNC.RECONVERGENT B0 ;  /* 0x0000000000007941 */ /* 0x000fea0003800200 */
.L_x_150:
        /* <DEDUP_REMOVED lines=12> */
[----:B------:R-:W0:Y:S01]  /*25d0*/  LDCU UR13, c[0x0][0x3a0] ;  /* 0x00007400ff0d77ac */ /* 0x000e220008000800 */
[----:B------:R-:W4:Y:S01]  /*25e0*/  LDCU.U16 UR16, c[0x0][0x3d8] ;  /* 0x00007b00ff1077ac */ /* 0x000f220008000400 */
[----:B------:R-:W0:Y:S01]  /*25f0*/  LDCU.64 UR14, c[0x0][0x388] ;  /* 0x00007100ff0e77ac */ /* 0x000e220008000a00 */
[----:B-1----:R-:W-:-:S06]  /*2600*/  UIMAD UR6, UR7, UR6, UR4 ;  /* 0x00000006070672a4 */ /* 0x002fcc000f8e0204 */
[----:B------:R-:W-:Y:S06]  /*2610*/  @!P0 BRA `(.L_x_154) ;  /* 0x0000000400b08947 */ /* 0x000fec0003800000 */
[----:B------:R-:W1:Y:S01]  /*2620*/  LDCU.64 UR4, c[0x0][0x380] ;  /* 0x00007000ff0477ac */ /* 0x000e620008000a00 */
[----:B------:R-:W0:Y:S01]  /*2630*/  LDC R16, c[0x0][0x3d4] ;  /* 0x0000f500ff107b82 */ /* 0x000e220000000800 */
[----:B------:R-:W-:Y:S01]  /*2640*/  IADD3 R22, PT, PT, R5, 0x1, RZ ;  /* 0x0000000105167810 */ /* 0x000fe20007ffe0ff */
[----:B------:R-:W-:-:S03]  /*2650*/  IMAD.MOV.U32 R17, RZ, RZ, RZ ;  /* 0x000000ffff117224 */ /* 0x000fc600078e00ff */
[----:B------:R-:W-:-:S03]  /*2660*/  LOP3.LUT R22, R22, 0x3, RZ, 0xc0, !PT ;  /* 0x0000000316167812 */ /* 0x000fc600078ec0ff */
[----:B------:R-:W0:Y:S01]  /*2670*/  LDC.64 R14, c[0x0][0x398] ;  /* 0x0000e600ff0e7b82 */ /* 0x000e220000000a00 */
[----:B-1----:R-:W-:-:S04]  /*2680*/  LEA R20, P0, R2, UR4, 0x1 ;  /* 0x0000000402147c11 */ /* 0x002fc8000f8008ff */
[----:B------:R-:W-:-:S09]  /*2690*/  LEA.HI.X R21, R2, UR5, R9, 0x1, P0 ;  /* 0x0000000502157c11 */ /* 0x000fd200080f0c09 */
.L_x_161:
[----:B--2---:R-:W-:Y:S01]  /*26a0*/  LOP3.LUT R4, R9, UR12, RZ, 0xfc, !PT ;  /* 0x0000000c09047c12 */ /* 0x004fe2000f8efcff */
[----:B------:R-:W-:Y:S03]  /*26b0*/  BSSY.RECONVERGENT B1, `(.L_x_155) ;  /* 0x000001f000017945 */ /* 0x000fe60003800200 */
[----:B------:R-:W-:-:S13]  /*26c0*/  ISETP.NE.U32.AND P0, PT, R4, RZ, PT ;  /* 0x000000ff0400720c */ /* 0x000fda0003f05070 */
[----:B0-----:R-:W-:Y:S05]  /*26d0*/  @P0 BRA `(.L_x_156) ;  /* 0x0000000000580947 */ /* 0x001fea0003800000 */
[----:B---3--:R-:W-:-:S04]  /*26e0*/  IMAD.U32 R7, RZ, RZ, UR21 ;  /* 0x00000015ff077e24 */ /* 0x008fc8000f8e00ff */
[----:B------:R-:W1:Y:S01]  /*26f0*/  I2F.U32.RP R18, R7 ;  /* 0x0000000700127306 */ /* 0x000e620000209000 */
[----:B------:R-:W-:-:S07]  /*2700*/  ISETP.NE.U32.AND P2, PT, R7, RZ, PT ;  /* 0x000000ff0700720c */ /* 0x000fce0003f45070 */
[----:B-1----:R-:W1:Y:S02]  /*2710*/  MUFU.RCP R18, R18 ;  /* 0x0000001200127308 */ /* 0x002e640000001000 */
[----:B-1----:R-:W-:-:S06]  /*2720*/  IADD3 R10, PT, PT, R18, 0xffffffe, RZ ;  /* 0x0ffffffe120a7810 */ /* 0x002fcc0007ffe0ff */
[----:B------:R1:W2:Y:S02]  /*2730*/  F2I.FTZ.U32.TRUNC.NTZ R11, R10 ;  /* 0x0000000a000b7305 */ /* 0x0002a4000021f000 */
[----:B-1----:R-:W-:Y:S02]  /*2740*/  IMAD.MOV.U32 R10, RZ, RZ, RZ ;  /* 0x000000ffff0a7224 */ /* 0x002fe400078e00ff */
[----:B--2---:R-:W-:-:S04]  /*2750*/  IMAD R4, R11, R7, RZ ;  /* 0x000000070b047224 */ /* 0x004fc800078e02ff */
        /* <DEDUP_REMOVED lines=14> */
.L_x_156:
[----:B------:R-:W-:Y:S01]  /*2840*/  IMAD.MOV.U32 R19, RZ, RZ, R2 ;  /* 0x000000ffff137224 */ /* 0x000fe200078e0002 */
[----:B------:R-:W-:-:S07]  /*2850*/  MOV R4, 0x2870 ;  /* 0x0000287000047802 */ /* 0x000fce0000000f00 */
[----:B0--34-:R-:W-:Y:S05]  /*2860*/  CALL.REL.NOINC `($__internal_6_$__cuda_sm20_div_s64) ;  /* 0x0000001c00187944 */ /* 0x019fea0003c00000 */
[----:B------:R-:W-:Y:S01]  /*2870*/  IADD3 R23, PT, PT, -R8, RZ, RZ ;  /* 0x000000ff08177210 */ /* 0x000fe20007ffe1ff */
[----:B------:R-:W-:-:S04]  /*2880*/  IMAD.U32 R7, RZ, RZ, UR21 ;  /* 0x00000015ff077e24 */ /* 0x000fc8000f8e00ff */
[----:B------:R-:W-:-:S07]  /*2890*/  IMAD R23, R23, R7, R2 ;  /* 0x0000000717177224 */ /* 0x000fce00078e0202 */
.L_x_157:
[----:B0---4-:R-:W-:Y:S05]  /*28a0*/  BSYNC.RECONVERGENT B1 ;  /* 0x0000000000017941 */ /* 0x011fea0003800200 */
.L_x_155:
[----:B------:R-:W0:Y:S01]  /*28b0*/  LDC.64 R10, c[0x0][0x390] ;  /* 0x0000e400ff0a7b82 */ /* 0x000e220000000a00 */
[----:B------:R-:W-:-:S04]  /*28c0*/  VIADD R19, R8, UR6 ;  /* 0x0000000608137c36 */ /* 0x000fc80008000000 */
[----:B0-----:R-:W-:-:S05]  /*28d0*/  IMAD.WIDE R10, R19, 0x4, R10 ;  /* 0x00000004130a7825 */ /* 0x001fca00078e020a */
[----:B------:R-:W2:Y:S01]  /*28e0*/  LDG.E R27, desc[UR8][R10.64] ;  /* 0x000000080a1b7981 */ /* 0x000ea2000c1e1900 */
[----:B------:R-:W-:Y:S01]  /*28f0*/  BSSY.RECONVERGENT B1, `(.L_x_158) ;  /* 0x0000030000017945 */ /* 0x000fe20003800200 */
[----:B--2---:R-:W-:-:S04]  /*2900*/  IADD3 R25, PT, PT, R27, -UR13, RZ ;  /* 0x8000000d1b197c10 */ /* 0x004fc8000fffe0ff */
[----:B------:R-:W-:-:S13]  /*2910*/  ISETP.GT.AND P0, PT, R25, -0x1, PT ;  /* 0xffffffff1900780c */ /* 0x000fda0003f04270 */
[----:B------:R-:W-:Y:S05]  /*2920*/  @P0 BRA `(.L_x_159) ;  /* 0x00000000002c0947 */ /* 0x000fea0003800000 */
[----:B------:R-:W-:Y:S01]  /*2930*/  SHF.R.S32.HI R4, RZ, 0x1f, R27 ;  /* 0x0000001fff047819 */ /* 0x000fe2000001141b */
[--C-:B------:R-:W-:Y:S01]  /*2940*/  IMAD.MOV.U32 R10, RZ, RZ, R23.reuse ;  /* 0x000000ffff0a7224 */ /* 0x100fe200078e0017 */
[----:B------:R-:W-:-:S03]  /*2950*/  SHF.R.S32.HI R11, RZ, 0x1f, R23 ;  /* 0x0000001fff0b7819 */ /* 0x000fc60000011417 */
[-C--:B------:R-:W-:Y:S02]  /*2960*/  IMAD R4, R4, R7.reuse, RZ ;  /* 0x0000000704047224 */ /* 0x080fe400078e02ff */
[----:B------:R-:W-:-:S04]  /*2970*/  IMAD.WIDE.U32 R18, R27, R7, R10 ;  /* 0x000000071b127225 */ /* 0x000fc800078e000a */
[----:B------:R-:W-:Y:S01]  /*2980*/  IMAD R7, R27, UR12, R4 ;  /* 0x0000000c1b077c24 */ /* 0x000fe2000f8e0204 */
[----:B------:R-:W-:-:S03]  /*2990*/  LEA R10, P0, R18, UR14, 0x1 ;  /* 0x0000000e120a7c11 */ /* 0x000fc6000f8008ff */
[----:B------:R-:W-:-:S05]  /*29a0*/  IMAD.IADD R7, R19, 0x1, R7 ;  /* 0x0000000113077824 */ /* 0x000fca00078e0207 */
[----:B------:R-:W-:-:S05]  /*29b0*/  LEA.HI.X R11, R18, UR15, R7, 0x1, P0 ;  /* 0x0000000f120b7c11 */ /* 0x000fca00080f0c07 */
[----:B------:R1:W5:Y:S01]  /*29c0*/  LDG.E.U16 R10, desc[UR8][R10.64] ;  /* 0x000000080a0a7981 */ /* 0x000362000c1e1500 */
[----:B------:R-:W-:Y:S05]  /*29d0*/  BRA `(.L_x_160) ;  /* 0x0000000000847947 */ /* 0x000fea0003800000 */
.L_x_159:
[----:B------:R-:W-:Y:S01]  /*29e0*/  IABS R4, R16 ;  /* 0x0000001000047213 */ /* 0x000fe20000000000 */
[----:B------:R-:W-:Y:S01]  /*29f0*/  IMAD.MOV.U32 R10, RZ, RZ, RZ ;  /* 0x000000ffff0a7224 */ /* 0x000fe200078e00ff */
[----:B------:R-:W-:Y:S02]  /*2a00*/  IABS R24, R8 ;  /* 0x0000000800187213 */ /* 0x000fe40000000000 */
[----:B------:R-:W0:Y:S01]  /*2a10*/  I2F.RP R18, R4 ;  /* 0x0000000400127306 */ /* 0x000e220000209400 */
[----:B------:R-:W-:-:S04]  /*2a20*/  LOP3.LUT R8, R8, R16, RZ, 0x3c, !PT ;  /* 0x0000001008087212 */ /* 0x000fc800078e3cff */
[----:B------:R-:W-:-:S03]  /*2a30*/  ISETP.GE.AND P2, PT, R8, RZ, PT ;  /* 0x000000ff0800720c */ /* 0x000fc60003f46270 */
[----:B0-----:R-:W0:Y:S02]  /*2a40*/  MUFU.RCP R18, R18 ;  /* 0x0000001200127308 */ /* 0x001e240000001000 */
[----:B0-----:R-:W-:-:S06]  /*2a50*/  IADD3 R19, PT, PT, R18, 0xffffffe, RZ ;  /* 0x0ffffffe12137810 */ /* 0x001fcc0007ffe0ff */
        /* <DEDUP_REMOVED lines=16> */
[----:B------:R-:W-:-:S06]  /*2b60*/  IMAD.WIDE R18, R10, 0x8, R14 ;  /* 0x000000080a127825 */ /* 0x000fcc00078e020e */
[----:B------:R-:W2:Y:S01]  /*2b70*/  LDG.E.64 R18, desc[UR8][R18.64] ;  /* 0x0000000812127981 */ /* 0x000ea2000c1e1b00 */
[----:B------:R-:W-:Y:S02]  /*2b80*/  SHF.R.S32.HI R11, RZ, 0x1f, R23 ;  /* 0x0000001fff0b7819 */ /* 0x000fe40000011417 */
[----:B------:R-:W-:-:S05]  /*2b90*/  MOV R10, R23 ;  /* 0x00000017000a7202 */ /* 0x000fca0000000f00 */
[----:B------:R-:W-:-:S04]  /*2ba0*/  IMAD.WIDE.U32 R10, R25, R7, R10 ;  /* 0x00000007190a7225 */ /* 0x000fc800078e000a */
[----:B------:R-:W-:Y:S01]  /*2bb0*/  IMAD R25, R25, UR12, R11 ;  /* 0x0000000c19197c24 */ /* 0x000fe2000f8e020b */
[----:B--2---:R-:W-:-:S04]  /*2bc0*/  LEA R24, P0, R10, R18, 0x1 ;  /* 0x000000120a187211 */ /* 0x004fc800078008ff */
[----:B------:R-:W-:-:S05]  /*2bd0*/  LEA.HI.X R25, R10, R19, R25, 0x1, P0 ;  /* 0x000000130a197211 */ /* 0x000fca00000f0c19 */
[----:B------:R0:W5:Y:S04]  /*2be0*/  LD.E.U16 R10, desc[UR8][R24.64] ;  /* 0x00000008180a7980 */ /* 0x000168000c101500 */
.L_x_160:
[----:B------:R-:W-:Y:S05]  /*2bf0*/  BSYNC.RECONVERGENT B1 ;  /* 0x0000000000017941 */ /* 0x000fea0003800200 */
.L_x_158:
[----:B-----5:R-:W-:Y:S02]  /*2c00*/  HMUL2 R10, R10.H0_H0, UR16.H0_H0 ;  /* 0x200000100a0a7c32 */ /* 0x020fe40008000800 */
[----:B-1----:R-:W-:Y:S01]  /*2c10*/  IMAD.MOV.U32 R11, RZ, RZ, R21 ;  /* 0x000000ffff0b7224 */ /* 0x002fe200078e0015 */
[----:B------:R-:W-:Y:S02]  /*2c20*/  IADD3 R22, P0, PT, R22, -0x1, RZ ;  /* 0xffffffff16167810 */ /* 0x000fe40007f1e0ff */
[----:B------:R-:W-:Y:S02]  /*2c30*/  IADD3 R2, P1, PT, R3, R2, RZ ;  /* 0x0000000203027210 */ /* 0x000fe40007f3e0ff */
[----:B------:R-:W-:Y:S01]  /*2c40*/  PRMT R4, R10, 0x7610, R4 ;  /* 0x000076100a047816 */ /* 0x000fe20000000004 */
[----:B------:R-:W-:Y:S01]  /*2c50*/  IMAD.MOV.U32 R10, RZ, RZ, R20 ;  /* 0x000000ffff0a7224 */ /* 0x000fe200078e0014 */
[----:B------:R-:W-:Y:S02]  /*2c60*/  IADD3.X R17, PT, PT, R17, -0x1, RZ, P0, !PT ;  /* 0xffffffff11117810 */ /* 0x000fe400007fe4ff */
[----:B------:R-:W-:-:S02]  /*2c70*/  ISETP.NE.U32.AND P0, PT, R22, RZ, PT ;  /* 0x000000ff1600720c */ /* 0x000fc40003f05070 */
[----:B------:R1:W-:Y:S01]  /*2c80*/  STG.E.U16 desc[UR8][R10.64], R4 ;  /* 0x000000040a007986 */ /* 0x0003e2000c101508 */
[----:B------:R-:W-:Y:S02]  /*2c90*/  LEA R20, P2, R3, R20, 0x1 ;  /* 0x0000001403147211 */ /* 0x000fe400078408ff */
[----:B------:R-:W-:Y:S02]  /*2ca0*/  ISETP.NE.AND.EX P0, PT, R17, RZ, PT, P0 ;  /* 0x000000ff1100720c */ /* 0x000fe40003f05300 */
[----:B------:R-:W-:Y:S02]  /*2cb0*/  IADD3.X R9, PT, PT, RZ, R9, RZ, P1, !PT ;  /* 0x00000009ff097210 */ /* 0x000fe40000ffe4ff */
[----:B------:R-:W-:-:S09]  /*2cc0*/  LEA.HI.X R21, R3, R21, RZ, 0x1, P2 ;  /* 0x0000001503157211 */ /* 0x000fd200010f0cff */
[----:B-1----:R-:W-:Y:S05]  /*2cd0*/  @P0 BRA `(.L_x_161) ;  /* 0xfffffff800700947 */ /* 0x002fea000383ffff */
.L_x_154:
[----:B0-234-:R-:W-:Y:S05]  /*2ce0*/  BSYNC.RECONVERGENT B0 ;  /* 0x0000000000007941 */ /* 0x01dfea0003800200 */
.L_x_153:
[----:B------:R-:W0:Y:S01]  /*2cf0*/  LDC R20, c[0x0][0x3d4] ;  /* 0x0000f500ff147b82 */ /* 0x000e220000000800 */
[----:B------:R-:W-:Y:S01]  /*2d00*/  ISETP.GE.U32.AND P0, PT, R5, 0x3, PT ;  /* 0x000000030500780c */ /* 0x000fe20003f06070 */
[----:B------:R-:W1:Y:S03]  /*2d10*/  LDCU UR7, c[0x0][0x3c4] ;  /* 0x00007880ff0777ac */ /* 0x000e660008000800 */
[----:B------:R-:W-:Y:S01]  /*2d20*/  ISETP.GE.U32.AND.EX P0, PT, R6, RZ, PT, P0 ;  /* 0x000000ff0600720c */ /* 0x000fe20003f06100 */
[----:B------:R-:W2:Y:S02]  /*2d30*/  LDCU UR24, c[0x0][0x3c0] ;  /* 0x00007800ff1877ac */ /* 0x000ea40008000800 */
[----:B------:R-:W3:Y:S01]  /*2d40*/  LDC.64 R14, c[0x0][0x398] ;  /* 0x0000e600ff0e7b82 */ /* 0x000ee20000000a00 */
[----:B------:R-:W4:Y:S01]  /*2d50*/  LDCU UR17, c[0x0][0x3a0] ;  /* 0x00007400ff1177ac */ /* 0x000f220008000800 */
[----:B------:R-:W0:Y:S06]  /*2d60*/  LDCU.U16 UR20, c[0x0][0x3d8] ;  /* 0x00007b00ff1477ac */ /* 0x000e2c0008000400 */
[----:B------:R-:W0:Y:S01]  /*2d70*/  LDC.64 R16, c[0x0][0x390] ;  /* 0x0000e400ff107b82 */ /* 0x000e220000000a00 */
[----:B------:R-:W0:Y:S01]  /*2d80*/  LDCU.64 UR18, c[0x0][0x388] ;  /* 0x00007100ff1277ac */ /* 0x000e220008000a00 */
[----:B------:R-:W0:Y:S02]  /*2d90*/  LDCU.64 UR22, c[0x0][0x380] ;  /* 0x00007000ff1677ac */ /* 0x000e240008000a00 */
[----:B012-4-:R-:W-:Y:S05]  /*2da0*/  @!P0 EXIT ;  /* 0x000000000000894d */ /* 0x017fea0003800000 */
[----:B------:R-:W-:Y:S01]  /*2db0*/  BSSY.RECONVERGENT B0, `(.L_x_162) ;  /* 0x0000170000007945 */ /* 0x000fe20003800200 */
.L_x_187:
[----:B------:R-:W-:Y:S01]  /*2dc0*/  LOP3.LUT R4, R9, UR7, RZ, 0xfc, !PT ;  /* 0x0000000709047c12 */ /* 0x000fe2000f8efcff */
[----:B------:R-:W-:Y:S03]  /*2dd0*/  BSSY.RECONVERGENT B1, `(.L_x_163) ;  /* 0x000001f000017945 */ /* 0x000fe60003800200 */
[----:B------:R-:W-:-:S13]  /*2de0*/  ISETP.NE.U32.AND P0, PT, R4, RZ, PT ;  /* 0x000000ff0400720c */ /* 0x000fda0003f05070 */
[----:B01----:R-:W-:Y:S05]  /*2df0*/  @P0 BRA `(.L_x_164) ;  /* 0x0000000000580947 */ /* 0x003fea0003800000 */
        /* <DEDUP_REMOVED lines=22> */
.L_x_164:
[----:B------:R-:W-:Y:S01]  /*2f60*/  IMAD.MOV.U32 R19, RZ, RZ, R2 ;  /* 0x000000ffff137224 */ /* 0x000fe200078e0002 */
[----:B------:R-:W-:-:S07]  /*2f70*/  MOV R4, 0x2f90 ;  /* 0x00002f9000047802 */ /* 0x000fce0000000f00 */
[----:B---3--:R-:W-:Y:S05]  /*2f80*/  CALL.REL.NOINC `($__internal_6_$__cuda_sm20_div_s64) ;  /* 0x0000001400507944 */ /* 0x008fea0003c00000 */
[----:B------:R-:W-:Y:S01]  /*2f90*/  MOV R7, UR24 ;  /* 0x0000001800077c02 */ /* 0x000fe20008000f00 */
[----:B------:R-:W-:-:S04]  /*2fa0*/  IMAD.MOV R6, RZ, RZ, -R8 ;  /* 0x000000ffff067224 */ /* 0x000fc800078e0a08 */
[----:B------:R-:W-:-:S07]  /*2fb0*/  IMAD R6, R6, R7, R2 ;  /* 0x0000000706067224 */ /* 0x000fce00078e0202 */
.L_x_165:
[----:B------:R-:W-:Y:S05]  /*2fc0*/  BSYNC.RECONVERGENT B1 ;  /* 0x0000000000017941 */ /* 0x000fea0003800200 */
.L_x_163:
[----:B------:R-:W-:-:S04]  /*2fd0*/  VIADD R5, R8, UR6 ;  /* 0x0000000608057c36 */ /* 0x000fc80008000000 */
[----:B------:R-:W-:-:S05]  /*2fe0*/  IMAD.WIDE R4, R5, 0x4, R16 ;  /* 0x0000000405047825 */ /* 0x000fca00078e0210 */
[----:B------:R-:W2:Y:S01]  /*2ff0*/  LDG.E R18, desc[UR8][R4.64] ;  /* 0x0000000804127981 */ /* 0x000ea2000c1e1900 */
[----:B------:R-:W-:Y:S01]  /*3000*/  BSSY.RECONVERGENT B1, `(.L_x_166) ;  /* 0x0000032000017945 */ /* 0x000fe20003800200 */
[----:B--2---:R-:W-:-:S05]  /*3010*/  VIADD R10, R18, -UR17 ;  /* 0x80000011120a7c36 */ /* 0x004fca0008000000 */
[----:B------:R-:W-:-:S13]  /*3020*/  ISETP.GE.AND P0, PT, R10, RZ, PT ;  /* 0x000000ff0a00720c */ /* 0x000fda0003f06270 */
[----:B------:R-:W-:Y:S05]  /*3030*/  @!P0 BRA `(.L_x_167) ;  /* 0x00000000008c8947 */ /* 0x000fea0003800000 */
[----:B------:R-:W-:Y:S02]  /*3040*/  IABS R11, R20 ;  /* 0x00000014000b7213 */ /* 0x000fe40000000000 */
        /* <DEDUP_REMOVED lines=8> */
[----:B------:R-:W-:Y:S02]  /*30d0*/  IMAD R23, R4, R11, RZ ;  /* 0x0000000b04177224 */ /* 0x000fe400078e02ff */
[----:B------:R-:W-:-:S04]  /*30e0*/  IMAD.MOV.U32 R4, RZ, RZ, RZ ;  /* 0x000000ffff047224 */ /* 0x000fc800078e00ff */
[----:B------:R-:W-:-:S06]  /*30f0*/  IMAD.HI.U32 R23, R5, R23, R4 ;  /* 0x0000001705177227 */ /* 0x000fcc00078e0004 */
[----:B------:R-:W-:-:S05]  /*3100*/  IMAD.HI.U32 R4, R23, R18, RZ ;  /* 0x0000001217047227 */ /* 0x000fca00078e00ff */
[----:B------:R-:W-:-:S05]  /*3110*/  IADD3 R5, PT, PT, -R4, RZ, RZ ;  /* 0x000000ff04057210 */ /* 0x000fca0007ffe1ff */
        /* <DEDUP_REMOVED lines=9> */
[----:B---3--:R-:W-:-:S06]  /*31b0*/  IMAD.WIDE R4, R4, 0x8, R14 ;  /* 0x0000000804047825 */ /* 0x008fcc00078e020e */
[----:B------:R-:W2:Y:S01]  /*31c0*/  LDG.E.64 R4, desc[UR8][R4.64] ;  /* 0x0000000804047981 */ /* 0x000ea2000c1e1b00 */
[----:B------:R-:W-:Y:S01]  /*31d0*/  SHF.R.S32.HI R19, RZ, 0x1f, R6 ;  /* 0x0000001fff137819 */ /* 0x000fe20000011406 */
[----:B------:R-:W-:Y:S01]  /*31e0*/  IMAD.U32 R8, RZ, RZ, UR7 ;  /* 0x00000007ff087e24 */ /* 0x000fe2000f8e00ff */
[----:B------:R-:W-:-:S03]  /*31f0*/  MOV R18, R6 ;  /* 0x0000000600127202 */ /* 0x000fc60000000f00 */
[C---:B------:R-:W-:Y:S02]  /*3200*/  IMAD R21, R10.reuse, R8, RZ ;  /* 0x000000080a157224 */ /* 0x040fe400078e02ff */
[----:B------:R-:W-:-:S04]  /*3210*/  IMAD.WIDE.U32 R10, R10, R7, R18 ;  /* 0x000000070a0a7225 */ /* 0x000fc800078e0012 */
[----:B------:R-:W-:Y:S01]  /*3220*/  IMAD.IADD R11, R11, 0x1, R21 ;  /* 0x000000010b0b7824 */ /* 0x000fe200078e0215 */
[----:B--2---:R-:W-:-:S04]  /*3230*/  LEA R18, P0, R10, R4, 0x1 ;  /* 0x000000040a127211 */ /* 0x004fc800078008ff */
[----:B------:R-:W-:-:S05]  /*3240*/  LEA.HI.X R19, R10, R5, R11, 0x1, P0 ;  /* 0x000000050a137211 */ /* 0x000fca00000f0c0b */
[----:B------:R1:W5:Y:S01]  /*3250*/  LD.E.U16 R10, desc[UR8][R18.64] ;  /* 0x00000008120a7980 */ /* 0x000362000c101500 */
[----:B------:R-:W-:Y:S05]  /*3260*/  BRA `(.L_x_168) ;  /* 0x00000000002c7947 */ /* 0x000fea0003800000 */
.L_x_167:
[----:B------:R-:W-:Y:S01]  /*3270*/  SHF.R.S32.HI R4, RZ, 0x1f, R18 ;  /* 0x0000001fff047819 */ /* 0x000fe20000011412 */
[----:B------:R-:W-:Y:S01]  /*3280*/  IMAD.U32 R8, RZ, RZ, UR7 ;  /* 0x00000007ff087e24 */ /* 0x000fe2000f8e00ff */
[----:B------:R-:W-:-:S03]  /*3290*/  SHF.R.S32.HI R5, RZ, 0x1f, R6 ;  /* 0x0000001fff057819 */ /* 0x000fc60000011406 */
[----:B------:R-:W-:Y:S01]  /*32a0*/  IMAD R11, R4, R7, RZ ;  /* 0x00000007040b7224 */ /* 0x000fe200078e02ff */
[----:B------:R-:W-:-:S03]  /*32b0*/  MOV R4, R6 ;  /* 0x0000000600047202 */ /* 0x000fc60000000f00 */
[C---:B------:R-:W-:Y:S02]  /*32c0*/  IMAD R11, R18.reuse, R8, R11 ;  /* 0x00000008120b7224 */ /* 0x040fe400078e020b */
[----:B------:R-:W-:-:S04]  /*32d0*/  IMAD.WIDE.U32 R4, R18, R7, R4 ;  /* 0x0000000712047225 */ /* 0x000fc800078e0004 */
[----:B------:R-:W-:Y:S01]  /*32e0*/  IMAD.IADD R5, R5, 0x1, R11 ;  /* 0x0000000105057824 */ /* 0x000fe200078e020b */
[----:B------:R-:W-:-:S04]  /*32f0*/  LEA R10, P0, R4, UR18, 0x1 ;  /* 0x00000012040a7c11 */ /* 0x000fc8000f8008ff */
[----:B------:R-:W-:-:S05]  /*3300*/  LEA.HI.X R11, R4, UR19, R5, 0x1, P0 ;  /* 0x00000013040b7c11 */ /* 0x000fca00080f0c05 */
[----:B------:R0:W5:Y:S04]  /*3310*/  LDG.E.U16 R10, desc[UR8][R10.64] ;  /* 0x000000080a0a7981 */ /* 0x000168000c1e1500 */
.L_x_168:
[----:B------:R-:W-:Y:S05]  /*3320*/  BSYNC.RECONVERGENT B1 ;  /* 0x0000000000017941 */ /* 0x000fea0003800200 */
.L_x_166:
[C---:B------:R-:W-:Y:S01]  /*3330*/  LEA R22, P0, R2.reuse, UR22, 0x1 ;  /* 0x0000001602167c11 */ /* 0x040fe2000f8008ff */
        /* <DEDUP_REMOVED lines=8> */
[----:B--2---:R-:W-:Y:S05]  /*33c0*/  @P0 BRA `(.L_x_170) ;  /* 0x0000000000540947 */ /* 0x004fea0003800000 */
[----:B------:R-:W2:Y:S01]  /*33d0*/  I2F.U32.RP R10, R7 ;  /* 0x00000007000a7306 */ /* 0x000ea20000209000 */
[----:B------:R-:W-:-:S07]  /*33e0*/  ISETP.NE.U32.AND P2, PT, R7, RZ, PT ;  /* 0x000000ff0700720c */ /* 0x000fce0003f45070 */
[----:B--2---:R-:W2:Y:S02]  /*33f0*/  MUFU.RCP R10, R10 ;  /* 0x0000000a000a7308 */ /* 0x004ea40000001000 */
[----:B--2---:R-:W-:-:S06]  /*3400*/  IADD3 R4, PT, PT, R10, 0xffffffe, RZ ;  /* 0x0ffffffe0a047810 */ /* 0x004fcc0007ffe0ff */
[----:B------:R2:W4:Y:S02]  /*3410*/  F2I.FTZ.U32.TRUNC.NTZ R5, R4 ;  /* 0x0000000400057305 */ /* 0x000524000021f000 */
[----:B--2---:R-:W-:Y:S02]  /*3420*/  IMAD.MOV.U32 R4, RZ, RZ, RZ ;  /* 0x000000ffff047224 */ /* 0x004fe400078e00ff */
[----:B----4-:R-:W-:-:S04]  /*3430*/  IMAD.MOV R2, RZ, RZ, -R5 ;  /* 0x000000ffff027224 */ /* 0x010fc800078e0a05 */
[----:B0-----:R-:W-:-:S04]  /*3440*/  IMAD R11, R2, R7, RZ ;  /* 0x00000007020b7224 */ /* 0x001fc800078e02ff */
        /* <DEDUP_REMOVED lines=13> */
.L_x_170:
[----:B-1----:R-:W-:Y:S01]  /*3520*/  IMAD.MOV.U32 R19, RZ, RZ, R6 ;  /* 0x000000ffff137224 */ /* 0x002fe200078e0006 */
[----:B------:R-:W-:-:S07]  /*3530*/  MOV R4, 0x3550 ;  /* 0x0000355000047802 */ /* 0x000fce0000000f00 */
[----:B0--3--:R-:W-:Y:S05]  /*3540*/  CALL.REL.NOINC `($__internal_6_$__cuda_sm20_div_s64) ;  /* 0x0000000c00e07944 */ /* 0x009fea0003c00000 */
[----:B------:R-:W-:Y:S01]  /*3550*/  IADD3 R10, PT, PT, -R8, RZ, RZ ;  /* 0x000000ff080a7210 */ /* 0x000fe20007ffe1ff */
[----:B------:R-:W-:-:S04]  /*3560*/  IMAD.U32 R7, RZ, RZ, UR24 ;  /* 0x00000018ff077e24 */ /* 0x000fc8000f8e00ff */
[----:B------:R-:W-:-:S07]  /*3570*/  IMAD R10, R10, R7, R6 ;  /* 0x000000070a0a7224 */ /* 0x000fce00078e0206 */
.L_x_171:
[----:B------:R-:W-:Y:S05]  /*3580*/  BSYNC.RECONVERGENT B1 ;  /* 0x0000000000017941 */ /* 0x000fea0003800200 */
.L_x_169:
[----:B------:R-:W-:-:S04]  /*3590*/  VIADD R5, R8, UR6 ;  /* 0x0000000608057c36 */ /* 0x000fc80008000000 */
[----:B------:R-:W-:-:S06]  /*35a0*/  IMAD.WIDE R4, R5, 0x4, R16 ;  /* 0x0000000405047825 */ /* 0x000fcc00078e0210 */
[----:B------:R-:W1:Y:S01]  /*35b0*/  LDG.E R4, desc[UR8][R4.64] ;  /* 0x0000000804047981 */ /* 0x000e62000c1e1900 */
[----:B------:R-:W-:Y:S01]  /*35c0*/  BSSY.RECONVERGENT B1, `(.L_x_172) ;  /* 0x0000031000017945 */ /* 0x000fe20003800200 */
[----:B-1----:R-:W-:-:S04]  /*35d0*/  IADD3 R19, PT, PT, R4, -UR17, RZ ;  /* 0x8000001104137c10 */ /* 0x002fc8000fffe0ff */
[----:B------:R-:W-:-:S13]  /*35e0*/  ISETP.GT.AND P0, PT, R19, -0x1, PT ;  /* 0xffffffff1300780c */ /* 0x000fda0003f04270 */
[----:B------:R-:W-:Y:S05]  /*35f0*/  @P0 BRA `(.L_x_173) ;  /* 0x00000000002c0947 */ /* 0x000fea0003800000 */
[----:B------:R-:W-:Y:S01]  /*3600*/  SHF.R.S32.HI R2, RZ, 0x1f, R4 ;  /* 0x0000001fff027819 */ /* 0x000fe20000011404 */
[----:B------:R-:W-:Y:S01]  /*3610*/  IMAD.U32 R8, RZ, RZ, UR7 ;  /* 0x00000007ff087e24 */ /* 0x000fe2000f8e00ff */
[----:B------:R-:W-:-:S03]  /*3620*/  SHF.R.S32.HI R11, RZ, 0x1f, R10 ;  /* 0x0000001fff0b7819 */ /* 0x000fc6000001140a */
[-C--:B------:R-:W-:Y:S02]  /*3630*/  IMAD R5, R2, R7.reuse, RZ ;  /* 0x0000000702057224 */ /* 0x080fe400078e02ff */
[----:B------:R-:W-:-:S04]  /*3640*/  IMAD.WIDE.U32 R10, R4, R7, R10 ;  /* 0x00000007040a7225 */ /* 0x000fc800078e000a */
[----:B------:R-:W-:Y:S01]  /*3650*/  IMAD R5, R4, R8, R5 ;  /* 0x0000000804057224 */ /* 0x000fe200078e0205 */
[----:B------:R-:W-:-:S03]  /*3660*/  LEA R4, P0, R10, UR18, 0x1 ;  /* 0x000000120a047c11 */ /* 0x000fc6000f8008ff */
[----:B------:R-:W-:-:S05]  /*3670*/  IMAD.IADD R5, R11, 0x1, R5 ;  /* 0x000000010b057824 */ /* 0x000fca00078e0205 */
[----:B------:R-:W-:-:S05]  /*3680*/  LEA.HI.X R5, R10, UR19, R5, 0x1, P0 ;  /* 0x000000130a057c11 */ /* 0x000fca00080f0c05 */
[----:B------:R1:W5:Y:S01]  /*3690*/  LDG.E.U16 R18, desc[UR8][R4.64] ;  /* 0x0000000804127981 */ /* 0x000362000c1e1500 */
[----:B------:R-:W-:Y:S05]  /*36a0*/  BRA `(.L_x_174) ;  /* 0x0000000000887947 */ /* 0x000fea0003800000 */
.L_x_173:
        /* <DEDUP_REMOVED lines=24> */
[----:B---3--:R-:W-:-:S06]  /*3830*/  IMAD.WIDE R4, R4, 0x8, R14 ;  /* 0x0000000804047825 */ /* 0x008fcc00078e020e */
[----:B------:R-:W2:Y:S01]  /*3840*/  LDG.E.64 R4, desc[UR8][R4.64] ;  /* 0x0000000804047981 */ /* 0x000ea2000c1e1b00 */
[--C-:B------:R-:W-:Y:S02]  /*3850*/  SHF.R.S32.HI R11, RZ, 0x1f, R10.reuse ;  /* 0x0000001fff0b7819 */ /* 0x100fe4000001140a */
[----:B------:R-:W-:Y:S01]  /*3860*/  MOV R8, UR7 ;  /* 0x0000000700087c02 */ /* 0x000fe20008000f00 */
[----:B------:R-:W-:-:S04]  /*3870*/  IMAD.WIDE.U32 R10, R19, R7, R10 ;  /* 0x00000007130a7225 */ /* 0x000fc800078e000a */
[----:B------:R-:W-:-:S04]  /*3880*/  IMAD R21, R19, R8, RZ ;  /* 0x0000000813157224 */ /* 0x000fc800078e02ff */
[----:B------:R-:W-:Y:S01]  /*3890*/  IMAD.IADD R11, R11, 0x1, R21 ;  /* 0x000000010b0b7824 */ /* 0x000fe200078e0215 */
[----:B--2---:R-:W-:-:S04]  /*38a0*/  LEA R18, P0, R10, R4, 0x1 ;  /* 0x000000040a127211 */ /* 0x004fc800078008ff */
[----:B------:R-:W-:-:S05]  /*38b0*/  LEA.HI.X R19, R10, R5, R11, 0x1, P0 ;  /* 0x000000050a137211 */ /* 0x000fca00000f0c0b */
[----:B------:R0:W5:Y:S04]  /*38c0*/  LD.E.U16 R18, desc[UR8][R18.64] ;  /* 0x0000000812127980 */ /* 0x000168000c101500 */
.L_x_174:
[----:B------:R-:W-:Y:S05]  /*38d0*/  BSYNC.RECONVERGENT B1 ;  /* 0x0000000000017941 */ /* 0x000fea0003800200 */
.L_x_172:
[----:B------:R-:W-:Y:S01]  /*38e0*/  IMAD.SHL.U32 R2, R3, 0x2, RZ ;  /* 0x0000000203027824 */ /* 0x000fe200078e00ff */
[----:B-1----:R-:W-:Y:S01]  /*38f0*/  SHF.R.U32.HI R5, RZ, 0x1f, R3 ;  /* 0x0000001fff057819 */ /* 0x002fe20000011603 */
        /* <DEDUP_REMOVED lines=9> */
[----:B-1----:R-:W-:Y:S05]  /*3990*/  @P0 BRA `(.L_x_176) ;  /* 0x0000000000540947 */ /* 0x002fea0003800000 */
[----:B------:R-:W1:Y:S01]  /*39a0*/  I2F.U32.RP R18, R7 ;  /* 0x0000000700127306 */ /* 0x000e620000209000 */
[----:B------:R-:W-:-:S07]  /*39b0*/  ISETP.NE.U32.AND P2, PT, R7, RZ, PT ;  /* 0x000000ff0700720c */ /* 0x000fce0003f45070 */
[----:B-1----:R-:W1:Y:S02]  /*39c0*/  MUFU.RCP R18, R18 ;  /* 0x0000001200127308 */ /* 0x002e640000001000 */
[----:B-1----:R-:W-:-:S06]  /*39d0*/  VIADD R10, R18, 0xffffffe ;  /* 0x0ffffffe120a7836 */ /* 0x002fcc0000000000 */
[----:B------:R1:W2:Y:S02]  /*39e0*/  F2I.FTZ.U32.TRUNC.NTZ R11, R10 ;  /* 0x0000000a000b7305 */ /* 0x0002a4000021f000 */
[----:B-1----:R-:W-:Y:S01]  /*39f0*/  IMAD.MOV.U32 R10, RZ, RZ, RZ ;  /* 0x000000ffff0a7224 */ /* 0x002fe200078e00ff */
[----:B--2---:R-:W-:-:S05]  /*3a00*/  IADD3 R4, PT, PT, RZ, -R11, RZ ;  /* 0x8000000bff047210 */ /* 0x004fca0007ffe0ff */
[----:B0-----:R-:W-:-:S04]  /*3a10*/  IMAD R19, R4, R7, RZ ;  /* 0x0000000704137224 */ /* 0x001fc800078e02ff */
        /* <DEDUP_REMOVED lines=13> */
.L_x_176:
[----:B0-----:R-:W-:Y:S01]  /*3af0*/  IMAD.MOV.U32 R19, RZ, RZ, R6 ;  /* 0x000000ffff137224 */ /* 0x001fe200078e0006 */
[----:B------:R-:W-:-:S07]  /*3b00*/  MOV R4, 0x3b20 ;  /* 0x00003b2000047802 */ /* 0x000fce0000000f00 */
[----:B---3--:R-:W-:Y:S05]  /*3b10*/  CALL.REL.NOINC `($__internal_6_$__cuda_sm20_div_s64) ;  /* 0x00000008006c7944 */ /* 0x008fea0003c00000 */
[----:B------:R-:W-:Y:S01]  /*3b20*/  MOV R7, UR24 ;  /* 0x0000001800077c02 */ /* 0x000fe20008000f00 */
[----:B------:R-:W-:-:S04]  /*3b30*/  IMAD.MOV R18, RZ, RZ, -R8 ;  /* 0x000000ffff127224 */ /* 0x000fc800078e0a08 */
[----:B------:R-:W-:-:S07]  /*3b40*/  IMAD R18, R18, R7, R6 ;  /* 0x0000000712127224 */ /* 0x000fce00078e0206 */
.L_x_177:
[----:B------:R-:W-:Y:S05]  /*3b50*/  BSYNC.RECONVERGENT B1 ;  /* 0x0000000000017941 */ /* 0x000fea0003800200 */
.L_x_175:
[----:B------:R-:W-:-:S04]  /*3b60*/  VIADD R11, R8, UR6 ;  /* 0x00000006080b7c36 */ /* 0x000fc80008000000 */
[----:B------:R-:W-:-:S06]  /*3b70*/  IMAD.WIDE R10, R11, 0x4, R16 ;  /* 0x000000040b0a7825 */ /* 0x000fcc00078e0210 */
[----:B------:R-:W2:Y:S01]  /*3b80*/  LDG.E R10, desc[UR8][R10.64] ;  /* 0x000000080a0a7981 */ /* 0x000ea2000c1e1900 */
[----:B------:R-:W-:Y:S01]  /*3b90*/  BSSY.RECONVERGENT B1, `(.L_x_178) ;  /* 0x0000031000017945 */ /* 0x000fe20003800200 */
[----:B--2---:R-:W-:-:S05]  /*3ba0*/  VIADD R21, R10, -UR17 ;  /* 0x800000110a157c36 */ /* 0x004fca0008000000 */
[----:B------:R-:W-:-:S13]  /*3bb0*/  ISETP.GT.AND P0, PT, R21, -0x1, PT ;  /* 0xffffffff1500780c */ /* 0x000fda0003f04270 */
[----:B------:R-:W-:Y:S05]  /*3bc0*/  @P0 BRA `(.L_x_179) ;  /* 0x00000000002c0947 */ /* 0x000fea0003800000 */
[----:B------:R-:W-:Y:S02]  /*3bd0*/  SHF.R.S32.HI R8, RZ, 0x1f, R10 ;  /* 0x0000001fff087819 */ /* 0x000fe4000001140a */
[--C-:B------:R-:W-:Y:S02]  /*3be0*/  SHF.R.S32.HI R19, RZ, 0x1f, R18.reuse ;  /* 0x0000001fff137819 */ /* 0x100fe40000011412 */
[----:B------:R-:W-:Y:S01]  /*3bf0*/  MOV R4, UR7 ;  /* 0x0000000700047c02 */ /* 0x000fe20008000f00 */
        /* <DEDUP_REMOVED lines=8> */
.L_x_179:
[----:B------:R-:W-:Y:S01]  /*3c80*/  IABS R4, R20 ;  /* 0x0000001400047213 */ /* 0x000fe20000000000 */
[----:B------:R-:W-:Y:S01]  /*3c90*/  IMAD.MOV.U32 R10, RZ, RZ, RZ ;  /* 0x000000ffff0a7224 */ /* 0x000fe200078e00ff */
[----:B------:R-:W-:Y:S02]  /*3ca0*/  IABS R26, R8 ;  /* 0x00000008001a7213 */ /* 0x000fe40000000000 */
[----:B------:R-:W0:Y:S01]  /*3cb0*/  I2F.RP R19, R4 ;  /* 0x0000000400137306 */ /* 0x000e220000209400 */
[----:B------:R-:W-:-:S04]  /*3cc0*/  LOP3.LUT R8, R8, R20, RZ, 0x3c, !PT ;  /* 0x0000001408087212 */ /* 0x000fc800078e3cff */
[----:B------:R-:W-:-:S03]  /*3cd0*/  ISETP.GE.AND P2, PT, R8, RZ, PT ;  /* 0x000000ff0800720c */ /* 0x000fc60003f46270 */
[----:B0-----:R-:W0:Y:S02]  /*3ce0*/  MUFU.RCP R19, R19 ;  /* 0x0000001300137308 */ /* 0x001e240000001000 */
[----:B0-----:R-:W-:-:S06]  /*3cf0*/  VIADD R24, R19, 0xffffffe ;  /* 0x0ffffffe13187836 */ /* 0x001fcc0000000000 */
[----:B------:R-:W0:Y:S02]  /*3d00*/  F2I.FTZ.U32.TRUNC.NTZ R11, R24 ;  /* 0x00000018000b7305 */ /* 0x000e24000021f000 */
[----:B0-----:R-:W-:-:S05]  /*3d10*/  IADD3 R25, PT, PT, RZ, -R11, RZ ;  /* 0x8000000bff197210 */ /* 0x001fca0007ffe0ff */
[----:B------:R-:W-:-:S04]  /*3d20*/  IMAD R25, R25, R4, RZ ;  /* 0x0000000419197224 */ /* 0x000fc800078e02ff */
[----:B------:R-:W-:-:S04]  /*3d30*/  IMAD.HI.U32 R10, R11, R25, R10 ;  /* 0x000000190b0a7227 */ /* 0x000fc800078e000a */
[----:B------:R-:W-:-:S04]  /*3d40*/  IMAD.MOV.U32 R11, RZ, RZ, R26 ;  /* 0x000000ffff0b7224 */ /* 0x000fc800078e001a */
        /* <DEDUP_REMOVED lines=11> */
[----:B---3--:R-:W-:-:S05]  /*3e00*/  IMAD.WIDE R24, R10, 0x8, R14 ;  /* 0x000000080a187825 */ /* 0x008fca00078e020e */
[----:B------:R-:W2:Y:S01]  /*3e10*/  LDG.E.64 R10, desc[UR8][R24.64] ;  /* 0x00000008180a7981 */ /* 0x000ea2000c1e1b00 */
[----:B------:R-:W-:Y:S01]  /*3e20*/  SHF.R.S32.HI R19, RZ, 0x1f, R18 ;  /* 0x0000001fff137819 */ /* 0x000fe20000011412 */
[----:B------:R-:W-:-:S04]  /*3e30*/  IMAD.U32 R4, RZ, RZ, UR7 ;  /* 0x00000007ff047e24 */ /* 0x000fc8000f8e00ff */
[C---:B------:R-:W-:Y:S02]  /*3e40*/  IMAD R27, R21.reuse, R4, RZ ;  /* 0x00000004151b7224 */ /* 0x040fe400078e02ff */
[----:B------:R-:W-:-:S05]  /*3e50*/  IMAD.WIDE.U32 R18, R21, R7, R18 ;  /* 0x0000000715127225 */ /* 0x000fca00078e0012 */
[----:B------:R-:W-:Y:S02]  /*3e60*/  IADD3 R19, PT, PT, R19, R27, RZ ;  /* 0x0000001b13137210 */ /* 0x000fe40007ffe0ff */
[----:B--2---:R-:W-:-:S04]  /*3e70*/  LEA R10, P0, R18, R10, 0x1 ;  /* 0x0000000a120a7211 */ /* 0x004fc800078008ff */
[----:B------:R-:W-:-:S05]  /*3e80*/  LEA.HI.X R11, R18, R11, R19, 0x1, P0 ;  /* 0x0000000b120b7211 */ /* 0x000fca00000f0c13 */
[----:B------:R1:W5:Y:S04]  /*3e90*/  LD.E.U16 R10, desc[UR8][R10.64] ;  /* 0x000000080a0a7980 */ /* 0x000368000c101500 */
.L_x_180:
[----:B------:R-:W-:Y:S05]  /*3ea0*/  BSYNC.RECONVERGENT B1 ;  /* 0x0000000000017941 */ /* 0x000fea0003800200 */
.L_x_178:
[----:B------:R-:W-:Y:S01]  /*3eb0*/  IADD3 R22, P0, PT, R2, R22, RZ ;  /* 0x0000001602167210 */ /* 0x000fe20007f1e0ff */
[----:B-----5:R-:W-:Y:S01]  /*3ec0*/  HMUL2 R10, R10.H0_H0, UR20.H0_H0 ;  /* 0x200000140a0a7c32 */ /* 0x020fe20008000800 */
[----:B------:R-:W-:Y:S03]  /*3ed0*/  BSSY.RECONVERGENT B1, `(.L_x_181) ;  /* 0x0000023000017945 */ /* 0x000fe60003800200 */
[----:B------:R-:W-:Y:S01]  /*3ee0*/  IMAD.X R23, R5, 0x1, R23, P0 ;  /* 0x0000000105177824 */ /* 0x000fe200000e0617 */
[----:B------:R-:W-:-:S04]  /*3ef0*/  IADD3 R6, P0, PT, R3, R6, RZ ;  /* 0x0000000603067210 */ /* 0x000fc80007f1e0ff */
[----:B------:R2:W-:Y:S01]  /*3f00*/  STG.E.U16 desc[UR8][R22.64], R10 ;  /* 0x0000000a16007986 */ /* 0x0005e2000c101508 */
        /* <DEDUP_REMOVED lines=8> */
[----:B01----:R0:W1:Y:S02]  /*3f90*/  F2I.FTZ.U32.TRUNC.NTZ R11, R10 ;  /* 0x0000000a000b7305 */ /* 0x003064000021f000 */
[----:B0-----:R-:W-:Y:S02]  /*3fa0*/  IMAD.MOV.U32 R10, RZ, RZ, RZ ;  /* 0x000000ffff0a7224 */ /* 0x001fe400078e00ff */
[----:B-1----:R-:W-:-:S04]  /*3fb0*/  IMAD.MOV R4, RZ, RZ, -R11 ;  /* 0x000000ffff047224 */ /* 0x002fc800078e0a0b */
        /* <DEDUP_REMOVED lines=14> */
.L_x_182:
[----:B------:R-:W-:Y:S01]  /*40a0*/  IMAD.MOV.U32 R19, RZ, RZ, R6 ;  /* 0x000000ffff137224 */ /* 0x000fe200078e0006 */
[----:B------:R-:W-:-:S07]  /*40b0*/  MOV R4, 0x40d0 ;  /* 0x000040d000047802 */ /* 0x000fce0000000f00 */
[----:B01-3--:R-:W-:Y:S05]  /*40c0*/  CALL.REL.NOINC `($__internal_6_$__cuda_sm20_div_s64) ;  /* 0x0000000400007944 */ /* 0x00bfea0003c00000 */
[----:B------:R-:W-:Y:S01]  /*40d0*/  IADD3 R18, PT, PT, -R8, RZ, RZ ;  /* 0x000000ff08127210 */ /* 0x000fe20007ffe1ff */
[----:B------:R-:W-:-:S04]  /*40e0*/  IMAD.U32 R7, RZ, RZ, UR24 ;  /* 0x00000018ff077e24 */ /* 0x000fc8000f8e00ff */
[----:B------:R-:W-:-:S07]  /*40f0*/  IMAD R18, R18, R7, R6 ;  /* 0x0000000712127224 */ /* 0x000fce00078e0206 */
.L_x_183:
[----:B------:R-:W-:Y:S05]  /*4100*/  BSYNC.RECONVERGENT B1 ;  /* 0x0000000000017941 */ /* 0x000fea0003800200 */
.L_x_181:
[----:B------:R-:W-:-:S04]  /*4110*/  VIADD R11, R8, UR6 ;  /* 0x00000006080b7c36 */ /* 0x000fc80008000000 */
[----:B------:R-:W-:-:S06]  /*4120*/  IMAD.WIDE R10, R11, 0x4, R16 ;  /* 0x000000040b0a7825 */ /* 0x000fcc00078e0210 */
[----:B------:R-:W2:Y:S01]  /*4130*/  LDG.E R11, desc[UR8][R10.64] ;  /* 0x000000080a0b7981 */ /* 0x000ea2000c1e1900 */
[----:B------:R-:W-:Y:S01]  /*4140*/  BSSY.RECONVERGENT B1, `(.L_x_184) ;  /* 0x000002d000017945 */ /* 0x000fe20003800200 */
[----:B--2---:R-:W-:-:S04]  /*4150*/  IADD3 R4, PT, PT, R11, -UR17, RZ ;  /* 0x800000110b047c10 */ /* 0x004fc8000fffe0ff */
[----:B------:R-:W-:-:S13]  /*4160*/  ISETP.GT.AND P0, PT, R4, -0x1, PT ;  /* 0xffffffff0400780c */ /* 0x000fda0003f04270 */
[----:B------:R-:W-:Y:S05]  /*4170*/  @P0 BRA `(.L_x_185) ;  /* 0x0000000000280947 */ /* 0x000fea0003800000 */
[----:B------:R-:W-:Y:S02]  /*4180*/  SHF.R.S32.HI R4, RZ, 0x1f, R11 ;  /* 0x0000001fff047819 */ /* 0x000fe4000001140b */
        /* <DEDUP_REMOVED lines=9> */
.L_x_185:
[----:B------:R-:W-:Y:S02]  /*4220*/  IABS R19, R20 ;  /* 0x0000001400137213 */ /* 0x000fe40000000000 */
        /* <DEDUP_REMOVED lines=8> */
[----:B------:R-:W-:Y:S02]  /*42b0*/  IMAD R27, R10, R19, RZ ;  /* 0x000000130a1b7224 */ /* 0x000fe400078e02ff */
[----:B------:R-:W-:-:S04]  /*42c0*/  IMAD.MOV.U32 R10, RZ, RZ, RZ ;  /* 0x000000ffff0a7224 */ /* 0x000fc800078e00ff */
[----:B------:R-:W-:-:S06]  /*42d0*/  IMAD.HI.U32 R27, R11, R27, R10 ;  /* 0x0000001b0b1b7227 */ /* 0x000fcc00078e000a */
        /* <DEDUP_REMOVED lines=8> */
[----:B------:R-:W-:-:S05]  /*4360*/  @P0 VIADD R10, R10, 0x1 ;  /* 0x000000010a0a0836 */ /* 0x000fca0000000000 */
[----:B------:R-:W-:Y:S02]  /*4370*/  @!P2 IADD3 R10, PT, PT, -R10, RZ, RZ ;  /* 0x000000ff0a0aa210 */ /* 0x000fe40007ffe1ff */
[----:B------:R-:W-:-:S05]  /*4380*/  @!P1 LOP3.LUT R10, RZ, R20, RZ, 0x33, !PT ;  /* 0x00000014ff0a9212 */ /* 0x000fca00078e33ff */
[----:B---3--:R-:W-:-:S06]  /*4390*/  IMAD.WIDE R10, R10, 0x8, R14 ;  /* 0x000000080a0a7825 */ /* 0x008fcc00078e020e */
[----:B------:R-:W2:Y:S01]  /*43a0*/  LDG.E.64 R10, desc[UR8][R10.64] ;  /* 0x000000080a0a7981 */ /* 0x000ea2000c1e1b00 */
[----:B------:R-:W-:-:S03]  /*43b0*/  SHF.R.S32.HI R19, RZ, 0x1f, R18 ;  /* 0x0000001fff137819 */ /* 0x000fc60000011412 */
[----:B------:R-:W-:-:S04]  /*43c0*/  IMAD.WIDE.U32 R18, R4, R7, R18 ;  /* 0x0000000704127225 */ /* 0x000fc800078e0012 */
[----:B------:R-:W-:Y:S01]  /*43d0*/  IMAD R7, R4, UR7, R19 ;  /* 0x0000000704077c24 */ /* 0x000fe2000f8e0213 */
[----:B--2---:R-:W-:-:S04]  /*43e0*/  LEA R24, P0, R18, R10, 0x1 ;  /* 0x0000000a12187211 */ /* 0x004fc800078008ff */
[----:B------:R-:W-:-:S05]  /*43f0*/  LEA.HI.X R25, R18, R11, R7, 0x1, P0 ;  /* 0x0000000b12197211 */ /* 0x000fca00000f0c07 */
[----:B------:R0:W5:Y:S04]  /*4400*/  LD.E.U16 R24, desc[UR8][R24.64] ;  /* 0x0000000818187980 */ /* 0x000168000c101500 */
.L_x_186:
[----:B------:R-:W-:Y:S05]  /*4410*/  BSYNC.RECONVERGENT B1 ;  /* 0x0000000000017941 */ /* 0x000fea0003800200 */
.L_x_184:
[----:B------:R-:W-:Y:S01]  /*4420*/  IADD3 R4, P0, PT, R2, R22, RZ ;  /* 0x0000001602047210 */ /* 0x000fe20007f1e0ff */
[----:B-----5:R-:W-:-:S04]  /*4430*/  HMUL2 R24, R24.H0_H0, UR20.H0_H0 ;  /* 0x2000001418187c32 */ /* 0x020fc80008000800 */
[----:B------:R-:W-:Y:S01]  /*4440*/  IMAD.X R5, R5, 0x1, R23, P0 ;  /* 0x0000000105057824 */ /* 0x000fe200000e0617 */
[----:B------:R-:W-:-:S04]  /*4450*/  IADD3 R2, P0, PT, R3, R6, RZ ;  /* 0x0000000603027210 */ /* 0x000fc80007f1e0ff */
[----:B------:R2:W-:Y:S01]  /*4460*/  STG.E.U16 desc[UR8][R4.64], R24 ;  /* 0x0000001804007986 */ /* 0x0005e2000c101508 */
[----:B------:R-:W-:Y:S01]  /*4470*/  IMAD.X R9, RZ, RZ, R9, P0 ;  /* 0x000000ffff097224 */ /* 0x000fe200000e0609 */
[----:B------:R-:W-:-:S04]  /*4480*/  ISETP.GE.U32.AND P0, PT, R2, R12, PT ;  /* 0x0000000c0200720c */ /* 0x000fc80003f06070 */
[----:B------:R-:W-:-:S13]  /*4490*/  ISETP.GE.AND.EX P0, PT, R9, R0, PT, P0 ;  /* 0x000000000900720c */ /* 0x000fda0003f06300 */
[----:B--2---:R-:W-:Y:S05]  /*44a0*/  @!P0 BRA `(.L_x_187) ;  /* 0xffffffe800448947 */ /* 0x004fea000383ffff */
[----:B------:R-:W-:Y:S05]  /*44b0*/  BSYNC.RECONVERGENT B0 ;  /* 0x0000000000007941 */ /* 0x000fea0003800200 */
.L_x_162:
[----:B------:R-:W-:Y:S05]  /*44c0*/  EXIT ;  /* 0x000000000000794d */ /* 0x000fea0003800000 */
        .weak           $__internal_6_$__cuda_sm20_div_s64
        .type           $__internal_6_$__cuda_sm20_div_s64,@function
        .size           $__internal_6_$__cuda_sm20_div_s64,($__internal_7_$__cuda_sm20_div_u64 - $__internal_6_$__cuda_sm20_div_s64)
$__internal_6_$__cuda_sm20_div_s64:
        /* <DEDUP_REMOVED lines=8> */
[----:B0-----:R-:W-:-:S06]  /*4550*/  IADD3 R11, PT, PT, R11, 0x1ffffffe, RZ ;  /* 0x1ffffffe0b0b7810 */ /* 0x001fcc0007ffe0ff */
[----:B------:R-:W0:Y:S02]  /*4560*/  F2I.U64.TRUNC R26, R11 ;  /* 0x0000000b001a7311 */ /* 0x000e24000020d800 */
[----:B0-----:R-:W-:-:S04]  /*4570*/  IMAD.WIDE.U32 R24, R26, UR4, RZ ;  /* 0x000000041a187c25 */ /* 0x001fc8000f8e00ff */
[C---:B------:R-:W-:Y:S01]  /*4580*/  IMAD R8, R26.reuse, UR5, R25 ;  /* 0x000000051a087c24 */ /* 0x040fe2000f8e0219 */
[----:B------:R-:W-:Y:S01]  /*4590*/  IADD3 R10, P0, PT, RZ, -R24, RZ ;  /* 0x80000018ff0a7210 */ /* 0x000fe20007f1e0ff */
[----:B------:R-:W-:Y:S02]  /*45a0*/  IMAD.MOV.U32 R25, RZ, RZ, R26 ;  /* 0x000000ffff197224 */ /* 0x000fe400078e001a */
[----:B------:R-:W-:Y:S02]  /*45b0*/  IMAD R8, R27, UR4, R8 ;  /* 0x000000041b087c24 */ /* 0x000fe4000f8e0208 */
[----:B------:R-:W-:-:S04]  /*45c0*/  IMAD.HI.U32 R24, R26, R10, RZ ;  /* 0x0000000a1a187227 */ /* 0x000fc800078e00ff */
[----:B------:R-:W-:-:S04]  /*45d0*/  IMAD.X R8, RZ, RZ, ~R8, P0 ;  /* 0x000000ffff087224 */ /* 0x000fc800000e0e08 */
[----:B------:R-:W-:-:S04]  /*45e0*/  IMAD.WIDE.U32 R24, P0, R26, R8, R24 ;  /* 0x000000081a187225 */ /* 0x000fc80007800018 */
[C---:B------:R-:W-:Y:S02]  /*45f0*/  IMAD R7, R27.reuse, R8, RZ ;  /* 0x000000081b077224 */ /* 0x040fe400078e02ff */
[----:B------:R-:W-:-:S04]  /*4600*/  IMAD.HI.U32 R10, P1, R27, R10, R24 ;  /* 0x0000000a1b0a7227 */ /* 0x000fc80007820018 */
[----:B------:R-:W-:Y:S01]  /*4610*/  IMAD.HI.U32 R8, R27, R8, RZ ;  /* 0x000000081b087227 */ /* 0x000fe200078e00ff */
[----:B------:R-:W-:-:S04]  /*4620*/  IADD3 R25, P2, PT, R7, R10, RZ ;  /* 0x0000000a07197210 */ /* 0x000fc80007f5e0ff */
[----:B------:R-:W-:Y:S01]  /*4630*/  IADD3.X R8, PT, PT, R8, R27, RZ, P0, !PT ;  /* 0x0000001b08087210 */ /* 0x000fe200007fe4ff */
[----:B------:R-:W-:-:S03]  /*4640*/  IMAD.WIDE.U32 R26, R25, UR4, RZ ;  /* 0x00000004191a7c25 */ /* 0x000fc6000f8e00ff */
[----:B------:R-:W-:Y:S01]  /*4650*/  IADD3.X R11, PT, PT, RZ, RZ, R8, P2, P1 ;  /* 0x000000ffff0b7210 */ /* 0x000fe200017e2408 */
[----:B------:R-:W-:Y:S01]  /*4660*/  IMAD R10, R25, UR5, R27 ;  /* 0x00000005190a7c24 */ /* 0x000fe2000f8e021b */
[----:B------:R-:W-:Y:S02]  /*4670*/  IADD3 R18, P0, PT, RZ, -R26, RZ ;  /* 0x8000001aff127210 */ /* 0x000fe40007f1e0ff */
[-C--:B------:R-:W-:Y:S01]  /*4680*/  IADD3 R8, P4, PT, RZ, -R19.reuse, RZ ;  /* 0x80000013ff087210 */ /* 0x080fe20007f9e0ff */
[----:B------:R-:W-:Y:S02]  /*4690*/  IMAD R10, R11, UR4, R10 ;  /* 0x000000040b0a7c24 */ /* 0x000fe4000f8e020a */
[----:B------:R-:W-:Y:S01]  /*46a0*/  IMAD.HI.U32 R24, R25, R18, RZ ;  /* 0x0000001219187227 */ /* 0x000fe200078e00ff */
[----:B------:R-:W-:-:S03]  /*46b0*/  SEL R8, R8, R19, !P3 ;  /* 0x0000001308087207 */ /* 0x000fc60005800000 */
[----:B------:R-:W-:-:S04]  /*46c0*/  IMAD.X R10, RZ, RZ, ~R10, P0 ;  /* 0x000000ffff0a7224 */ /* 0x000fc800000e0e0a */
[----:B------:R-:W-:-:S04]  /*46d0*/  IMAD.WIDE.U32 R24, P0, R25, R10, R24 ;  /* 0x0000000a19187225 */ /* 0x000fc80007800018 */
[C---:B------:R-:W-:Y:S02]  /*46e0*/  IMAD R7, R11.reuse, R10, RZ ;  /* 0x0000000a0b077224 */ /* 0x040fe400078e02ff */
[----:B------:R-:W-:-:S04]  /*46f0*/  IMAD.HI.U32 R18, P1, R11, R18, R24 ;  /* 0x000000120b127227 */ /* 0x000fc80007820018 */
[----:B------:R-:W-:Y:S01]  /*4700*/  IMAD.HI.U32 R10, R11, R10, RZ ;  /* 0x0000000a0b0a7227 */ /* 0x000fe200078e00ff */
[----:B------:R-:W-:-:S03]  /*4710*/  IADD3 R7, P2, PT, R7, R18, RZ ;  /* 0x0000001207077210 */ /* 0x000fc60007f5e0ff */
[----:B------:R-:W-:Y:S01]  /*4720*/  IMAD.X R18, RZ, RZ, ~R9, P4 ;  /* 0x000000ffff127224 */ /* 0x000fe200020e0e09 */
[----:B------:R-:W-:Y:S01]  /*4730*/  IADD3.X R11, PT, PT, R10, R11, RZ, P0, !PT ;  /* 0x0000000b0a0b7210 */ /* 0x000fe200007fe4ff */
[----:B------:R-:W-:-:S03]  /*4740*/  IMAD.HI.U32 R24, R7, R8, RZ ;  /* 0x0000000807187227 */ /* 0x000fc600078e00ff */
[----:B------:R-:W-:Y:S01]  /*4750*/  SEL R10, R18, R9, !P3 ;  /* 0x00000009120a7207 */ /* 0x000fe20005800000 */
[----:B------:R-:W-:Y:S01]  /*4760*/  IMAD.MOV.U32 R25, RZ, RZ, RZ ;  /* 0x000000ffff197224 */ /* 0x000fe200078e00ff */
[----:B------:R-:W-:-:S03]  /*4770*/  IADD3.X R11, PT, PT, RZ, RZ, R11, P2, P1 ;  /* 0x000000ffff0b7210 */ /* 0x000fc600017e240b */
[----:B------:R-:W-:-:S04]  /*4780*/  IMAD.WIDE.U32 R18, R7, R10, R24 ;  /* 0x0000000a07127225 */ /* 0x000fc800078e0018 */
[C---:B------:R-:W-:Y:S02]  /*4790*/  IMAD R7, R11.reuse, R10, RZ ;  /* 0x0000000a0b077224 */ /* 0x040fe400078e02ff */
[----:B------:R-:W-:-:S04]  /*47a0*/  IMAD.HI.U32 R18, P0, R11, R8, R18 ;  /* 0x000000080b127227 */ /* 0x000fc80007800012 */
[----:B------:R-:W-:Y:S01]  /*47b0*/  IMAD.HI.U32 R11, R11, R10, RZ ;  /* 0x0000000a0b0b7227 */ /* 0x000fe200078e00ff */
[----:B------:R-:W-:-:S03]  /*47c0*/  IADD3 R7, P1, PT, R7, R18, RZ ;  /* 0x0000001207077210 */ /* 0x000fc60007f3e0ff */
[----:B------:R-:W-:Y:S02]  /*47d0*/  IMAD.X R11, RZ, RZ, R11, P0 ;  /* 0x000000ffff0b7224 */ /* 0x000fe400000e060b */
[----:B------:R-:W-:-:S03]  /*47e0*/  IMAD.WIDE.U32 R24, R7, UR4, RZ ;  /* 0x0000000407187c25 */ /* 0x000fc6000f8e00ff */
[----:B------:R-:W-:Y:S01]  /*47f0*/  IADD3.X R11, PT, PT, RZ, R11, RZ, P1, !PT ;  /* 0x0000000bff0b7210 */ /* 0x000fe20000ffe4ff */
[----:B------:R-:W-:Y:S01]  /*4800*/  IMAD R18, R7, UR5, R25 ;  /* 0x0000000507127c24 */ /* 0x000fe2000f8e0219 */
[----:B------:R-:W-:-:S03]  /*4810*/  IADD3 R8, P1, PT, -R24, R8, RZ ;  /* 0x0000000818087210 */ /* 0x000fc60007f3e1ff */
[----:B------:R-:W-:Y:S01]  /*4820*/  IMAD R11, R11, UR4, R18 ;  /* 0x000000040b0b7c24 */ /* 0x000fe2000f8e0212 */
[----:B------:R-:W-:Y:S01]  /*4830*/  ISETP.GE.U32.AND P0, PT, R8, UR4, PT ;  /* 0x0000000408007c0c */ /* 0x000fe2000bf06070 */
[----:B------:R-:W-:Y:S02]  /*4840*/  VIADD R18, R7, 0x1 ;  /* 0x0000000107127836 */ /* 0x000fe40000000000 */
[----:B------:R-:W-:Y:S01]  /*4850*/  IMAD.X R10, R10, 0x1, ~R11, P1 ;  /* 0x000000010a0a7824 */ /* 0x000fe200008e0e0b */
[----:B------:R-:W-:-:S04]  /*4860*/  IADD3 R11, P1, PT, R8, -UR4, RZ ;  /* 0x80000004080b7c10 */ /* 0x000fc8000ff3e0ff */
[C---:B------:R-:W-:Y:S02]  /*4870*/  ISETP.GE.U32.AND.EX P0, PT, R10.reuse, UR5, PT, P0 ;  /* 0x000000050a007c0c */ /* 0x040fe4000bf06100 */
[----:B------:R-:W-:Y:S02]  /*4880*/  IADD3.X R19, PT, PT, R10, ~UR5, RZ, P1, !PT ;  /* 0x800000050a137c10 */ /* 0x000fe40008ffe4ff */
[----:B------:R-:W-:Y:S02]  /*4890*/  SEL R11, R11, R8, P0 ;  /* 0x000000080b0b7207 */ /* 0x000fe40000000000 */
[----:B------:R-:W-:Y:S01]  /*48a0*/  SEL R19, R19, R10, P0 ;  /* 0x0000000a13137207 */ /* 0x000fe20000000000 */
[----:B------:R-:W-:Y:S01]  /*48b0*/  IMAD.MOV.U32 R10, RZ, RZ, R4 ;  /* 0x000000ffff0a7224 */ /* 0x000fe200078e0004 */
[----:B------:R-:W-:Y:S02]  /*48c0*/  SEL R18, R18, R7, P0 ;  /* 0x0000000712127207 */ /* 0x000fe40000000000 */
[----:B------:R-:W-:Y:S01]  /*48d0*/  ISETP.GE.U32.AND P0, PT, R11, UR4, PT ;  /* 0x000000040b007c0c */ /* 0x000fe2000bf06070 */
[----:B------:R-:W-:Y:S01]  /*48e0*/  HFMA2 R11, -RZ, RZ, 0, 0 ;  /* 0x00000000ff0b7431 */ /* 0x000fe200000001ff */
[----:B------:R-:W-:-:S02]  /*48f0*/  IADD3 R7, PT, PT, R18, 0x1, RZ ;  /* 0x0000000112077810 */ /* 0x000fc40007ffe0ff */
[----:B------:R-:W-:Y:S02]  /*4900*/  ISETP.GE.U32.AND.EX P0, PT, R19, UR5, PT, P0 ;  /* 0x0000000513007c0c */ /* 0x000fe4000bf06100 */
[----:B------:R-:W-:Y:S02]  /*4910*/  LOP3.LUT R8, R9, UR11, RZ, 0x3c, !PT ;  /* 0x0000000b09087c12 */ /* 0x000fe4000f8e3cff */
[----:B------:R-:W-:Y:S02]  /*4920*/  SEL R7, R7, R18, P0 ;  /* 0x0000001207077207 */ /* 0x000fe40000000000 */
[----:B------:R-:W-:Y:S02]  /*4930*/  ISETP.GE.AND P1, PT, R8, RZ, PT ;  /* 0x000000ff0800720c */ /* 0x000fe40003f26270 */
[----:B------:R-:W-:Y:S01]  /*4940*/  ISETP.NE.U32.AND P0, PT, RZ, UR10, PT ;  /* 0x0000000aff007c0c */ /* 0x000fe2000bf05070 */
[----:B------:R-:W-:-:S03]  /*4950*/  IMAD.MOV R8, RZ, RZ, -R7 ;  /* 0x000000ffff087224 */ /* 0x000fc600078e0a07 */
[----:B------:R-:W-:Y:S02]  /*4960*/  ISETP.NE.AND.EX P0, PT, RZ, UR11, PT, P0 ;  /* 0x0000000bff007c0c */ /* 0x000fe4000bf05300 */
[----:B------:R-:W-:-:S04]  /*4970*/  SEL R8, R8, R7, !P1 ;  /* 0x0000000708087207 */ /* 0x000fc80004800000 */
[----:B------:R-:W-:Y:S01]  /*4980*/  SEL R8, R8, 0xffffffff, P0 ;  /* 0xffffffff08087807 */ /* 0x000fe20000000000 */
[----:B------:R-:W-:Y:S06]  /*4990*/  RET.REL.NODEC R10 `(_ZN17fastertransformer15embeddingLookupI6__halfLi1EEEvPT_PKS2_PKiNS_18pPromptTuningParamIS2_EEiliiiiS2_) ;  /* 0xffffffb40a987950 */ /* 0x000fec0003c3ffff */
        .weak           $__internal_7_$__cuda_sm20_div_u64
        .type           $__internal_7_$__cuda_sm20_div_u64,@function
        .size           $__internal_7_$__cuda_sm20_div_u64,(.L_x_694 - $__internal_7_$__cuda_sm20_div_u64)
$__internal_7_$__cuda_sm20_div_u64:
[----:B------:R-:W-:Y:S02]  /*49a0*/  IMAD.U32 R17, RZ, RZ, UR4 ;  /* 0x00000004ff117e24 */ /* 0x000fe4000f8e00ff */
[----:B------:R-:W-:-:S04]  /*49b0*/  IMAD.MOV.U32 R16, RZ, RZ, R3 ;  /* 0x000000ffff107224 */ /* 0x000fc800078e0003 */
[----:B------:R-:W0:Y:S08]  /*49c0*/  I2F.U64.RP R11, R16 ;  /* 0x00000010000b7312 */ /* 0x000e300000309000 */
[----:B0-----:R-:W0:Y:S02]  /*49d0*/  MUFU.RCP R11, R11 ;  /* 0x0000000b000b7308 */ /* 0x001e240000001000 */
[----:B0-----:R-:W-:-:S06]  /*49e0*/  IADD3 R4, PT, PT, R11, 0x1ffffffe, RZ ;  /* 0x1ffffffe0b047810 */ /* 0x001fcc0007ffe0ff */
[----:B------:R-:W0:Y:S02]  /*49f0*/  F2I.U64.TRUNC R4, R4 ;  /* 0x0000000400047311 */ /* 0x000e24000020d800 */
[----:B0-----:R-:W-:-:S04]  /*4a00*/  IMAD.WIDE.U32 R14, R4, R3, RZ ;  /* 0x00000003040e7225 */ /* 0x001fc800078e00ff */
[----:B------:R-:W-:Y:S01]  /*4a10*/  IMAD R15, R4, UR4, R15 ;  /* 0x00000004040f7c24 */ /* 0x000fe2000f8e020f */
[----:B------:R-:W-:-:S03]  /*4a20*/  IADD3 R19, P0, PT, RZ, -R14, RZ ;  /* 0x8000000eff137210 */ /* 0x000fc60007f1e0ff */
[----:B------:R-:W-:Y:S02]  /*4a30*/  IMAD R15, R5, R3, R15 ;  /* 0x00000003050f7224 */ /* 0x000fe400078e020f */
[----:B------:R-:W-:-:S04]  /*4a40*/  IMAD.HI.U32 R14, R4, R19, RZ ;  /* 0x00000013040e7227 */ /* 0x000fc800078e00ff */
[----:B------:R-:W-:Y:S02]  /*4a50*/  IMAD.X R21, RZ, RZ, ~R15, P0 ;  /* 0x000000ffff157224 */ /* 0x000fe400000e0e0f */
[----:B------:R-:W-:Y:S02]  /*4a60*/  IMAD.MOV.U32 R15, RZ, RZ, R4 ;  /* 0x000000ffff0f7224 */ /* 0x000fe400078e0004 */
[-C--:B------:R-:W-:Y:S02]  /*4a70*/  IMAD R17, R5, R21.reuse, RZ ;  /* 0x0000001505117224 */ /* 0x080fe400078e02ff */
[----:B------:R-:W-:-:S04]  /*4a80*/  IMAD.WIDE.U32 R14, P0, R4, R21, R14 ;  /* 0x00000015040e7225 */ /* 0x000fc8000780000e */
[----:B------:R-:W-:-:S04]  /*4a90*/  IMAD.HI.U32 R11, R5, R21, RZ ;  /* 0x00000015050b7227 */ /* 0x000fc800078e00ff */
[----:B------:R-:W-:Y:S01]  /*4aa0*/  IMAD.HI.U32 R14, P1, R5, R19, R14 ;  /* 0x00000013050e7227 */ /* 0x000fe2000782000e */
[----:B------:R-:W-:-:S04]  /*4ab0*/  IADD3.X R11, PT, PT, R11, R5, RZ, P0, !PT ;  /* 0x000000050b0b7210 */ /* 0x000fc800007fe4ff */
        /* <DEDUP_REMOVED lines=10> */
[----:B------:R-:W-:Y:S01]  /*4b60*/  IMAD.HI.U32 R15, P1, R11, R5, R14 ;  /* 0x000000050b0f7227 */ /* 0x000fe2000782000e */
[----:B------:R-:W-:-:S03]  /*4b70*/  MOV R5, RZ ;  /* 0x000000ff00057202 */ /* 0x000fc60000000f00 */
[----:B------:R-:W-:Y:S01]  /*4b80*/  IMAD.HI.U32 R4, R11, R4, RZ ;  /* 0x000000040b047227 */ /* 0x000fe200078e00ff */
[----:B------:R-:W-:-:S03]  /*4b90*/  IADD3 R15, P2, PT, R16, R15, RZ ;  /* 0x0000000f100f7210 */ /* 0x000fc60007f5e0ff */
        /* <DEDUP_REMOVED lines=9> */
[----:B------:R-:W-:-:S04]  /*4c30*/  IMAD.WIDE.U32 R4, R14, R3, RZ ;  /* 0x000000030e047225 */ /* 0x000fc800078e00ff */
[----:B------:R-:W-:Y:S01]  /*4c40*/  IMAD.X R16, RZ, RZ, R11, P1 ;  /* 0x000000ffff107224 */ /* 0x000fe200008e060b */
[----:B------:R-:W-:Y:S01]  /*4c50*/  IADD3 R18, P1, PT, -R4, R7, RZ ;  /* 0x0000000704127210 */ /* 0x000fe20007f3e1ff */
[----:B------:R-:W-:-:S03]  /*4c60*/  IMAD R5, R14, UR4, R5 ;  /* 0x000000040e057c24 */ /* 0x000fc6000f8e0205 */
[-C--:B------:R-:W-:Y:S01]  /*4c70*/  ISETP.GE.U32.AND P0, PT, R18, R3.reuse, PT ;  /* 0x000000031200720c */ /* 0x080fe20003f06070 */
[----:B------:R-:W-:-:S05]  /*4c80*/  IMAD R5, R16, R3, R5 ;  /* 0x0000000310057224 */ /* 0x000fca00078e0205 */
[----:B------:R-:W-:Y:S02]  /*4c90*/  IADD3.X R10, PT, PT, ~R5, R10, RZ, P1, !PT ;  /* 0x0000000a050a7210 */ /* 0x000fe40000ffe5ff */
[----:B------:R-:W-:Y:S02]  /*4ca0*/  IADD3 R5, P2, PT, R14, 0x1, RZ ;  /* 0x000000010e057810 */ /* 0x000fe40007f5e0ff */
[-C--:B------:R-:W-:Y:S02]  /*4cb0*/  IADD3 R4, P1, PT, -R3, R18.reuse, RZ ;  /* 0x0000001203047210 */ /* 0x080fe40007f3e1ff */
[C---:B------:R-:W-:Y:S01]  /*4cc0*/  ISETP.GE.U32.AND.EX P0, PT, R10.reuse, UR4, PT, P0 ;  /* 0x000000040a007c0c */ /* 0x040fe2000bf06100 */
[----:B------:R-:W-:Y:S01]  /*4cd0*/  IMAD.X R7, RZ, RZ, R16, P2 ;  /* 0x000000ffff077224 */ /* 0x000fe200010e0610 */
[----:B------:R-:W-:Y:S02]  /*4ce0*/  IADD3.X R11, PT, PT, R10, ~UR4, RZ, P1, !PT ;  /* 0x800000040a0b7c10 */ /* 0x000fe40008ffe4ff */
[----:B------:R-:W-:-:S02]  /*4cf0*/  SEL R4, R4, R18, P0 ;  /* 0x0000001204047207 */ /* 0x000fc40000000000 */
[----:B------:R-:W-:Y:S02]  /*4d00*/  SEL R5, R5, R14, P0 ;  /* 0x0000000e05057207 */ /* 0x000fe40000000000 */
[----:B------:R-:W-:Y:S02]  /*4d10*/  SEL R11, R11, R10, P0 ;  /* 0x0000000a0b0b7207 */ /* 0x000fe40000000000 */
[----:B------:R-:W-:Y:S02]  /*4d20*/  SEL R16, R7, R16, P0 ;  /* 0x0000001007107207 */ /* 0x000fe40000000000 */
[----:B------:R-:W-:Y:S02]  /*4d30*/  ISETP.GE.U32.AND P0, PT, R4, R3, PT ;  /* 0x000000030400720c */ /* 0x000fe40003f06070 */
[----:B------:R-:W-:Y:S02]  /*4d40*/  IADD3 R10, P2, PT, R5, 0x1, RZ ;  /* 0x00000001050a7810 */ /* 0x000fe40007f5e0ff */
[----:B------:R-:W-:-:S02]  /*4d50*/  ISETP.GE.U32.AND.EX P0, PT, R11, UR4, PT, P0 ;  /* 0x000000040b007c0c */ /* 0x000fc4000bf06100 */
[----:B------:R-:W-:Y:S01]  /*4d60*/  ISETP.NE.U32.AND P1, PT, R3, RZ, PT ;  /* 0x000000ff0300720c */ /* 0x000fe20003f25070 */
[----:B------:R-:W-:Y:S01]  /*4d70*/  IMAD.X R11, RZ, RZ, R16, P2 ;  /* 0x000000ffff0b7224 */ /* 0x000fe200010e0610 */
[----:B------:R-:W-:Y:S01]  /*4d80*/  SEL R10, R10, R5, P0 ;  /* 0x000000050a0a7207 */ /* 0x000fe20000000000 */
[----:B------:R-:W-:Y:S01]  /*4d90*/  IMAD.MOV.U32 R5, RZ, RZ, 0x0 ;  /* 0x00000000ff057424 */ /* 0x000fe200078e00ff */
[----:B------:R-:W-:Y:S02]  /*4da0*/  MOV R4, R8 ;  /* 0x0000000800047202 */ /* 0x000fe40000000f00 */
[----:B------:R-:W-:Y:S02]  /*4db0*/  ISETP.NE.AND.EX P1, PT, RZ, UR4, PT, P1 ;  /* 0x00000004ff007c0c */ /* 0x000fe4000bf25310 */
[----:B------:R-:W-:Y:S02]  /*4dc0*/  SEL R11, R11, R16, P0 ;  /* 0x000000100b0b7207 */ /* 0x000fe40000000000 */
[----:B------:R-:W-:-:S02]  /*4dd0*/  SEL R10, R10, 0xffffffff, P1 ;  /* 0xffffffff0a0a7807 */ /* 0x000fc40000800000 */
[----:B------:R-:W-:Y:S01]  /*4de0*/  SEL R11, R11, 0xffffffff, P1 ;  /* 0xffffffff0b0b7807 */ /* 0x000fe20000800000 */
[----:B------:R-:W-:Y:S06]  /*4df0*/  RET.REL.NODEC R4 `(_ZN17fastertransformer15embeddingLookupI6__halfLi1EEEvPT_PKS2_PKiNS_18pPromptTuningParamIS2_EEiliiiiS2_) ;  /* 0xffffffb004807950 */ /* 0x000fec0003c3ffff */
.L_x_188:
        /* <DEDUP_REMOVED lines=16> */
.L_x_694:


//--------------------- .text._ZN17fastertransformer15embeddingLookupI6__halfLi2EEEvPT_PKS2_PKiNS_18pPromptTuningParamIS2_EEiliiiiS2_ --------------------------
	.section	.text._ZN17fastertransformer15embeddingLookupI6__halfLi2EEEvPT_PKS2_PKiNS_18pPromptTuningParamIS2_EEiliiiiS2_,"ax",@progbits
	.align	128
        .global         _ZN17fastertransformer15embeddingLookupI6__halfLi2EEEvPT_PKS2_PKiNS_18pPromptTuningParamIS2_EEiliiiiS2_
        .type           _ZN17fastertransformer15embeddingLookupI6__halfLi2EEEvPT_PKS2_PKiNS_18pPromptTuningParamIS2_EEiliiiiS2_,@function
        .size           _ZN17fastertransformer15embeddingLookupI6__halfLi2EEEvPT_PKS2_PKiNS_18pPromptTuningParamIS2_EEiliiiiS2_,(.L_x_696 - _ZN17fastertransformer15embeddingLookupI6__halfLi2EEEvPT_PKS2_PKiNS_18pPromptTuningParamIS2_EEiliiiiS2_)
        .other          _ZN17fastertransformer15embeddingLookupI6__halfLi2EEEvPT_PKS2_PKiNS_18pPromptTuningParamIS2_EEiliiiiS2_,@"STO_CUDA_ENTRY STV_DEFAULT"
_ZN17fastertransformer15embeddingLookupI6__halfLi2EEEvPT_PKS2_PKiNS_18pPromptTuningParamIS2_EEiliiiiS2_:
.text._ZN17fastertransformer15embeddingLookupI6__halfLi2EEEvPT_PKS2_PKiNS_18pPromptTuningParamIS2_EEiliiiiS2_:
        /* <DEDUP_REMOVED lines=48> */
[----:B------:R-:W-:Y:S02]  /*0300*/  IMAD.MOV.U32 R9, RZ, RZ, RZ ;  /* 0x000000ffff097224 */ /* 0x000fe400078e00ff */
        /* <DEDUP_REMOVED lines=10> */
.L_x_191:
[----:B------:R-:W-:Y:S02]  /*03b0*/  MOV R7, R12 ;  /* 0x0000000c00077202 */ /* 0x000fe40000000f00 */
[----:B------:R-:W-:-:S07]  /*03c0*/  MOV R8, 0x3e0 ;  /* 0x000003e000087802 */ /* 0x000fce0000000f00 */
[----:B------:R-:W-:Y:S05]  /*03d0*/  CALL.REL.NOINC `($__internal_9_$__cuda_sm20_div_u64) ;  /* 0x0000004800147944 */ /* 0x000fea0003c00000 */
[----:B------:R-:W-:Y:S02]  /*03e0*/  IMAD.MOV.U32 R8, RZ, RZ, R4 ;  /* 0x000000ffff087224 */ /* 0x000fe400078e0004 */
[----:B------:R-:W-:-:S07]  /*03f0*/  IMAD.MOV.U32 R9, RZ, RZ, R5 ;  /* 0x000000ffff097224 */ /* 0x000fce00078e0005 */
.L_x_192:
[----:B------:R-:W-:Y:S05]  /*0400*/  BSYNC.RECONVERGENT B0 ;  /* 0x0000000000007941 */ /* 0x000fea0003800200 */
.L_x_190:
[----:B------:R-:W-:Y:S01]  /*0410*/  IADD3 R5, P1, PT, R8, R6, RZ ;  /* 0x0000000608057210 */ /* 0x000fe20007f3e0ff */
[----:B------:R-:W0:Y:S01]  /*0420*/  LDCU UR17, c[0x0][0x3c4] ;  /* 0x00007880ff1177ac */ /* 0x000e220008000800 */
[----:B------:R-:W-:Y:S02]  /*0430*/  BSSY.RECONVERGENT B0, `(.L_x_193) ;  /* 0x0000077000007945 */ /* 0x000fe40003800200 */
[----:B------:R-:W-:Y:S01]  /*0440*/  LOP3.LUT R4, R5, 0x3, RZ, 0xc0, !PT ;  /* 0x0000000305047812 */ /* 0x000fe200078ec0ff */
[----:B------:R-:W1:Y:S01]  /*0450*/  LDCU UR28, c[0x0][0x3c0] ;  /* 0x00007800ff1c77ac */ /* 0x000e620008000800 */
[----:B------:R-:W-:Y:S02]  /*0460*/  IMAD.X R6, RZ, RZ, R9, P1 ;  /* 0x000000ffff067224 */ /* 0x000fe400008e0609 */
[----:B------:R-:W-:Y:S01]  /*0470*/  ISETP.NE.U32.AND P0, PT, R4, 0x3, PT ;  /* 0x000000030400780c */ /* 0x000fe20003f05070 */
[----:B------:R-:W2:Y:S03]  /*0480*/  LDCU UR6, c[0x0][0x3a0] ;  /* 0x00007400ff0677ac */ /* 0x000ea60008000800 */
[----:B------:R-:W-:Y:S01]  /*0490*/  ISETP.NE.AND.EX P0, PT, RZ, RZ, PT, P0 ;  /* 0x000000ffff00720c */ /* 0x000fe20003f05300 */
[----:B------:R-:W3:Y:S01]  /*04a0*/  LDCU UR7, c[0x0][0x3a4] ;  /* 0x00007480ff0777ac */ /* 0x000ee20008000800 */
[----:B------:R-:W4:Y:S01]  /*04b0*/  LDCU.U16 UR16, c[0x0][0x3d8] ;  /* 0x00007b00ff1077ac */ /* 0x000f220008000400 */
[----:B------:R-:W0:Y:S01]  /*04c0*/  LDCU.64 UR12, c[0x0][0x388] ;  /* 0x00007100ff0c77ac */ /* 0x000e220008000a00 */
[----:B------:R-:W0:Y:S09]  /*04d0*/  LDCU.64 UR14, c[0x0][0x3b0] ;  /* 0x00007600ff0e77ac */ /* 0x000e320008000a00 */
[----:B-1----:R-:W-:Y:S05]  /*04e0*/  @!P0 BRA `(.L_x_194) ;  /* 0x0000000400ac8947 */ /* 0x002fea0003800000 */
[----:B------:R-:W1:Y:S01]  /*04f0*/  LDCU.64 UR4, c[0x0][0x380] ;  /* 0x00007000ff0477ac */ /* 0x000e620008000a00 */
[----:B------:R-:W0:Y:S01]  /*0500*/  LDC R7, c[0x0][0x3d4] ;  /* 0x0000f500ff077b82 */ /* 0x000e220000000800 */
[----:B------:R-:W-:Y:S01]  /*0510*/  IADD3 R11, PT, PT, R5, 0x1, RZ ;  /* 0x00000001050b7810 */ /* 0x000fe20007ffe0ff */
[----:B------:R-:W-:-:S03]  /*0520*/  IMAD.MOV.U32 R10, RZ, RZ, RZ ;  /* 0x000000ffff0a7224 */ /* 0x000fc600078e00ff */
[----:B------:R-:W-:Y:S02]  /*0530*/  LOP3.LUT R11, R11, 0x3, RZ, 0xc0, !PT ;  /* 0x000000030b0b7812 */ /* 0x000fe400078ec0ff */
[----:B-1----:R-:W-:-:S04]  /*0540*/  LEA R8, P0, R2, UR4, 0x1 ;  /* 0x0000000402087c11 */ /* 0x002fc8000f8008ff */
[----:B------:R-:W-:-:S09]  /*0550*/  LEA.HI.X R9, R2, UR5, R13, 0x1, P0 ;  /* 0x0000000502097c11 */ /* 0x000fd200080f0c0d */
.L_x_201:
[----:B0-----:R-:W-:Y:S01]  /*0560*/  LOP3.LUT R4, R13, UR17, RZ, 0xfc, !PT ;  /* 0x000000110d047c12 */ /* 0x001fe2000f8efcff */
[----:B------:R-:W-:Y:S03]  /*0570*/  BSSY.RECONVERGENT B1, `(.L_x_195) ;  /* 0x0000020000017945 */ /* 0x000fe60003800200 */
[----:B------:R-:W-:-:S13]  /*0580*/  ISETP.NE.U32.AND P0, PT, R4, RZ, PT ;  /* 0x000000ff0400720c */ /* 0x000fda0003f05070 */
[----:B-1----:R-:W-:Y:S05]  /*0590*/  @P0 BRA `(.L_x_196) ;  /* 0x0000000000580947 */ /* 0x002fea0003800000 */
[----:B------:R-:W-:-:S04]  /*05a0*/  IMAD.U32 R21, RZ, RZ, UR28 ;  /* 0x0000001cff157e24 */ /* 0x000fc8000f8e00ff */
[----:B------:R-:W0:Y:S01]  /*05b0*/  I2F.U32.RP R4, R21 ;  /* 0x0000001500047306 */ /* 0x000e220000209000 */
[----:B------:R-:W-:-:S07]  /*05c0*/  ISETP.NE.U32.AND P2, PT, R21, RZ, PT ;  /* 0x000000ff1500720c */ /* 0x000fce0003f45070 */
[----:B0-----:R-:W0:Y:S02]  /*05d0*/  MUFU.RCP R4, R4 ;  /* 0x0000000400047308 */ /* 0x001e240000001000 */
[----:B0-----:R-:W-:-:S06]  /*05e0*/  VIADD R16, R4, 0xffffffe ;  /* 0x0ffffffe04107836 */ /* 0x001fcc0000000000 */
[----:B------:R0:W1:Y:S02]  /*05f0*/  F2I.FTZ.U32.TRUNC.NTZ R17, R16 ;  /* 0x0000001000117305 */ /* 0x000064000021f000 */
[----:B0-----:R-:W-:Y:S02]  /*0600*/  IMAD.MOV.U32 R16, RZ, RZ, RZ ;  /* 0x000000ffff107224 */ /* 0x001fe400078e00ff */
[----:B-1----:R-:W-:-:S05]  /*0610*/  IMAD R12, R17, R21, RZ ;  /* 0x00000015110c7224 */ /* 0x002fca00078e02ff */
[----:B------:R-:W-:-:S05]  /*0620*/  IADD3 R19, PT, PT, -R12, RZ, RZ ;  /* 0x000000ff0c137210 */ /* 0x000fca0007ffe1ff */
        /* <DEDUP_REMOVED lines=13> */
.L_x_196:
[----:B------:R-:W-:Y:S01]  /*0700*/  IMAD.MOV.U32 R23, RZ, RZ, R2 ;  /* 0x000000ffff177224 */ /* 0x000fe200078e0002 */
[----:B------:R-:W-:-:S07]  /*0710*/  MOV R4, 0x730 ;  /* 0x0000073000047802 */ /* 0x000fce0000000f00 */
[----:B--234-:R-:W-:Y:S05]  /*0720*/  CALL.REL.NOINC `($__internal_8_$__cuda_sm20_div_s64) ;  /* 0x00000040000c7944 */ /* 0x01cfea0003c00000 */
[----:B------:R-:W-:Y:S01]  /*0730*/  IADD3 R12, PT, PT, -R19, RZ, RZ ;  /* 0x000000ff130c7210 */ /* 0x000fe20007ffe1ff */
[----:B------:R-:W-:Y:S02]  /*0740*/  IMAD.U32 R21, RZ, RZ, UR28 ;  /* 0x0000001cff157e24 */ /* 0x000fe4000f8e00ff */
[----:B------:R-:W-:Y:S02]  /*0750*/  IMAD.MOV.U32 R4, RZ, RZ, R19 ;  /* 0x000000ffff047224 */ /* 0x000fe400078e0013 */
[----:B------:R-:W-:-:S07]  /*0760*/  IMAD R19, R12, R21, R2 ;  /* 0x000000150c137224 */ /* 0x000fce00078e0202 */
.L_x_197:
[----:B--234-:R-:W-:Y:S05]  /*0770*/  BSYNC.RECONVERGENT B1 ;  /* 0x0000000000017941 */ /* 0x01cfea0003800200 */
.L_x_195:
        /* <DEDUP_REMOVED lines=15> */
.L_x_199:
[-C--:B------:R-:W-:Y:S02]  /*0870*/  IABS R18, R7.reuse ;  /* 0x0000000700127213 */ /* 0x080fe40000000000 */
        /* <DEDUP_REMOVED lines=11> */
[----:B------:R-:W-:Y:S02]  /*0930*/  IMAD.MOV.U32 R23, RZ, RZ, R22 ;  /* 0x000000ffff177224 */ /* 0x000fe400078e0016 */
[----:B------:R-:W-:Y:S02]  /*0940*/  IMAD.MOV.U32 R16, RZ, RZ, R19 ;  /* 0x000000ffff107224 */ /* 0x000fe400078e0013 */
        /* <DEDUP_REMOVED lines=11> */
[----:B------:R-:W-:-:S05]  /*0a00*/  IMAD R17, R17, UR7, RZ ;  /* 0x0000000711117c24 */ /* 0x000fca000f8e02ff */
[----:B------:R-:W-:-:S04]  /*0a10*/  IADD3 R12, P0, PT, R12, R17, RZ ;  /* 0x000000110c0c7210 */ /* 0x000fc80007f1e0ff */
[----:B------:R-:W-:Y:S02]  /*0a20*/  LEA.HI.X.SX32 R4, R17, RZ, 0x1, P0 ;  /* 0x000000ff11047211 */ /* 0x000fe400000f0eff */
[----:B------:R-:W-:-:S03]  /*0a30*/  SHF.R.S32.HI R17, RZ, 0x1f, R19 ;  /* 0x0000001fff117819 */ /* 0x000fc60000011413 */
[-C--:B------:R-:W-:Y:S02]  /*0a40*/  IMAD R23, R4, R21.reuse, RZ ;  /* 0x0000001504177224 */ /* 0x080fe400078e02ff */
[----:B------:R-:W-:-:S04]  /*0a50*/  IMAD.WIDE.U32 R18, R12, R21, R16 ;  /* 0x000000150c127225 */ /* 0x000fc800078e0010 */
[----:B------:R-:W-:Y:S01]  /*0a60*/  IMAD R17, R12, UR17, R23 ;  /* 0x000000110c117c24 */ /* 0x000fe2000f8e0217 */
[----:B------:R-:W-:-:S04]  /*0a70*/  LEA R16, P0, R18, UR14, 0x1 ;  /* 0x0000000e12107c11 */ /* 0x000fc8000f8008ff */
[----:B------:R-:W-:-:S04]  /*0a80*/  IADD3 R17, PT, PT, R19, R17, RZ ;  /* 0x0000001113117210 */ /* 0x000fc80007ffe0ff */
[----:B------:R-:W-:-:S05]  /*0a90*/  LEA.HI.X R17, R18, UR15, R17, 0x1, P0 ;  /* 0x0000000f12117c11 */ /* 0x000fca00080f0c11 */
[----:B------:R0:W5:Y:S02]  /*0aa0*/  LDG.E.U16 R16, desc[UR10][R16.64] ;  /* 0x0000000a10107981 */ /* 0x000164000c1e1500 */
.L_x_200:
[----:B------:R-:W-:Y:S05]  /*0ab0*/  BSYNC.RECONVERGENT B1 ;  /* 0x0000000000017941 */ /* 0x000fea0003800200 */
.L_x_198:
[----:B-----5:R-:W-:Y:S02]  /*0ac0*/  HMUL2 R16, R16.H0_H0, UR16.H0_H0 ;  /* 0x2000001010107c32 */ /* 0x020fe40008000800 */
[----:B0-----:R-:W-:Y:S01]  /*0ad0*/  IMAD.MOV.U32 R17, RZ, RZ, R9 ;  /* 0x000000ffff117224 */ /* 0x001fe200078e0009 */
[----:B------:R-:W-:Y:S02]  /*0ae0*/  IADD3 R11, P0, PT, R11, -0x1, RZ ;  /* 0xffffffff0b0b7810 */ /* 0x000fe40007f1e0ff */
[----:B------:R-:W-:Y:S02]  /*0af0*/  IADD3 R2, P1, PT, R3, R2, RZ ;  /* 0x0000000203027210 */ /* 0x000fe40007f3e0ff */
[----:B------:R-:W-:Y:S01]  /*0b00*/  PRMT R4, R16, 0x7610, R4 ;  /* 0x0000761010047816 */ /* 0x000fe20000000004 */
[----:B------:R-:W-:Y:S01]  /*0b10*/  IMAD.MOV.U32 R16, RZ, RZ, R8 ;  /* 0x000000ffff107224 */ /* 0x000fe200078e0008 */
[----:B------:R-:W-:Y:S01]  /*0b20*/  IADD3.X R10, PT, PT, R10, -0x1, RZ, P0, !PT ;  /* 0xffffffff0a0a7810 */ /* 0x000fe200007fe4ff */
[----:B------:R-:W-:Y:S01]  /*0b30*/  IMAD.X R13, RZ, RZ, R13, P1 ;  /* 0x000000ffff0d7224 */ /* 0x000fe200008e060d */
[----:B------:R-:W-:-:S02]  /*0b40*/  ISETP.NE.U32.AND P0, PT, R11, RZ, PT ;  /* 0x000000ff0b00720c */ /* 0x000fc40003f05070 */
[----:B------:R0:W-:Y:S01]  /*0b50*/  STG.E.U16 desc[UR10][R16.64], R4 ;  /* 0x0000000410007986 */ /* 0x0001e2000c10150a */
[C---:B------:R-:W-:Y:S02]  /*0b60*/  LEA R8, P2, R3.reuse, R8, 0x1 ;  /* 0x0000000803087211 */ /* 0x040fe400078408ff */
[----:B------:R-:W-:Y:S02]  /*0b70*/  ISETP.NE.AND.EX P0, PT, R10, RZ, PT, P0 ;  /* 0x000000ff0a00720c */ /* 0x000fe40003f05300 */
[----:B------:R-:W-:-:S11]  /*0b80*/  LEA.HI.X R9, R3, R9, RZ, 0x1, P2 ;  /* 0x0000000903097211 */ /* 0x000fd600010f0cff */
[----:B0-----:R-:W-:Y:S05]  /*0b90*/  @P0 BRA `(.L_x_201) ;  /* 0xfffffff800700947 */ /* 0x001fea000383ffff */
.L_x_194:
[----:B0-234-:R-:W-:Y:S05]  /*0ba0*/  BSYNC.RECONVERGENT B0 ;  /* 0x0000000000007941 */ /* 0x01dfea0003800200 */
.L_x_193:
[----:B------:R-:W0:Y:S01]  /*0bb0*/  LDC R7, c[0x0][0x3d4] ;  /* 0x0000f500ff077b82 */ /* 0x000e220000000800 */
[----:B------:R-:W-:Y:S01]  /*0bc0*/  ISETP.GE.U32.AND P0, PT, R5, 0x3, PT ;  /* 0x000000030500780c */ /* 0x000fe20003f06070 */
[----:B------:R-:W2:Y:S03]  /*0bd0*/  LDCU UR18, c[0x0][0x3c4] ;  /* 0x00007880ff1277ac */ /* 0x000ea60008000800 */
[----:B------:R-:W-:Y:S01]  /*0be0*/  ISETP.GE.U32.AND.EX P0, PT, R6, RZ, PT, P0 ;  /* 0x000000ff0600720c */ /* 0x000fe20003f06100 */
[----:B------:R-:W3:Y:S01]  /*0bf0*/  LDCU UR29, c[0x0][0x3c0] ;  /* 0x00007800ff1d77ac */ /* 0x000ee20008000800 */
[----:B------:R-:W4:Y:S01]  /*0c00*/  LDCU UR19, c[0x0][0x3a0] ;  /* 0x00007400ff1377ac */ /* 0x000f220008000800 */
[----:B------:R-:W0:Y:S01]  /*0c10*/  LDCU UR22, c[0x0][0x3a4] ;  /* 0x00007480ff1677ac */ /* 0x000e220008000800 */
[----:B------:R-:W0:Y:S01]  /*0c20*/  LDCU.U16 UR23, c[0x0][0x3d8] ;  /* 0x00007b00ff1777ac */ /* 0x000e220008000400 */
[----:B------:R-:W0:Y:S01]  /*0c30*/  LDCU.64 UR20, c[0x0][0x388] ;  /* 0x00007100ff1477ac */ /* 0x000e220008000a00 */
[----:B------:R-:W0:Y:S01]  /*0c40*/  LDCU.64 UR24, c[0x0][0x3b0] ;  /* 0x00007600ff1877ac */ /* 0x000e220008000a00 */
[----:B------:R-:W0:Y:S06]  /*0c50*/  LDCU.64 UR26, c[0x0][0x380] ;  /* 0x00007000ff1a77ac */ /* 0x000e2c0008000a00 */
[----:B0-234-:R-:W-:Y:S05]  /*0c60*/  @!P0 EXIT ;  /* 0x000000000000894d */ /* 0x01dfea0003800000 */
[----:B------:R-:W-:Y:S01]  /*0c70*/  BSSY.RECONVERGENT B0, `(.L_x_202) ;  /* 0x0000174000007945 */ /* 0x000fe20003800200 */
.L_x_227:
[----:B------:R-:W-:Y:S01]  /*0c80*/  LOP3.LUT R4, R13, UR18, RZ, 0xfc, !PT ;  /* 0x000000120d047c12 */ /* 0x000fe2000f8efcff */
[----:B------:R-:W-:Y:S03]  /*0c90*/  BSSY.RECONVERGENT B1, `(.L_x_203) ;  /* 0x000001f000017945 */ /* 0x000fe60003800200 */
[----:B------:R-:W-:-:S13]  /*0ca0*/  ISETP.NE.U32.AND P0, PT, R4, RZ, PT ;  /* 0x000000ff0400720c */ /* 0x000fda0003f05070 */
[----:B01----:R-:W-:Y:S05]  /*0cb0*/  @P0 BRA `(.L_x_204) ;  /* 0x0000000000580947 */ /* 0x003fea0003800000 */
[----:B------:R-:W-:-:S04]  /*0cc0*/  MOV R11, UR29 ;  /* 0x0000001d000b7c02 */ /* 0x000fc80008000f00 */
[----:B------:R-:W0:Y:S01]  /*0cd0*/  I2F.U32.RP R6, R11 ;  /* 0x0000000b00067306 */ /* 0x000e220000209000 */
[----:B------:R-:W-:-:S07]  /*0ce0*/  ISETP.NE.U32.AND P2, PT, R11, RZ, PT ;  /* 0x000000ff0b00720c */ /* 0x000fce0003f45070 */
[----:B0-----:R-:W0:Y:S02]  /*0cf0*/  MUFU.RCP R6, R6 ;  /* 0x0000000600067308 */ /* 0x001e240000001000 */
[----:B0-----:R-:W-:-:S06]  /*0d00*/  VIADD R5, R6, 0xffffffe ;  /* 0x0ffffffe06057836 */ /* 0x001fcc0000000000 */
[----:B------:R-:W0:Y:S02]  /*0d10*/  F2I.FTZ.U32.TRUNC.NTZ R5, R5 ;  /* 0x0000000500057305 */ /* 0x000e24000021f000 */
[----:B0-----:R-:W-:-:S04]  /*0d20*/  IMAD R4, R5, R11, RZ ;  /* 0x0000000b05047224 */ /* 0x001fc800078e02ff */
[----:B------:R-:W-:Y:S02]  /*0d30*/  IMAD.MOV R9, RZ, RZ, -R4 ;  /* 0x000000ffff097224 */ /* 0x000fe400078e0a04 */
[----:B------:R-:W-:-:S04]  /*0d40*/  IMAD.MOV.U32 R4, RZ, RZ, RZ ;  /* 0x000000ffff047224 */ /* 0x000fc800078e00ff */
[----:B------:R-:W-:-:S06]  /*0d50*/  IMAD.HI.U32 R9, R5, R9, R4 ;  /* 0x0000000905097227 */ /* 0x000fcc00078e0004 */
[----:B-1----:R-:W-:-:S05]  /*0d60*/  IMAD.HI.U32 R19, R9, R2, RZ ;  /* 0x0000000209137227 */ /* 0x002fca00078e00ff */
[----:B------:R-:W-:-:S05]  /*0d70*/  IADD3 R4, PT, PT, -R19, RZ, RZ ;  /* 0x000000ff13047210 */ /* 0x000fca0007ffe1ff */
[----:B------:R-:W-:-:S05]  /*0d80*/  IMAD R4, R11, R4, R2 ;  /* 0x000000040b047224 */ /* 0x000fca00078e0202 */
[----:B------:R-:W-:-:S13]  /*0d90*/  ISETP.GE.U32.AND P0, PT, R4, R11, PT ;  /* 0x0000000b0400720c */ /* 0x000fda0003f06070 */
[----:B------:R-:W-:Y:S02]  /*0da0*/  @P0 IMAD.IADD R4, R4, 0x1, -R11 ;  /* 0x0000000104040824 */ /* 0x000fe400078e0a0b */
[----:B------:R-:W-:-:S03]  /*0db0*/  @P0 VIADD R19, R19, 0x1 ;  /* 0x0000000113130836 */ /* 0x000fc60000000000 */
[----:B------:R-:W-:-:S13]  /*0dc0*/  ISETP.GE.U32.AND P1, PT, R4, R11, PT ;  /* 0x0000000b0400720c */ /* 0x000fda0003f26070 */
[----:B------:R-:W-:Y:S01]  /*0dd0*/  @P1 VIADD R19, R19, 0x1 ;  /* 0x0000000113131836 */ /* 0x000fe20000000000 */
[----:B------:R-:W-:-:S04]  /*0de0*/  @!P2 LOP3.LUT R19, RZ, R11, RZ, 0x33, !PT ;  /* 0x0000000bff13a212 */ /* 0x000fc800078e33ff */
[----:B------:R-:W-:-:S05]  /*0df0*/  IADD3 R6, PT, PT, -R19, RZ, RZ ;  /* 0x000000ff13067210 */ /* 0x000fca0007ffe1ff */
[----:B------:R-:W-:Y:S01]  /*0e00*/  IMAD R6, R11, R6, R2 ;  /* 0x000000060b067224 */ /* 0x000fe200078e0202 */
[----:B------:R-:W-:Y:S06]  /*0e10*/  BRA `(.L_x_205) ;  /* 0x0000000000187947 */ /* 0x000fec0003800000 */
.L_x_204:
[----:B------:R-:W-:Y:S01]  /*0e20*/  IMAD.MOV.U32 R23, RZ, RZ, R2 ;  /* 0x000000ffff177224 */ /* 0x000fe200078e0002 */
[----:B------:R-:W-:-:S07]  /*0e30*/  MOV R4, 0xe50 ;  /* 0x00000e5000047802 */ /* 0x000fce0000000f00 */
[----:B-1----:R-:W-:Y:S05]  /*0e40*/  CALL.REL.NOINC `($__internal_8_$__cuda_sm20_div_s64) ;  /* 0x0000003800447944 */ /* 0x002fea0003c00000 */
[----:B------:R-:W-:Y:S02]  /*0e50*/  IMAD.MOV R6, RZ, RZ, -R19 ;  /* 0x000000ffff067224 */ /* 0x000fe400078e0a13 */
[----:B------:R-:W-:-:S04]  /*0e60*/  IMAD.U32 R11, RZ, RZ, UR29 ;  /* 0x0000001dff0b7e24 */ /* 0x000fc8000f8e00ff */
[----:B------:R-:W-:-:S07]  /*0e70*/  IMAD R6, R6, R11, R2 ;  /* 0x0000000b06067224 */ /* 0x000fce00078e0202 */
.L_x_205:
[----:B------:R-:W-:Y:S05]  /*0e80*/  BSYNC.RECONVERGENT B1 ;  /* 0x0000000000017941 */ /* 0x000fea0003800200 */
.L_x_203:
[----:B------:R-:W-:Y:S01]  /*0e90*/  IADD3 R8, PT, PT, R19, -UR19, RZ ;  /* 0x8000001313087c10 */ /* 0x000fe2000fffe0ff */
[----:B------:R-:W-:Y:S03]  /*0ea0*/  BSSY.RECONVERGENT B1, `(.L_x_206) ;  /* 0x0000034000017945 */ /* 0x000fe60003800200 */
        /* <DEDUP_REMOVED lines=14> */
.L_x_207:
[----:B------:R-:W-:Y:S01]  /*0f90*/  IABS R12, R7 ;  /* 0x00000007000c7213 */ /* 0x000fe20000000000 */
[----:B------:R-:W-:Y:S01]  /*0fa0*/  IMAD.MOV.U32 R4, RZ, RZ, RZ ;  /* 0x000000ffff047224 */ /* 0x000fe200078e00ff */
[----:B------:R-:W-:Y:S02]  /*0fb0*/  IABS R10, R19 ;  /* 0x00000013000a7213 */ /* 0x000fe40000000000 */
[----:B------:R-:W0:Y:S01]  /*0fc0*/  I2F.RP R9, R12 ;  /* 0x0000000c00097306 */ /* 0x000e220000209400 */
[----:B------:R-:W-:-:S04]  /*0fd0*/  LOP3.LUT R19, R19, R7, RZ, 0x3c, !PT ;  /* 0x0000000713137212 */ /* 0x000fc800078e3cff */
[----:B------:R-:W-:-:S03]  /*0fe0*/  ISETP.GE.AND P2, PT, R19, RZ, PT ;  /* 0x000000ff1300720c */ /* 0x000fc60003f46270 */
[----:B0-----:R-:W0:Y:S02]  /*0ff0*/  MUFU.RCP R9, R9 ;  /* 0x0000000900097308 */ /* 0x001e240000001000 */
[----:B0-----:R-:W-:Y:S02]  /*1000*/  IADD3 R16, PT, PT, R9, 0xffffffe, RZ ;  /* 0x0ffffffe09107810 */ /* 0x001fe40007ffe0ff */
[----:B------:R-:W-:-:S04]  /*1010*/  SHF.R.S32.HI R9, RZ, 0x1f, R6 ;  /* 0x0000001fff097819 */ /* 0x000fc80000011406 */
[----:B------:R-:W0:Y:S02]  /*1020*/  F2I.FTZ.U32.TRUNC.NTZ R5, R16 ;  /* 0x0000001000057305 */ /* 0x000e24000021f000 */
[----:B0-----:R-:W-:-:S04]  /*1030*/  IMAD.MOV R17, RZ, RZ, -R5 ;  /* 0x000000ffff117224 */ /* 0x001fc800078e0a05 */
        /* <DEDUP_REMOVED lines=11> */
[----:B------:R-:W-:-:S05]  /*10f0*/  @P0 VIADD R4, R4, 0x1 ;  /* 0x0000000104040836 */ /* 0x000fca0000000000 */
[----:B------:R-:W-:Y:S02]  /*1100*/  @!P2 IADD3 R4, PT, PT, -R4, RZ, RZ ;  /* 0x000000ff0404a210 */ /* 0x000fe40007ffe1ff */
[----:B------:R-:W-:-:S05]  /*1110*/  @!P1 LOP3.LUT R4, RZ, R7, RZ, 0x33, !PT ;  /* 0x00000007ff049212 */ /* 0x000fca00078e33ff */
[----:B------:R-:W-:Y:S02]  /*1120*/  IMAD R5, R4, UR22, RZ ;  /* 0x0000001604057c24 */ /* 0x000fe4000f8e02ff */
[----:B------:R-:W-:-:S03]  /*1130*/  IMAD.U32 R4, RZ, RZ, UR18 ;  /* 0x00000012ff047e24 */ /* 0x000fc6000f8e00ff */
[----:B------:R-:W-:-:S04]  /*1140*/  IADD3 R17, P0, PT, R8, R5, RZ ;  /* 0x0000000508117210 */ /* 0x000fc80007f1e0ff */
[----:B------:R-:W-:-:S05]  /*1150*/  LEA.HI.X.SX32 R8, R5, RZ, 0x1, P0 ;  /* 0x000000ff05087211 */ /* 0x000fca00000f0eff */
[-C--:B------:R-:W-:Y:S02]  /*1160*/  IMAD R5, R8, R11.reuse, RZ ;  /* 0x0000000b08057224 */ /* 0x080fe400078e02ff */
[----:B------:R-:W-:Y:S02]  /*1170*/  IMAD.MOV.U32 R8, RZ, RZ, R6 ;  /* 0x000000ffff087224 */ /* 0x000fe400078e0006 */
[C---:B------:R-:W-:Y:S02]  /*1180*/  IMAD R5, R17.reuse, R4, R5 ;  /* 0x0000000411057224 */ /* 0x040fe400078e0205 */
[----:B------:R-:W-:-:S04]  /*1190*/  IMAD.WIDE.U32 R8, R17, R11, R8 ;  /* 0x0000000b11087225 */ /* 0x000fc800078e0008 */
[----:B------:R-:W-:Y:S01]  /*11a0*/  IMAD.IADD R5, R9, 0x1, R5 ;  /* 0x0000000109057824 */ /* 0x000fe200078e0205 */
[----:B------:R-:W-:-:S04]  /*11b0*/  LEA R16, P0, R8, UR24, 0x1 ;  /* 0x0000001808107c11 */ /* 0x000fc8000f8008ff */
[----:B------:R-:W-:-:S05]  /*11c0*/  LEA.HI.X R17, R8, UR25, R5, 0x1, P0 ;  /* 0x0000001908117c11 */ /* 0x000fca00080f0c05 */
[----:B------:R0:W5:Y:S04]  /*11d0*/  LDG.E.U16 R16, desc[UR10][R16.64] ;  /* 0x0000000a10107981 */ /* 0x000168000c1e1500 */
.L_x_208:
[----:B------:R-:W-:Y:S05]  /*11e0*/  BSYNC.RECONVERGENT B1 ;  /* 0x0000000000017941 */ /* 0x000fea0003800200 */
.L_x_206:
[C---:B------:R-:W-:Y:S01]  /*11f0*/  LEA R8, P0, R2.reuse, UR26, 0x1 ;  /* 0x0000001a02087c11 */ /* 0x040fe2000f8008ff */
[----:B-----5:R-:W-:Y:S01]  /*1200*/  HMUL2 R16, R16.H0_H0, UR23.H0_H0 ;  /* 0x2000001710107c32 */ /* 0x020fe20008000800 */
[----:B------:R-:W-:Y:S02]  /*1210*/  BSSY.RECONVERGENT B1, `(.L_x_209) ;  /* 0x0000023000017945 */ /* 0x000fe40003800200 */
[----:B------:R-:W-:Y:S02]  /*1220*/  LEA.HI.X R9, R2, UR27, R13, 0x1, P0 ;  /* 0x0000001b02097c11 */ /* 0x000fe400080f0c0d */
[----:B------:R-:W-:-:S03]  /*1230*/  IADD3 R6, P0, PT, R3, R2, RZ ;  /* 0x0000000203067210 */ /* 0x000fc60007f1e0ff */
[----:B------:R2:W-:Y:S01]  /*1240*/  STG.E.U16 desc[UR10][R8.64], R16 ;  /* 0x0000001008007986 */ /* 0x0005e2000c10150a */
[----:B------:R-:W-:-:S04]  /*1250*/  IADD3.X R13, PT, PT, RZ, R13, RZ, P0, !PT ;  /* 0x0000000dff0d7210 */ /* 0x000fc800007fe4ff */
[----:B------:R-:W-:-:S04]  /*1260*/  LOP3.LUT R4, R13, R4, RZ, 0xfc, !PT ;  /* 0x000000040d047212 */ /* 0x000fc800078efcff */
        /* <DEDUP_REMOVED lines=9> */
[----:B01----:R-:W-:-:S04]  /*1300*/  IMAD R17, R2, R11, RZ ;  /* 0x0000000b02117224 */ /* 0x003fc800078e02ff */
        /* <DEDUP_REMOVED lines=13> */
.L_x_210:
[----:B------:R-:W-:Y:S01]  /*13e0*/  IMAD.MOV.U32 R23, RZ, RZ, R6 ;  /* 0x000000ffff177224 */ /* 0x000fe200078e0006 */
[----:B------:R-:W-:-:S07]  /*13f0*/  MOV R4, 0x1410 ;  /* 0x0000141000047802 */ /* 0x000fce0000000f00 */
[----:B01----:R-:W-:Y:S05]  /*1400*/  CALL.REL.NOINC `($__internal_8_$__cuda_sm20_div_s64) ;  /* 0x0000003000d47944 */ /* 0x003fea0003c00000 */
[----:B------:R-:W-:Y:S02]  /*1410*/  IMAD.MOV R2, RZ, RZ, -R19 ;  /* 0x000000ffff027224 */ /* 0x000fe400078e0a13 */
[----:B------:R-:W-:-:S04]  /*1420*/  IMAD.U32 R11, RZ, RZ, UR29 ;  /* 0x0000001dff0b7e24 */ /* 0x000fc8000f8e00ff */
[----:B------:R-:W-:-:S07]  /*1430*/  IMAD R2, R2, R11, R6 ;  /* 0x0000000b02027224 */ /* 0x000fce00078e0206 */
.L_x_211:
[----:B------:R-:W-:Y:S05]  /*1440*/  BSYNC.RECONVERGENT B1 ;  /* 0x0000000000017941 */ /* 0x000fea0003800200 */
.L_x_209:
[----:B------:R-:W-:Y:S01]  /*1450*/  IADD3 R4, PT, PT, R19, -UR19, RZ ;  /* 0x8000001313047c10 */ /* 0x000fe2000fffe0ff */
[----:B------:R-:W-:Y:S03]  /*1460*/  BSSY.RECONVERGENT B1, `(.L_x_212) ;  /* 0x0000033000017945 */ /* 0x000fe60003800200 */
[----:B------:R-:W-:-:S13]  /*1470*/  ISETP.GT.AND P0, PT, R4, -0x1, PT ;  /* 0xffffffff0400780c */ /* 0x000fda0003f04270 */
[----:B------:R-:W-:Y:S05]  /*1480*/  @P0 BRA `(.L_x_213) ;  /* 0x0000000000300947 */ /* 0x000fea0003800000 */
[----:B------:R-:W-:Y:S01]  /*1490*/  SHF.R.S32.HI R10, RZ, 0x1f, R19 ;  /* 0x0000001fff0a7819 */ /* 0x000fe20000011413 */
[----:B------:R-:W-:Y:S01]  /*14a0*/  IMAD.U32 R4, RZ, RZ, UR18 ;  /* 0x00000012ff047e24 */ /* 0x000fe2000f8e00ff */
[--C-:B------:R-:W-:Y:S01]  /*14b0*/  SHF.R.S32.HI R17, RZ, 0x1f, R2.reuse ;  /* 0x0000001fff117819 */ /* 0x100fe20000011402 */
[----:B------:R-:W-:Y:S02]  /*14c0*/  IMAD.MOV.U32 R16, RZ, RZ, R2 ;  /* 0x000000ffff107224 */ /* 0x000fe400078e0002 */
        /* <DEDUP_REMOVED lines=8> */
.L_x_213:
[----:B------:R-:W-:-:S04]  /*1550*/  IABS R21, R7 ;  /* 0x0000000700157213 */ /* 0x000fc80000000000 */
[----:B------:R-:W0:Y:S08]  /*1560*/  I2F.RP R12, R21 ;  /* 0x00000015000c7306 */ /* 0x000e300000209400 */
[----:B0-----:R-:W0:Y:S02]  /*1570*/  MUFU.RCP R12, R12 ;  /* 0x0000000c000c7308 */ /* 0x001e240000001000 */
[----:B0-----:R-:W-:-:S06]  /*1580*/  IADD3 R16, PT, PT, R12, 0xffffffe, RZ ;  /* 0x0ffffffe0c107810 */ /* 0x001fcc0007ffe0ff */
[----:B------:R0:W1:Y:S02]  /*1590*/  F2I.FTZ.U32.TRUNC.NTZ R17, R16 ;  /* 0x0000001000117305 */ /* 0x000064000021f000 */
[----:B0-----:R-:W-:Y:S02]  /*15a0*/  IMAD.MOV.U32 R16, RZ, RZ, RZ ;  /* 0x000000ffff107224 */ /* 0x001fe400078e00ff */
[----:B-1----:R-:W-:-:S04]  /*15b0*/  IMAD.MOV R10, RZ, RZ, -R17 ;  /* 0x000000ffff0a7224 */ /* 0x002fc800078e0a11 */
[----:B------:R-:W-:Y:S01]  /*15c0*/  IMAD R5, R10, R21, RZ ;  /* 0x000000150a057224 */ /* 0x000fe200078e02ff */
[----:B------:R-:W-:Y:S02]  /*15d0*/  IABS R10, R19 ;  /* 0x00000013000a7213 */ /* 0x000fe40000000000 */
[----:B------:R-:W-:Y:S01]  /*15e0*/  LOP3.LUT R19, R19, R7, RZ, 0x3c, !PT ;  /* 0x0000000713137212 */ /* 0x000fe200078e3cff */
[----:B------:R-:W-:-:S03]  /*15f0*/  IMAD.HI.U32 R5, R17, R5, R16 ;  /* 0x0000000511057227 */ /* 0x000fc600078e0010 */
[----:B------:R-:W-:Y:S01]  /*1600*/  ISETP.GE.AND P2, PT, R19, RZ, PT ;  /* 0x000000ff1300720c */ /* 0x000fe20003f46270 */
[----:B------:R-:W-:Y:S02]  /*1610*/  IMAD.MOV.U32 R16, RZ, RZ, R2 ;  /* 0x000000ffff107224 */ /* 0x000fe400078e0002 */
[----:B------:R-:W-:-:S04]  /*1620*/  IMAD.HI.U32 R5, R5, R10, RZ ;  /* 0x0000000a05057227 */ /* 0x000fc800078e00ff */
[----:B------:R-:W-:-:S04]  /*1630*/  IMAD.MOV R17, RZ, RZ, -R5 ;  /* 0x000000ffff117224 */ /* 0x000fc800078e0a05 */
[----:B------:R-:W-:Y:S01]  /*1640*/  IMAD R10, R21, R17, R10 ;  /* 0x00000011150a7224 */ /* 0x000fe200078e020a */
[----:B------:R-:W-:-:S04]  /*1650*/  SHF.R.S32.HI R17, RZ, 0x1f, R2 ;  /* 0x0000001fff117819 */ /* 0x000fc80000011402 */
        /* <DEDUP_REMOVED lines=8> */
[----:B------:R-:W-:-:S05]  /*16e0*/  IMAD R5, R5, UR22, RZ ;  /* 0x0000001605057c24 */ /* 0x000fca000f8e02ff */
[----:B------:R-:W-:Y:S02]  /*16f0*/  IADD3 R19, P0, PT, R4, R5, RZ ;  /* 0x0000000504137210 */ /* 0x000fe40007f1e0ff */
[----:B------:R-:W-:Y:S02]  /*1700*/  MOV R4, UR18 ;  /* 0x0000001200047c02 */ /* 0x000fe40008000f00 */
[----:B------:R-:W-:Y:S01]  /*1710*/  LEA.HI.X.SX32 R10, R5, RZ, 0x1, P0 ;  /* 0x000000ff050a7211 */ /* 0x000fe200000f0eff */
[----:B------:R-:W-:-:S04]  /*1720*/  IMAD.WIDE.U32 R16, R19, R11, R16 ;  /* 0x0000000b13107225 */ /* 0x000fc800078e0010 */
[----:B------:R-:W-:Y:S01]  /*1730*/  IMAD R10, R10, R11, RZ ;  /* 0x0000000b0a0a7224 */ /* 0x000fe200078e02ff */
[----:B------:R-:W-:-:S03]  /*1740*/  LEA R18, P0, R16, UR24, 0x1 ;  /* 0x0000001810127c11 */ /* 0x000fc6000f8008ff */
[----:B------:R-:W-:-:S04]  /*1750*/  IMAD R5, R19, R4, R10 ;  /* 0x0000000413057224 */ /* 0x000fc800078e020a */
[----:B------:R-:W-:-:S05]  /*1760*/  IMAD.IADD R5, R17, 0x1, R5 ;  /* 0x0000000111057824 */ /* 0x000fca00078e0205 */
[----:B------:R-:W-:-:S05]  /*1770*/  LEA.HI.X R19, R16, UR25, R5, 0x1, P0 ;  /* 0x0000001910137c11 */ /* 0x000fca00080f0c05 */
[----:B------:R0:W5:Y:S02]  /*1780*/  LDG.E.U16 R18, desc[UR10][R18.64] ;  /* 0x0000000a12127981 */ /* 0x000164000c1e1500 */
.L_x_214:
[----:B------:R-:W-:Y:S05]  /*1790*/  BSYNC.RECONVERGENT B1 ;  /* 0x0000000000017941 */ /* 0x000fea0003800200 */
.L_x_212:
        /* <DEDUP_REMOVED lines=17> */
[----:B--2---:R-:W-:Y:S01]  /*18b0*/  MOV R16, RZ ;  /* 0x000000ff00107202 */ /* 0x004fe20000000f00 */
[----:B---3--:R-:W-:-:S04]  /*18c0*/  IMAD.MOV R4, RZ, RZ, -R17 ;  /* 0x000000ffff047224 */ /* 0x008fc800078e0a11 */
[----:B01----:R-:W-:-:S04]  /*18d0*/  IMAD R19, R4, R11, RZ ;  /* 0x0000000b04137224 */ /* 0x003fc800078e02ff */
        /* <DEDUP_REMOVED lines=13> */
.L_x_216:
[----:B------:R-:W-:Y:S01]  /*19b0*/  IMAD.MOV.U32 R23, RZ, RZ, R6 ;  /* 0x000000ffff177224 */ /* 0x000fe200078e0006 */
[----:B------:R-:W-:-:S07]  /*19c0*/  MOV R4, 0x19e0 ;  /* 0x000019e000047802 */ /* 0x000fce0000000f00 */
[----:B01----:R-:W-:Y:S05]  /*19d0*/  CALL.REL.NOINC `($__internal_8_$__cuda_sm20_div_s64) ;  /* 0x0000002c00607944 */ /* 0x003fea0003c00000 */
[----:B------:R-:W-:Y:S01]  /*19e0*/  MOV R11, UR29 ;  /* 0x0000001d000b7c02 */ /* 0x000fe20008000f00 */
[----:B------:R-:W-:-:S04]  /*19f0*/  IMAD.MOV R10, RZ, RZ, -R19 ;  /* 0x000000ffff0a7224 */ /* 0x000fc800078e0a13 */
[----:B------:R-:W-:-:S07]  /*1a00*/  IMAD R10, R10, R11, R6 ;  /* 0x0000000b0a0a7224 */ /* 0x000fce00078e0206 */
.L_x_217:
[----:B------:R-:W-:Y:S05]  /*1a10*/  BSYNC.RECONVERGENT B1 ;  /* 0x0000000000017941 */ /* 0x000fea0003800200 */
.L_x_215:
[----:B------:R-:W-:Y:S01]  /*1a20*/  VIADD R4, R19, -UR19 ;  /* 0x8000001313047c36 */ /* 0x000fe20008000000 */
[----:B------:R-:W-:Y:S04]  /*1a30*/  BSSY.RECONVERGENT B1, `(.L_x_218) ;  /* 0x0000034000017945 */ /* 0x000fe80003800200 */
[----:B------:R-:W-:-:S13]  /*1a40*/  ISETP.GT.AND P0, PT, R4, -0x1, PT ;  /* 0xffffffff0400780c */ /* 0x000fda0003f04270 */
[----:B------:R-:W-:Y:S05]  /*1a50*/  @P0 BRA `(.L_x_219) ;  /* 0x0000000000300947 */ /* 0x000fea0003800000 */
[----:B------:R-:W-:Y:S01]  /*1a60*/  SHF.R.S32.HI R12, RZ, 0x1f, R19 ;  /* 0x0000001fff0c7819 */ /* 0x000fe20000011413 */
[--C-:B------:R-:W-:Y:S01]  /*1a70*/  IMAD.MOV.U32 R16, RZ, RZ, R10.reuse ;  /* 0x000000ffff107224 */ /* 0x100fe200078e000a */
[----:B------:R-:W-:Y:S01]  /*1a80*/  SHF.R.S32.HI R17, RZ, 0x1f, R10 ;  /* 0x0000001fff117819 */ /* 0x000fe2000001140a */
[----:B------:R-:W-:Y:S02]  /*1a90*/  IMAD.U32 R4, RZ, RZ, UR18 ;  /* 0x00000012ff047e24 */ /* 0x000fe4000f8e00ff */
[-C--:B------:R-:W-:Y:S02]  /*1aa0*/  IMAD R12, R12, R11.reuse, RZ ;  /* 0x0000000b0c0c7224 */ /* 0x080fe400078e02ff */
[----:B------:R-:W-:-:S04]  /*1ab0*/  IMAD.WIDE.U32 R16, R19, R11, R16 ;  /* 0x0000000b13107225 */ /* 0x000fc800078e0010 */
[----:B------:R-:W-:Y:S01]  /*1ac0*/  IMAD R19, R19, R4, R12 ;  /* 0x0000000413137224 */ /* 0x000fe200078e020c */
[----:B------:R-:W-:-:S04]  /*1ad0*/  LEA R18, P0, R16, UR20, 0x1 ;  /* 0x0000001410127c11 */ /* 0x000fc8000f8008ff */
[----:B------:R-:W-:-:S04]  /*1ae0*/  IADD3 R17, PT, PT, R17, R19, RZ ;  /* 0x0000001311117210 */ /* 0x000fc80007ffe0ff */
[----:B------:R-:W-:-:S05]  /*1af0*/  LEA.HI.X R19, R16, UR21, R17, 0x1, P0 ;  /* 0x0000001510137c11 */ /* 0x000fca00080f0c11 */
[----:B------:R0:W5:Y:S01]  /*1b00*/  LDG.E.U16 R18, desc[UR10][R18.64] ;  /* 0x0000000a12127981 */ /* 0x000162000c1e1500 */
[----:B------:R-:W-:Y:S05]  /*1b10*/  BRA `(.L_x_220) ;  /* 0x0000000000947947 */ /* 0x000fea0003800000 */
.L_x_219:
        /* <DEDUP_REMOVED lines=24> */
[----:B------:R-:W-:Y:S02]  /*1ca0*/  IMAD R17, R16, UR22, RZ ;  /* 0x0000001610117c24 */ /* 0x000fe4000f8e02ff */
[----:B------:R-:W-:-:S03]  /*1cb0*/  IMAD.MOV.U32 R16, RZ, RZ, R10 ;  /* 0x000000ffff107224 */ /* 0x000fc600078e000a */
[----:B------:R-:W-:Y:S01]  /*1cc0*/  IADD3 R19, P0, PT, R4, R17, RZ ;  /* 0x0000001104137210 */ /* 0x000fe20007f1e0ff */
[----:B------:R-:W-:-:S03]  /*1cd0*/  IMAD.U32 R4, RZ, RZ, UR18 ;  /* 0x00000012ff047e24 */ /* 0x000fc6000f8e00ff */
[----:B------:R-:W-:Y:S02]  /*1ce0*/  LEA.HI.X.SX32 R12, R17, RZ, 0x1, P0 ;  /* 0x000000ff110c7211 */ /* 0x000fe400000f0eff */
[----:B------:R-:W-:-:S03]  /*1cf0*/  SHF.R.S32.HI R17, RZ, 0x1f, R10 ;  /* 0x0000001fff117819 */ /* 0x000fc6000001140a */
[-C--:B------:R-:W-:Y:S02]  /*1d00*/  IMAD R12, R12, R11.reuse, RZ ;  /* 0x0000000b0c0c7224 */ /* 0x080fe400078e02ff */
[----:B------:R-:W-:-:S04]  /*1d10*/  IMAD.WIDE.U32 R16, R19, R11, R16 ;  /* 0x0000000b13107225 */ /* 0x000fc800078e0010 */
[----:B------:R-:W-:Y:S01]  /*1d20*/  IMAD R19, R19, R4, R12 ;  /* 0x0000000413137224 */ /* 0x000fe200078e020c */
[----:B------:R-:W-:-:S04]  /*1d30*/  LEA R18, P0, R16, UR24, 0x1 ;  /* 0x0000001810127c11 */ /* 0x000fc8000f8008ff */
[----:B------:R-:W-:-:S04]  /*1d40*/  IADD3 R17, PT, PT, R17, R19, RZ ;  /* 0x0000001311117210 */ /* 0x000fc80007ffe0ff */
[----:B------:R-:W-:-:S05]  /*1d50*/  LEA.HI.X R19, R16, UR25, R17, 0x1, P0 ;  /* 0x0000001910137c11 */ /* 0x000fca00080f0c11 */
[----:B------:R1:W5:Y:S02]  /*1d60*/  LDG.E.U16 R18, desc[UR10][R18.64] ;  /* 0x0000000a12127981 */ /* 0x000364000c1e1500 */
.L_x_220:
[----:B------:R-:W-:Y:S05]  /*1d70*/  BSYNC.RECONVERGENT B1 ;  /* 0x0000000000017941 */ /* 0x000fea0003800200 */
.L_x_218:
        /* <DEDUP_REMOVED lines=15> */
[----:B--2---:R-:W-:Y:S01]  /*1e70*/  IMAD.MOV.U32 R16, RZ, RZ, RZ ;  /* 0x000000ffff107224 */ /* 0x004fe200078e00ff */
[----:B---3--:R-:W-:-:S05]  /*1e80*/  IADD3 R4, PT, PT, RZ, -R17, RZ ;  /* 0x80000011ff047210 */ /* 0x008fca0007ffe0ff */
[----:B01----:R-:W-:-:S04]  /*1e90*/  IMAD R19, R4, R11, RZ ;  /* 0x0000000b04137224 */ /* 0x003fc800078e02ff */
        /* <DEDUP_REMOVED lines=13> */
.L_x_222:
[----:B------:R-:W-:Y:S01]  /*1f70*/  IMAD.MOV.U32 R23, RZ, RZ, R6 ;  /* 0x000000ffff177224 */ /* 0x000fe200078e0006 */
[----:B------:R-:W-:-:S07]  /*1f80*/  MOV R4, 0x1fa0 ;  /* 0x00001fa000047802 */ /* 0x000fce0000000f00 */
[----:B01----:R-:W-:Y:S05]  /*1f90*/  CALL.REL.NOINC `($__internal_8_$__cuda_sm20_div_s64) ;  /* 0x0000002400f07944 */ /* 0x003fea0003c00000 */
[----:B------:R-:W-:Y:S01]  /*1fa0*/  IADD3 R4, PT, PT, -R19, RZ, RZ ;  /* 0x000000ff13047210 */ /* 0x000fe20007ffe1ff */
[----:B------:R-:W-:-:S04]  /*1fb0*/  IMAD.U32 R11, RZ, RZ, UR29 ;  /* 0x0000001dff0b7e24 */ /* 0x000fc8000f8e00ff */
[----:B------:R-:W-:-:S07]  /*1fc0*/  IMAD R4, R4, R11, R6 ;  /* 0x0000000b04047224 */ /* 0x000fce00078e0206 */
.L_x_223:
[----:B------:R-:W-:Y:S05]  /*1fd0*/  BSYNC.RECONVERGENT B1 ;  /* 0x0000000000017941 */ /* 0x000fea0003800200 */
.L_x_221:
[----:B------:R-:W-:Y:S01]  /*1fe0*/  VIADD R10, R19, -UR19 ;  /* 0x80000013130a7c36 */ /* 0x000fe20008000000 */
[----:B------:R-:W-:Y:S04]  /*1ff0*/  BSSY.RECONVERGENT B1, `(.L_x_224) ;  /* 0x0000032000017945 */ /* 0x000fe80003800200 */
        /* <DEDUP_REMOVED lines=13> */
.L_x_225:
        /* <DEDUP_REMOVED lines=26> */
[----:B------:R-:W-:-:S04]  /*2270*/  IADD3 R10, P0, PT, R10, R17, RZ ;  /* 0x000000110a0a7210 */ /* 0x000fc80007f1e0ff */
[----:B------:R-:W-:Y:S02]  /*2280*/  LEA.HI.X.SX32 R12, R17, RZ, 0x1, P0 ;  /* 0x000000ff110c7211 */ /* 0x000fe400000f0eff */
[----:B------:R-:W-:-:S03]  /*2290*/  SHF.R.S32.HI R17, RZ, 0x1f, R4 ;  /* 0x0000001fff117819 */ /* 0x000fc60000011404 */
[-C--:B------:R-:W-:Y:S02]  /*22a0*/  IMAD R19, R12, R11.reuse, RZ ;  /* 0x0000000b0c137224 */ /* 0x080fe400078e02ff */
[----:B------:R-:W-:-:S04]  /*22b0*/  IMAD.WIDE.U32 R16, R10, R11, R16 ;  /* 0x0000000b0a107225 */ /* 0x000fc800078e0010 */
[----:B------:R-:W-:Y:S01]  /*22c0*/  IMAD R11, R10, UR18, R19 ;  /* 0x000000120a0b7c24 */ /* 0x000fe2000f8e0213 */
[----:B------:R-:W-:-:S03]  /*22d0*/  LEA R10, P0, R16, UR24, 0x1 ;  /* 0x00000018100a7c11 */ /* 0x000fc6000f8008ff */
[----:B------:R-:W-:-:S05]  /*22e0*/  IMAD.IADD R11, R17, 0x1, R11 ;  /* 0x00000001110b7824 */ /* 0x000fca00078e020b */
[----:B------:R-:W-:-:S05]  /*22f0*/  LEA.HI.X R11, R16, UR25, R11, 0x1, P0 ;  /* 0x00000019100b7c11 */ /* 0x000fca00080f0c0b */
[----:B------:R0:W5:Y:S02]  /*2300*/  LDG.E.U16 R10, desc[UR10][R10.64] ;  /* 0x0000000a0a0a7981 */ /* 0x000164000c1e1500 */
.L_x_226:
[----:B------:R-:W-:Y:S05]  /*2310*/  BSYNC.RECONVERGENT B1 ;  /* 0x0000000000017941 */ /* 0x000fea0003800200 */
.L_x_224:
        /* <DEDUP_REMOVED lines=8> */
[----:B--2---:R-:W-:Y:S05]  /*23a0*/  @!P0 BRA `(.L_x_227) ;  /* 0xffffffe800348947 */ /* 0x004fea000383ffff */
[----:B------:R-:W-:Y:S05]  /*23b0*/  BSYNC.RECONVERGENT B0 ;  /* 0x0000000000007941 */ /* 0x000fea0003800200 */
.L_x_202:
[----:B------:R-:W-:Y:S05]  /*23c0*/  EXIT ;  /* 0x000000000000794d */ /* 0x000fea0003800000 */
.L_x_189:
        /* <DEDUP_REMOVED lines=15> */
[----:B------:R-:W-:Y:S01]  /*24c0*/  IADD3 R11, PT, PT, RZ, -R3, RZ ;  /* 0x80000003ff0b7210 */ /* 0x000fe20007ffe0ff */
[----:B------:R-:W-:Y:S01]  /*24d0*/  IMAD.MOV.U32 R4, RZ, RZ, RZ ;  /* 0x000000ffff047224 */ /* 0x000fe200078e00ff */
[----:B------:R-:W-:-:S05]  /*24e0*/  ISETP.NE.U32.AND P2, PT, R3, RZ, PT ;  /* 0x000000ff0300720c */ /* 0x000fca0003f45070 */
[----:B0-----:R-:W0:Y:S02]  /*24f0*/  MUFU.RCP R9, R9 ;  /* 0x0000000900097308 */ /* 0x001e240000001000 */
[----:B0-----:R-:W-:Y:S02]  /*2500*/  VIADD R5, R9, 0xffffffe ;  /* 0x0ffffffe09057836 */ /* 0x001fe40000000000 */
[----:B------:R-:W-:-:S04]  /*2510*/  IMAD.MOV.U32 R9, RZ, RZ, RZ ;  /* 0x000000ffff097224 */ /* 0x000fc800078e00ff */
[----:B------:R-:W0:Y:S02]  /*2520*/  F2I.FTZ.U32.TRUNC.NTZ R5, R5 ;  /* 0x0000000500057305 */ /* 0x000e24000021f000 */
[----:B0-----:R-:W-:-:S04]  /*2530*/  IMAD R11, R11, R5, RZ ;  /* 0x000000050b0b7224 */ /* 0x001fc800078e02ff */
        /* <DEDUP_REMOVED lines=9> */
[----:B------:R-:W-:Y:S01]  /*25d0*/  @!P2 LOP3.LUT R8, RZ, R3, RZ, 0x33, !PT ;  /* 0x00000003ff08a212 */ /* 0x000fe200078e33ff */
[----:B------:R-:W-:Y:S06]  /*25e0*/  BRA `(.L_x_230) ;  /* 0x0000000000107947 */ /* 0x000fec0003800000 */
.L_x_229:
[----:B------:R-:W-:-:S07]  /*25f0*/  MOV R8, 0x2610 ;  /* 0x0000261000087802 */ /* 0x000fce0000000f00 */
[----:B------:R-:W-:Y:S05]  /*2600*/  CALL.REL.NOINC `($__internal_9_$__cuda_sm20_div_u64) ;  /* 0x0000002400887944 */ /* 0x000fea0003c00000 */
[----:B------:R-:W-:Y:S01]  /*2610*/  MOV R8, R4 ;  /* 0x0000000400087202 */ /* 0x000fe20000000f00 */
[----:B------:R-:W-:-:S07]  /*2620*/  IMAD.MOV.U32 R9, RZ, RZ, R5 ;  /* 0x000000ffff097224 */ /* 0x000fce00078e0005 */
.L_x_230:
[----:B------:R-:W-:Y:S05]  /*2630*/  BSYNC.RECONVERGENT B0 ;  /* 0x0000000000007941 */ /* 0x000fea0003800200 */
.L_x_228:
        /* <DEDUP_REMOVED lines=13> */
[----:B------:R-:W4:Y:S01]  /*2710*/  LDCU UR16, c[0x0][0x3a4] ;  /* 0x00007480ff1077ac */ /* 0x000f220008000800 */
[----:B------:R-:W0:Y:S01]  /*2720*/  LDCU.U16 UR17, c[0x0][0x3d8] ;  /* 0x00007b00ff1177ac */ /* 0x000e220008000400 */
[----:B------:R-:W0:Y:S01]  /*2730*/  LDCU.64 UR14, c[0x0][0x388] ;  /* 0x00007100ff0e77ac */ /* 0x000e220008000a00 */
[----:B------:R-:W0:Y:S01]  /*2740*/  LDCU.64 UR18, c[0x0][0x3b0] ;  /* 0x00007600ff1277ac */ /* 0x000e220008000a00 */
[----:B-1----:R-:W-:-:S04]  /*2750*/  UIMAD UR6, UR7, UR6, UR4 ;  /* 0x00000006070672a4 */ /* 0x002fc8000f8e0204 */
[----:B------:R-:W-:Y:S08]  /*2760*/  @!P0 BRA `(.L_x_232) ;  /* 0x0000000400b08947 */ /* 0x000ff00003800000 */
        /* <DEDUP_REMOVED lines=8> */
.L_x_239:
[----:B--2---:R-:W-:Y:S01]  /*27f0*/  LOP3.LUT R4, R13, UR12, RZ, 0xfc, !PT ;  /* 0x0000000c0d047c12 */ /* 0x004fe2000f8efcff */
[----:B------:R-:W-:Y:S03]  /*2800*/  BSSY.RECONVERGENT B1, `(.L_x_233) ;  /* 0x0000020000017945 */ /* 0x000fe60003800200 */
[----:B------:R-:W-:-:S13]  /*2810*/  ISETP.NE.U32.AND P0, PT, R4, RZ, PT ;  /* 0x000000ff0400720c */ /* 0x000fda0003f05070 */
[----:B------:R-:W-:Y:S05]  /*2820*/  @P0 BRA `(.L_x_234) ;  /* 0x0000000000580947 */ /* 0x000fea0003800000 */
        /* <DEDUP_REMOVED lines=22> */
.L_x_234:
[----:B------:R-:W-:Y:S01]  /*2990*/  IMAD.MOV.U32 R23, RZ, RZ, R2 ;  /* 0x000000ffff177224 */ /* 0x000fe200078e0002 */
[----:B------:R-:W-:-:S07]  /*29a0*/  MOV R4, 0x29c0 ;  /* 0x000029c000047802 */ /* 0x000fce0000000f00 */
[----:B0--34-:R-:W-:Y:S05]  /*29b0*/  CALL.REL.NOINC `($__internal_8_$__cuda_sm20_div_s64) ;  /* 0x0000001c00687944 */ /* 0x019fea0003c00000 */
[----:B------:R-:W-:Y:S01]  /*29c0*/  IADD3 R20, PT, PT, -R19, RZ, RZ ;  /* 0x000000ff13147210 */ /* 0x000fe20007ffe1ff */
[----:B------:R-:W-:Y:S02]  /*29d0*/  IMAD.U32 R23, RZ, RZ, UR27 ;  /* 0x0000001bff177e24 */ /* 0x000fe4000f8e00ff */
[----:B------:R-:W-:Y:S02]  /*29e0*/  IMAD.MOV.U32 R4, RZ, RZ, R19 ;  /* 0x000000ffff047224 */ /* 0x000fe400078e0013 */
[----:B------:R-:W-:-:S07]  /*29f0*/  IMAD R20, R20, R23, R2 ;  /* 0x0000001714147224 */ /* 0x000fce00078e0202 */
.L_x_235:
[----:B0---4-:R-:W-:Y:S05]  /*2a00*/  BSYNC.RECONVERGENT B1 ;  /* 0x0000000000017941 */ /* 0x011fea0003800200 */
.L_x_233:
[----:B------:R-:W-:-:S05]  /*2a10*/  IADD3 R19, PT, PT, R4, UR6, RZ ;  /* 0x0000000604137c10 */ /* 0x000fca000fffe0ff */
[----:B------:R-:W-:-:S06]  /*2a20*/  IMAD.WIDE R18, R19, 0x4, R16 ;  /* 0x0000000413127825 */ /* 0x000fcc00078e0210 */
[----:B------:R-:W2:Y:S01]  /*2a30*/  LDG.E R19, desc[UR10][R18.64] ;  /* 0x0000000a12137981 */ /* 0x000ea2000c1e1900 */
[----:B------:R-:W-:Y:S01]  /*2a40*/  BSSY.RECONVERGENT B1, `(.L_x_236) ;  /* 0x0000030000017945 */ /* 0x000fe20003800200 */
[----:B--2---:R-:W-:-:S05]  /*2a50*/  VIADD R12, R19, -UR13 ;  /* 0x8000000d130c7c36 */ /* 0x004fca0008000000 */
        /* <DEDUP_REMOVED lines=12> */
.L_x_237:
[-C--:B------:R-:W-:Y:S02]  /*2b20*/  IABS R21, R7.reuse ;  /* 0x0000000700157213 */ /* 0x080fe40000000000 */
        /* <DEDUP_REMOVED lines=18> */
[----:B------:R-:W-:Y:S02]  /*2c50*/  ISETP.GE.U32.AND P0, PT, R22, R21, PT ;  /* 0x000000151600720c */ /* 0x000fe40003f06070 */
[----:B------:R-:W-:-:S11]  /*2c60*/  SHF.R.S32.HI R21, RZ, 0x1f, R20 ;  /* 0x0000001fff157819 */ /* 0x000fd60000011414 */
[----:B------:R-:W-:-:S05]  /*2c70*/  @P0 IADD3 R18, PT, PT, R18, 0x1, RZ ;  /* 0x0000000112120810 */ /* 0x000fca0007ffe0ff */
[----:B------:R-:W-:Y:S01]  /*2c80*/  @!P2 IMAD.MOV R18, RZ, RZ, -R18 ;  /* 0x000000ffff12a224 */ /* 0x000fe200078e0a12 */
[----:B------:R-:W-:-:S05]  /*2c90*/  @!P1 LOP3.LUT R18, RZ, R7, RZ, 0x33, !PT ;  /* 0x00000007ff129212 */ /* 0x000fca00078e33ff */
[----:B------:R-:W-:-:S05]  /*2ca0*/  IMAD R19, R18, UR16, RZ ;  /* 0x0000001012137c24 */ /* 0x000fca000f8e02ff */
[----:B------:R-:W-:-:S04]  /*2cb0*/  IADD3 R12, P0, PT, R12, R19, RZ ;  /* 0x000000130c0c7210 */ /* 0x000fc80007f1e0ff */
[----:B------:R-:W-:Y:S01]  /*2cc0*/  LEA.HI.X.SX32 R4, R19, RZ, 0x1, P0 ;  /* 0x000000ff13047211 */ /* 0x000fe200000f0eff */
[----:B------:R-:W-:-:S04]  /*2cd0*/  IMAD.WIDE.U32 R20, R12, R23, R20 ;  /* 0x000000170c147225 */ /* 0x000fc800078e0014 */
[----:B------:R-:W-:Y:S01]  /*2ce0*/  IMAD R19, R4, R23, RZ ;  /* 0x0000001704137224 */ /* 0x000fe200078e02ff */
[----:B------:R-:W-:-:S03]  /*2cf0*/  LEA R18, P0, R20, UR18, 0x1 ;  /* 0x0000001214127c11 */ /* 0x000fc6000f8008ff */
[----:B------:R-:W-:-:S04]  /*2d00*/  IMAD R19, R12, UR12, R19 ;  /* 0x0000000c0c137c24 */ /* 0x000fc8000f8e0213 */
[----:B------:R-:W-:-:S05]  /*2d10*/  IMAD.IADD R19, R21, 0x1, R19 ;  /* 0x0000000115137824 */ /* 0x000fca00078e0213 */
[----:B------:R-:W-:-:S05]  /*2d20*/  LEA.HI.X R19, R20, UR19, R19, 0x1, P0 ;  /* 0x0000001314137c11 */ /* 0x000fca00080f0c13 */
[----:B------:R1:W5:Y:S02]  /*2d30*/  LDG.E.U16 R18, desc[UR10][R18.64] ;  /* 0x0000000a12127981 */ /* 0x000364000c1e1500 */
.L_x_238:
[----:B------:R-:W-:Y:S05]  /*2d40*/  BSYNC.RECONVERGENT B1 ;  /* 0x0000000000017941 */ /* 0x000fea0003800200 */
.L_x_236:
[----:B-----5:R-:W-:Y:S02]  /*2d50*/  HMUL2 R18, R18.H0_H0, UR17.H0_H0 ;  /* 0x2000001112127c32 */ /* 0x020fe40008000800 */
[----:B01----:R-:W-:Y:S01]  /*2d60*/  IMAD.MOV.U32 R19, RZ, RZ, R9 ;  /* 0x000000ffff137224 */ /* 0x003fe200078e0009 */
        /* <DEDUP_REMOVED lines=8> */
[C---:B------:R-:W-:Y:S02]  /*2df0*/  LEA R8, P2, R3.reuse, R8, 0x1 ;  /* 0x0000000803087211 */ /* 0x040fe400078408ff */
[----:B------:R-:W-:Y:S02]  /*2e00*/  ISETP.NE.AND.EX P0, PT, R10, RZ, PT, P0 ;  /* 0x000000ff0a00720c */ /* 0x000fe40003f05300 */
[----:B------:R-:W-:-:S11]  /*2e10*/  LEA.HI.X R9, R3, R9, RZ, 0x1, P2 ;  /* 0x0000000903097211 */ /* 0x000fd600010f0cff */
[----:B-1----:R-:W-:Y:S05]  /*2e20*/  @P0 BRA `(.L_x_239) ;  /* 0xfffffff800700947 */ /* 0x002fea000383ffff */
.L_x_232:
[----:B0-234-:R-:W-:Y:S05]  /*2e30*/  BSYNC.RECONVERGENT B0 ;  /* 0x0000000000007941 */ /* 0x01dfea0003800200 */
.L_x_231:
[----:B------:R-:W0:Y:S01]  /*2e40*/  LDC R7, c[0x0][0x3d4] ;  /* 0x0000f500ff077b82 */ /* 0x000e220000000800 */
[----:B------:R-:W-:Y:S01]  /*2e50*/  ISETP.GE.U32.AND P0, PT, R5, 0x3, PT ;  /* 0x000000030500780c */ /* 0x000fe20003f06070 */
[----:B------:R-:W1:Y:S03]  /*2e60*/  LDCU UR7, c[0x0][0x3c4] ;  /* 0x00007880ff0777ac */ /* 0x000e660008000800 */
[----:B------:R-:W-:Y:S01]  /*2e70*/  ISETP.GE.U32.AND.EX P0, PT, R6, RZ, PT, P0 ;  /* 0x000000ff0600720c */ /* 0x000fe20003f06100 */
[----:B------:R-:W2:Y:S02]  /*2e80*/  LDCU UR30, c[0x0][0x3c0] ;  /* 0x00007800ff1e77ac */ /* 0x000ea40008000800 */
[----:B------:R-:W3:Y:S01]  /*2e90*/  LDC.64 R8, c[0x0][0x390] ;  /* 0x0000e400ff087b82 */ /* 0x000ee20000000a00 */
[----:B------:R-:W4:Y:S01]  /*2ea0*/  LDCU UR20, c[0x0][0x3a0] ;  /* 0x00007400ff1477ac */ /* 0x000f220008000800 */
[----:B------:R-:W0:Y:S01]  /*2eb0*/  LDCU UR21, c[0x0][0x3a4] ;  /* 0x00007480ff1577ac */ /* 0x000e220008000800 */
[----:B------:R-:W0:Y:S01]  /*2ec0*/  LDCU.U16 UR26, c[0x0][0x3d8] ;  /* 0x00007b00ff1a77ac */ /* 0x000e220008000400 */
[----:B------:R-:W0:Y:S01]  /*2ed0*/  LDCU.64 UR24, c[0x0][0x388] ;  /* 0x00007100ff1877ac */ /* 0x000e220008000a00 */
[----:B------:R-:W0:Y:S01]  /*2ee0*/  LDCU.64 UR22, c[0x0][0x3b0] ;  /* 0x00007600ff1677ac */ /* 0x000e220008000a00 */
[----:B------:R-:W0:Y:S04]  /*2ef0*/  LDCU.64 UR28, c[0x0][0x380] ;  /* 0x00007000ff1c77ac */ /* 0x000e280008000a00 */
[----:B012-4-:R-:W-:Y:S05]  /*2f00*/  @!P0 EXIT ;  /* 0x000000000000894d */ /* 0x017fea0003800000 */
[----:B------:R-:W-:Y:S01]  /*2f10*/  BSSY.RECONVERGENT B0, `(.L_x_240) ;  /* 0x0000183000007945 */ /* 0x000fe20003800200 */
.L_x_265:
        /* <DEDUP_REMOVED lines=12> */
[----:B------:R-:W-:-:S05]  /*2fe0*/  HFMA2 R4, -RZ, RZ, 0, 0 ;  /* 0x00000000ff047431 */ /* 0x000fca00000001ff */
        /* <DEDUP_REMOVED lines=13> */
.L_x_242:
[----:B------:R-:W-:Y:S02]  /*30c0*/  MOV R23, R2 ;  /* 0x0000000200177202 */ /* 0x000fe40000000f00 */
[----:B------:R-:W-:-:S07]  /*30d0*/  MOV R4, 0x30f0 ;  /* 0x000030f000047802 */ /* 0x000fce0000000f00 */
[----:B---3--:R-:W-:Y:S05]  /*30e0*/  CALL.REL.NOINC `($__internal_8_$__cuda_sm20_div_s64) ;  /* 0x00000014009c7944 */ /* 0x008fea0003c00000 */
[----:B------:R-:W-:Y:S02]  /*30f0*/  IMAD.MOV R6, RZ, RZ, -R19 ;  /* 0x000000ffff067224 */ /* 0x000fe400078e0a13 */
[----:B------:R-:W-:-:S04]  /*3100*/  IMAD.U32 R17, RZ, RZ, UR30 ;  /* 0x0000001eff117e24 */ /* 0x000fc8000f8e00ff */
[----:B------:R-:W-:-:S07]  /*3110*/  IMAD R6, R6, R17, R2 ;  /* 0x0000001106067224 */ /* 0x000fce00078e0202 */
.L_x_243:
[----:B------:R-:W-:Y:S05]  /*3120*/  BSYNC.RECONVERGENT B1 ;  /* 0x0000000000017941 */ /* 0x000fea0003800200 */
.L_x_241:
[----:B------:R-:W-:-:S05]  /*3130*/  IADD3 R11, PT, PT, R19, UR6, RZ ;  /* 0x00000006130b7c10 */ /* 0x000fca000fffe0ff */
[----:B---3--:R-:W-:-:S05]  /*3140*/  IMAD.WIDE R10, R11, 0x4, R8 ;  /* 0x000000040b0a7825 */ /* 0x008fca00078e0208 */
        /* <DEDUP_REMOVED lines=16> */
[----:B------:R-:W-:-:S04]  /*3250*/  IMAD.HI.U32 R5, R11, R5, R10 ;  /* 0x000000050b057227 */ /* 0x000fc800078e000a */
[----:B------:R-:W-:-:S04]  /*3260*/  IMAD.MOV.U32 R10, RZ, RZ, R18 ;  /* 0x000000ffff0a7224 */ /* 0x000fc800078e0012 */
[----:B------:R-:W-:-:S05]  /*3270*/  IMAD.HI.U32 R5, R5, R10, RZ ;  /* 0x0000000a05057227 */ /* 0x000fca00078e00ff */
[----:B------:R-:W-:-:S05]  /*3280*/  IADD3 R11, PT, PT, -R5, RZ, RZ ;  /* 0x000000ff050b7210 */ /* 0x000fca0007ffe1ff */
[----:B------:R-:W-:Y:S01]  /*3290*/  IMAD R10, R21, R11, R10 ;  /* 0x0000000b150a7224 */ /* 0x000fe200078e020a */
[----:B------:R-:W-:-:S04]  /*32a0*/  SHF.R.S32.HI R11, RZ, 0x1f, R6 ;  /* 0x0000001fff0b7819 */ /* 0x000fc80000011406 */
        /* <DEDUP_REMOVED lines=8> */
[----:B------:R-:W-:-:S05]  /*3330*/  IMAD R5, R5, UR21, RZ ;  /* 0x0000001505057c24 */ /* 0x000fca000f8e02ff */
[----:B------:R-:W-:Y:S01]  /*3340*/  IADD3 R19, P0, PT, R4, R5, RZ ;  /* 0x0000000504137210 */ /* 0x000fe20007f1e0ff */
[----:B------:R-:W-:-:S03]  /*3350*/  IMAD.U32 R4, RZ, RZ, UR7 ;  /* 0x00000007ff047e24 */ /* 0x000fc6000f8e00ff */
[----:B------:R-:W-:-:S05]  /*3360*/  LEA.HI.X.SX32 R10, R5, RZ, 0x1, P0 ;  /* 0x000000ff050a7211 */ /* 0x000fca00000f0eff */
[----:B------:R-:W-:Y:S01]  /*3370*/  IMAD R5, R10, R17, RZ ;  /* 0x000000110a057224 */ /* 0x000fe200078e02ff */
[----:B------:R-:W-:-:S03]  /*3380*/  MOV R10, R6 ;  /* 0x00000006000a7202 */ /* 0x000fc60000000f00 */
[C---:B------:R-:W-:Y:S02]  /*3390*/  IMAD R5, R19.reuse, R4, R5 ;  /* 0x0000000413057224 */ /* 0x040fe400078e0205 */
[----:B------:R-:W-:-:S04]  /*33a0*/  IMAD.WIDE.U32 R10, R19, R17, R10 ;  /* 0x00000011130a7225 */ /* 0x000fc800078e000a */
[----:B------:R-:W-:Y:S01]  /*33b0*/  IMAD.IADD R5, R11, 0x1, R5 ;  /* 0x000000010b057824 */ /* 0x000fe200078e0205 */
[----:B------:R-:W-:-:S04]  /*33c0*/  LEA R18, P0, R10, UR22, 0x1 ;  /* 0x000000160a127c11 */ /* 0x000fc8000f8008ff */
[----:B------:R-:W-:-:S05]  /*33d0*/  LEA.HI.X R19, R10, UR23, R5, 0x1, P0 ;  /* 0x000000170a137c11 */ /* 0x000fca00080f0c05 */
[----:B------:R0:W5:Y:S01]  /*33e0*/  LDG.E.U16 R18, desc[UR10][R18.64] ;  /* 0x0000000a12127981 */ /* 0x000162000c1e1500 */
[----:B------:R-:W-:Y:S05]  /*33f0*/  BRA `(.L_x_246) ;  /* 0x00000000002c7947 */ /* 0x000fea0003800000 */
.L_x_245:
        /* <DEDUP_REMOVED lines=11> */
.L_x_246:
[----:B------:R-:W-:Y:S05]  /*34b0*/  BSYNC.RECONVERGENT B1 ;  /* 0x0000000000017941 */ /* 0x000fea0003800200 */
.L_x_244:
        /* <DEDUP_REMOVED lines=31> */
.L_x_248:
[----:B------:R-:W-:Y:S01]  /*36b0*/  IMAD.MOV.U32 R23, RZ, RZ, R6 ;  /* 0x000000ffff177224 */ /* 0x000fe200078e0006 */
[----:B------:R-:W-:-:S07]  /*36c0*/  MOV R4, 0x36e0 ;  /* 0x000036e000047802 */ /* 0x000fce0000000f00 */
[----:B01----:R-:W-:Y:S05]  /*36d0*/  CALL.REL.NOINC `($__internal_8_$__cuda_sm20_div_s64) ;  /* 0x0000001000207944 */ /* 0x003fea0003c00000 */
[----:B------:R-:W-:Y:S01]  /*36e0*/  IADD3 R2, PT, PT, -R19, RZ, RZ ;  /* 0x000000ff13027210 */ /* 0x000fe20007ffe1ff */
[----:B------:R-:W-:-:S04]  /*36f0*/  IMAD.U32 R17, RZ, RZ, UR30 ;  /* 0x0000001eff117e24 */ /* 0x000fc8000f8e00ff */
[----:B------:R-:W-:-:S07]  /*3700*/  IMAD R2, R2, R17, R6 ;  /* 0x0000001102027224 */ /* 0x000fce00078e0206 */
.L_x_249:
[----:B------:R-:W-:Y:S05]  /*3710*/  BSYNC.RECONVERGENT B1 ;  /* 0x0000000000017941 */ /* 0x000fea0003800200 */
.L_x_247:
[----:B------:R-:W-:-:S04]  /*3720*/  VIADD R5, R19, UR6 ;  /* 0x0000000613057c36 */ /* 0x000fc80008000000 */
[----:B------:R-:W-:-:S05]  /*3730*/  IMAD.WIDE R4, R5, 0x4, R8 ;  /* 0x0000000405047825 */ /* 0x000fca00078e0208 */
[----:B------:R-:W2:Y:S01]  /*3740*/  LDG.E R16, desc[UR10][R4.64] ;  /* 0x0000000a04107981 */ /* 0x000ea2000c1e1900 */
[----:B------:R-:W-:Y:S01]  /*3750*/  BSSY.RECONVERGENT B1, `(.L_x_250) ;  /* 0x0000035000017945 */ /* 0x000fe20003800200 */
[----:B--2---:R-:W-:-:S04]  /*3760*/  IADD3 R12, PT, PT, R16, -UR20, RZ ;  /* 0x80000014100c7c10 */ /* 0x004fc8000fffe0ff */
        /* <DEDUP_REMOVED lines=14> */
.L_x_251:
[----:B------:R-:W-:Y:S01]  /*3850*/  IABS R16, R7 ;  /* 0x0000000700107213 */ /* 0x000fe20000000000 */
[----:B------:R-:W-:Y:S01]  /*3860*/  HFMA2 R4, -RZ, RZ, 0, 0 ;  /* 0x00000000ff047431 */ /* 0x000fe200000001ff */
[----:B------:R-:W-:Y:S02]  /*3870*/  IABS R22, R19 ;  /* 0x0000001300167213 */ /* 0x000fe40000000000 */
[----:B------:R-:W0:Y:S01]  /*3880*/  I2F.RP R18, R16 ;  /* 0x0000001000127306 */ /* 0x000e220000209400 */
[----:B------:R-:W-:-:S04]  /*3890*/  LOP3.LUT R19, R19, R7, RZ, 0x3c, !PT ;  /* 0x0000000713137212 */ /* 0x000fc800078e3cff */
[----:B------:R-:W-:Y:S02]  /*38a0*/  ISETP.GE.AND P2, PT, R19, RZ, PT ;  /* 0x000000ff1300720c */ /* 0x000fe40003f46270 */
[----:B------:R-:W-:Y:S01]  /*38b0*/  SHF.R.S32.HI R19, RZ, 0x1f, R2 ;  /* 0x0000001fff137819 */ /* 0x000fe20000011402 */
[----:B0-----:R-:W0:Y:S02]  /*38c0*/  MUFU.RCP R18, R18 ;  /* 0x0000001200127308 */ /* 0x001e240000001000 */
[----:B0-----:R-:W-:-:S06]  /*38d0*/  VIADD R20, R18, 0xffffffe ;  /* 0x0ffffffe12147836 */ /* 0x001fcc0000000000 */
[----:B------:R-:W0:Y:S02]  /*38e0*/  F2I.FTZ.U32.TRUNC.NTZ R5, R20 ;  /* 0x0000001400057305 */ /* 0x000e24000021f000 */
[----:B0-----:R-:W-:-:S04]  /*38f0*/  IMAD.MOV R21, RZ, RZ, -R5 ;  /* 0x000000ffff157224 */ /* 0x001fc800078e0a05 */
[----:B------:R-:W-:-:S04]  /*3900*/  IMAD R21, R21, R16, RZ ;  /* 0x0000001015157224 */ /* 0x000fc800078e02ff */
[----:B------:R-:W-:-:S04]  /*3910*/  IMAD.HI.U32 R4, R5, R21, R4 ;  /* 0x0000001505047227 */ /* 0x000fc800078e0004 */
[----:B------:R-:W-:-:S04]  /*3920*/  IMAD.MOV.U32 R5, RZ, RZ, R22 ;  /* 0x000000ffff057224 */ /* 0x000fc800078e0016 */
[----:B------:R-:W-:-:S04]  /*3930*/  IMAD.HI.U32 R4, R4, R5, RZ ;  /* 0x0000000504047227 */ /* 0x000fc800078e00ff */
[----:B------:R-:W-:-:S04]  /*3940*/  IMAD.MOV R18, RZ, RZ, -R4 ;  /* 0x000000ffff127224 */ /* 0x000fc800078e0a04 */
[----:B------:R-:W-:Y:S02]  /*3950*/  IMAD R5, R16, R18, R5 ;  /* 0x0000001210057224 */ /* 0x000fe400078e0205 */
[----:B------:R-:W-:-:S03]  /*3960*/  IMAD.MOV.U32 R18, RZ, RZ, R2 ;  /* 0x000000ffff127224 */ /* 0x000fc600078e0002 */
        /* <DEDUP_REMOVED lines=11> */
[----:B------:R-:W-:Y:S01]  /*3a20*/  LEA.HI.X.SX32 R12, R5, RZ, 0x1, P0 ;  /* 0x000000ff050c7211 */ /* 0x000fe200000f0eff */
[----:B------:R-:W-:-:S04]  /*3a30*/  IMAD.WIDE.U32 R18, R21, R17, R18 ;  /* 0x0000001115127225 */ /* 0x000fc800078e0012 */
[----:B------:R-:W-:Y:S01]  /*3a40*/  IMAD R12, R12, R17, RZ ;  /* 0x000000110c0c7224 */ /* 0x000fe200078e02ff */
[----:B------:R-:W-:-:S03]  /*3a50*/  LEA R20, P0, R18, UR22, 0x1 ;  /* 0x0000001612147c11 */ /* 0x000fc6000f8008ff */
[----:B------:R-:W-:-:S05]  /*3a60*/  IMAD R5, R21, R4, R12 ;  /* 0x0000000415057224 */ /* 0x000fca00078e020c */
[----:B------:R-:W-:-:S04]  /*3a70*/  IADD3 R5, PT, PT, R19, R5, RZ ;  /* 0x0000000513057210 */ /* 0x000fc80007ffe0ff */
[----:B------:R-:W-:-:S05]  /*3a80*/  LEA.HI.X R21, R18, UR23, R5, 0x1, P0 ;  /* 0x0000001712157c11 */ /* 0x000fca00080f0c05 */
[----:B------:R1:W5:Y:S02]  /*3a90*/  LDG.E.U16 R20, desc[UR10][R20.64] ;  /* 0x0000000a14147981 */ /* 0x000364000c1e1500 */
.L_x_252:
[----:B------:R-:W-:Y:S05]  /*3aa0*/  BSYNC.RECONVERGENT B1 ;  /* 0x0000000000017941 */ /* 0x000fea0003800200 */
.L_x_250:
[----:B------:R-:W-:Y:S01]  /*3ab0*/  IMAD.SHL.U32 R5, R3, 0x2, RZ ;  /* 0x0000000203057824 */ /* 0x000fe200078e00ff */
[----:B------:R-:W-:Y:S01]  /*3ac0*/  SHF.R.U32.HI R2, RZ, 0x1f, R3 ;  /* 0x0000001fff027819 */ /* 0x000fe20000011603 */
[----:B-----5:R-:W-:Y:S01]  /*3ad0*/  HMUL2 R20, R20.H0_H0, UR26.H0_H0 ;  /* 0x2000001a14147c32 */ /* 0x020fe20008000800 */
[----:B------:R-:W-:Y:S02]  /*3ae0*/  BSSY.RECONVERGENT B1, `(.L_x_253) ;  /* 0x0000025000017945 */ /* 0x000fe40003800200 */
[----:B------:R-:W-:-:S05]  /*3af0*/  IADD3 R10, P0, PT, R5, R10, RZ ;  /* 0x0000000a050a7210 */ /* 0x000fca0007f1e0ff */
[----:B------:R-:W-:Y:S01]  /*3b00*/  IMAD.X R11, R2, 0x1, R11, P0 ;  /* 0x00000001020b7824 */ /* 0x000fe200000e060b */
[----:B------:R-:W-:-:S04]  /*3b10*/  IADD3 R6, P0, PT, R3, R6, RZ ;  /* 0x0000000603067210 */ /* 0x000fc80007f1e0ff */
[----:B------:R-:W-:Y:S01]  /*3b20*/  IADD3.X R13, PT, PT, RZ, R13, RZ, P0, !PT ;  /* 0x0000000dff0d7210 */ /* 0x000fe200007fe4ff */
[----:B------:R2:W-:Y:S03]  /*3b30*/  STG.E.U16 desc[UR10][R10.64], R20 ;  /* 0x000000140a007986 */ /* 0x0005e6000c10150a */
        /* <DEDUP_REMOVED lines=24> */
.L_x_254:
[----:B------:R-:W-:Y:S02]  /*3cc0*/  MOV R23, R6 ;  /* 0x0000000600177202 */ /* 0x000fe40000000f00 */
[----:B------:R-:W-:-:S07]  /*3cd0*/  MOV R4, 0x3cf0 ;  /* 0x00003cf000047802 */ /* 0x000fce0000000f00 */
[----:B01----:R-:W-:Y:S05]  /*3ce0*/  CALL.REL.NOINC `($__internal_8_$__cuda_sm20_div_s64) ;  /* 0x00000008009c7944 */ /* 0x003fea0003c00000 */
[----:B------:R-:W-:Y:S01]  /*3cf0*/  IMAD.MOV R12, RZ, RZ, -R19 ;  /* 0x000000ffff0c7224 */ /* 0x000fe200078e0a13 */
[----:B------:R-:W-:Y:S01]  /*3d00*/  MOV R4, R19 ;  /* 0x0000001300047202 */ /* 0x000fe20000000f00 */
[----:B------:R-:W-:-:S04]  /*3d10*/  IMAD.U32 R17, RZ, RZ, UR30 ;  /* 0x0000001eff117e24 */ /* 0x000fc8000f8e00ff */
[----:B------:R-:W-:-:S07]  /*3d20*/  IMAD R12, R12, R17, R6 ;  /* 0x000000110c0c7224 */ /* 0x000fce00078e0206 */
.L_x_255:
[----:B------:R-:W-:Y:S05]  /*3d30*/  BSYNC.RECONVERGENT B1 ;  /* 0x0000000000017941 */ /* 0x000fea0003800200 */
.L_x_253:
[----:B------:R-:W-:-:S04]  /*3d40*/  VIADD R19, R4, UR6 ;  /* 0x0000000604137c36 */ /* 0x000fc80008000000 */
[----:B------:R-:W-:-:S05]  /*3d50*/  IMAD.WIDE R18, R19, 0x4, R8 ;  /* 0x0000000413127825 */ /* 0x000fca00078e0208 */
[----:B------:R-:W2:Y:S01]  /*3d60*/  LDG.E R20, desc[UR10][R18.64] ;  /* 0x0000000a12147981 */ /* 0x000ea2000c1e1900 */
[----:B------:R-:W-:Y:S01]  /*3d70*/  BSSY.RECONVERGENT B1, `(.L_x_256) ;  /* 0x0000035000017945 */ /* 0x000fe20003800200 */
[----:B--2---:R-:W-:-:S05]  /*3d80*/  VIADD R16, R20, -UR20 ;  /* 0x8000001414107c36 */ /* 0x004fca0008000000 */
[----:B------:R-:W-:-:S13]  /*3d90*/  ISETP.GT.AND P0, PT, R16, -0x1, PT ;  /* 0xffffffff1000780c */ /* 0x000fda0003f04270 */
[----:B------:R-:W-:Y:S05]  /*3da0*/  @P0 BRA `(.L_x_257) ;  /* 0x0000000000300947 */ /* 0x000fea0003800000 */
[----:B------:R-:W-:Y:S01]  /*3db0*/  SHF.R.S32.HI R16, RZ, 0x1f, R20 ;  /* 0x0000001fff107819 */ /* 0x000fe20000011414 */
[--C-:B------:R-:W-:Y:S01]  /*3dc0*/  IMAD.MOV.U32 R18, RZ, RZ, R12.reuse ;  /* 0x000000ffff127224 */ /* 0x100fe200078e000c */
[----:B------:R-:W-:Y:S02]  /*3dd0*/  SHF.R.S32.HI R19, RZ, 0x1f, R12 ;  /* 0x0000001fff137819 */ /* 0x000fe4000001140c */
        /* <DEDUP_REMOVED lines=9> */
.L_x_257:
[-C--:B------:R-:W-:Y:S01]  /*3e70*/  IABS R20, R7.reuse ;  /* 0x0000000700147213 */ /* 0x080fe20000000000 */
[----:B------:R-:W-:Y:S01]  /*3e80*/  IMAD.MOV.U32 R18, RZ, RZ, RZ ;  /* 0x000000ffff127224 */ /* 0x000fe200078e00ff */
[----:B------:R-:W-:Y:S02]  /*3e90*/  IABS R24, R4 ;  /* 0x0000000400187213 */ /* 0x000fe40000000000 */
[----:B------:R-:W0:Y:S01]  /*3ea0*/  I2F.RP R21, R20 ;  /* 0x0000001400157306 */ /* 0x000e220000209400 */
[----:B------:R-:W-:-:S04]  /*3eb0*/  LOP3.LUT R4, R4, R7, RZ, 0x3c, !PT ;  /* 0x0000000704047212 */ /* 0x000fc800078e3cff */
[----:B------:R-:W-:Y:S02]  /*3ec0*/  ISETP.GE.AND P2, PT, R4, RZ, PT ;  /* 0x000000ff0400720c */ /* 0x000fe40003f46270 */
[----:B------:R-:W-:Y:S01]  /*3ed0*/  MOV R4, UR7 ;  /* 0x0000000700047c02 */ /* 0x000fe20008000f00 */
        /* <DEDUP_REMOVED lines=9> */
[----:B------:R-:W-:Y:S01]  /*3f70*/  IMAD R19, R20, R21, R19 ;  /* 0x0000001514137224 */ /* 0x000fe200078e0213 */
[----:B------:R-:W-:-:S04]  /*3f80*/  SHF.R.S32.HI R21, RZ, 0x1f, R12 ;  /* 0x0000001fff157819 */ /* 0x000fc8000001140c */
[----:B------:R-:W-:-:S13]  /*3f90*/  ISETP.GT.U32.AND P1, PT, R20, R19, PT ;  /* 0x000000131400720c */ /* 0x000fda0003f24070 */
[----:B------:R-:W-:Y:S01]  /*3fa0*/  @!P1 IMAD.IADD R19, R19, 0x1, -R20 ;  /* 0x0000000113139824 */ /* 0x000fe200078e0a14 */
[----:B------:R-:W-:Y:S02]  /*3fb0*/  @!P1 IADD3 R18, PT, PT, R18, 0x1, RZ ;  /* 0x0000000112129810 */ /* 0x000fe40007ffe0ff */
[----:B------:R-:W-:Y:S02]  /*3fc0*/  ISETP.NE.AND P1, PT, R7, RZ, PT ;  /* 0x000000ff0700720c */ /* 0x000fe40003f25270 */
[----:B------:R-:W-:Y:S01]  /*3fd0*/  ISETP.GE.U32.AND P0, PT, R19, R20, PT ;  /* 0x000000141300720c */ /* 0x000fe20003f06070 */
[----:B------:R-:W-:-:S12]  /*3fe0*/  IMAD.MOV.U32 R20, RZ, RZ, R12 ;  /* 0x000000ffff147224 */ /* 0x000fd800078e000c */
[----:B------:R-:W-:-:S04]  /*3ff0*/  @P0 VIADD R18, R18, 0x1 ;  /* 0x0000000112120836 */ /* 0x000fc80000000000 */
        /* <DEDUP_REMOVED lines=12> */
.L_x_258:
[----:B------:R-:W-:Y:S05]  /*40c0*/  BSYNC.RECONVERGENT B1 ;  /* 0x0000000000017941 */ /* 0x000fea0003800200 */
.L_x_256:
        /* <DEDUP_REMOVED lines=14> */
[----:B-1----:R1:W2:Y:S02]  /*41b0*/  F2I.FTZ.U32.TRUNC.NTZ R19, R18 ;  /* 0x0000001200137305 */ /* 0x0022a4000021f000 */
        /* <DEDUP_REMOVED lines=16> */
.L_x_260:
[----:B------:R-:W-:Y:S01]  /*42c0*/  IMAD.MOV.U32 R23, RZ, RZ, R6 ;  /* 0x000000ffff177224 */ /* 0x000fe200078e0006 */
[----:B------:R-:W-:-:S07]  /*42d0*/  MOV R4, 0x42f0 ;  /* 0x000042f000047802 */ /* 0x000fce0000000f00 */
[----:B01----:R-:W-:Y:S05]  /*42e0*/  CALL.REL.NOINC `($__internal_8_$__cuda_sm20_div_s64) ;  /* 0x00000004001c7944 */ /* 0x003fea0003c00000 */
[----:B------:R-:W-:Y:S01]  /*42f0*/  MOV R17, UR30 ;  /* 0x0000001e00117c02 */ /* 0x000fe20008000f00 */
[--C-:B------:R-:W-:Y:S02]  /*4300*/  IMAD.MOV R4, RZ, RZ, -R19.reuse ;  /* 0x000000ffff047224 */ /* 0x100fe400078e0a13 */
[----:B------:R-:W-:Y:S02]  /*4310*/  IMAD.MOV.U32 R12, RZ, RZ, R19 ;  /* 0x000000ffff0c7224 */ /* 0x000fe400078e0013 */
[----:B------:R-:W-:-:S07]  /*4320*/  IMAD R4, R4, R17, R6 ;  /* 0x0000001104047224 */ /* 0x000fce00078e0206 */
.L_x_261:
[----:B------:R-:W-:Y:S05]  /*4330*/  BSYNC.RECONVERGENT B1 ;  /* 0x0000000000017941 */ /* 0x000fea0003800200 */
.L_x_259:
        /* <DEDUP_REMOVED lines=18> */
.L_x_263:
[-C--:B------:R-:W-:Y:S01]  /*4460*/  IABS R20, R7.reuse ;  /* 0x0000000700147213 */ /* 0x080fe20000000000 */
        /* <DEDUP_REMOVED lines=23> */
[----:B------:R-:W-:Y:S01]  /*45e0*/  IMAD R19, R18, UR21, RZ ;  /* 0x0000001512137c24 */ /* 0x000fe2000f8e02ff */
[----:B------:R-:W-:-:S04]  /*45f0*/  MOV R18, R4 ;  /* 0x0000000400127202 */ /* 0x000fc80000000f00 */
        /* <DEDUP_REMOVED lines=10> */
.L_x_264:
[----:B------:R-:W-:Y:S05]  /*46a0*/  BSYNC.RECONVERGENT B1 ;  /* 0x0000000000017941 */ /* 0x000fea0003800200 */
.L_x_262:
[----:B------:R-:W-:Y:S01]  /*46b0*/  IADD3 R4, P0, PT, R5, R10, RZ ;  /* 0x0000000a05047210 */ /* 0x000fe20007f1e0ff */
[----:B-----5:R-:W-:-:S04]  /*46c0*/  HMUL2 R16, R16.H0_H0, UR26.H0_H0 ;  /* 0x2000001a10107c32 */ /* 0x020fc80008000800 */
[----:B------:R-:W-:Y:S01]  /*46d0*/  IMAD.X R5, R2, 0x1, R11, P0 ;  /* 0x0000000102057824 */ /* 0x000fe200000e060b */
[----:B------:R-:W-:-:S04]  /*46e0*/  IADD3 R2, P0, PT, R3, R6, RZ ;  /* 0x0000000603027210 */ /* 0x000fc80007f1e0ff */
[----:B------:R2:W-:Y:S01]  /*46f0*/  STG.E.U16 desc[UR10][R4.64], R16 ;  /* 0x0000001004007986 */ /* 0x0005e2000c10150a */
[----:B------:R-:W-:Y:S02]  /*4700*/  IADD3.X R13, PT, PT, RZ, R13, RZ, P0, !PT ;  /* 0x0000000dff0d7210 */ /* 0x000fe400007fe4ff */
[----:B------:R-:W-:-:S04]  /*4710*/  ISETP.GE.U32.AND P0, PT, R2, R14, PT ;  /* 0x0000000e0200720c */ /* 0x000fc80003f06070 */
[----:B------:R-:W-:-:S13]  /*4720*/  ISETP.GE.AND.EX P0, PT, R13, R0, PT, P0 ;  /* 0x000000000d00720c */ /* 0x000fda0003f06300 */
[----:B--2---:R-:W-:Y:S05]  /*4730*/  @!P0 BRA `(.L_x_265) ;  /* 0xffffffe400f88947 */ /* 0x004fea000383ffff */
[----:B------:R-:W-:Y:S05]  /*4740*/  BSYNC.RECONVERGENT B0 ;  /* 0x0000000000007941 */ /* 0x000fea0003800200 */
.L_x_240:
[----:B------:R-:W-:Y:S05]  /*4750*/  EXIT ;  /* 0x000000000000794d */ /* 0x000fea0003800000 */
        .weak           $__internal_8_$__cuda_sm20_div_s64
        .type           $__internal_8_$__cuda_sm20_div_s64,@function
        .size           $__internal_8_$__cuda_sm20_div_s64,($__internal_9_$__cuda_sm20_div_u64 - $__internal_8_$__cuda_sm20_div_s64)
$__internal_8_$__cuda_sm20_div_s64:
        /* <DEDUP_REMOVED lines=25> */
[----:B------:R-:W-:Y:S01]  /*48f0*/  IMAD R20, R25, UR5, R27 ;  /* 0x0000000519147c24 */ /* 0x000fe2000f8e021b */
        /* <DEDUP_REMOVED lines=23> */
[----:B------:R-:W-:-:S04]  /*4a70*/  IMAD.WIDE.U32 R22, R12, UR4, RZ ;  /* 0x000000040c167c25 */ /* 0x000fc8000f8e00ff */
[----:B------:R-:W-:Y:S01]  /*4a80*/  IMAD.X R20, RZ, RZ, R20, P1 ;  /* 0x000000ffff147224 */ /* 0x000fe200008e0614 */
[----:B------:R-:W-:Y:S01]  /*4a90*/  IADD3 R18, P1, PT, -R22, R18, RZ ;  /* 0x0000001216127210 */ /* 0x000fe20007f3e1ff */
[C---:B------:R-:W-:Y:S01]  /*4aa0*/  IMAD R21, R12.reuse, UR5, R23 ;  /* 0x000000050c157c24 */ /* 0x040fe2000f8e0217 */
[----:B------:R-:W-:Y:S02]  /*4ab0*/  IADD3 R23, PT, PT, R12, 0x1, RZ ;  /* 0x000000010c177810 */ /* 0x000fe40007ffe0ff */
        /* <DEDUP_REMOVED lines=11> */
[----:B------:R-:W-:Y:S01]  /*4b70*/  LOP3.LUT R18, R13, UR9, RZ, 0x3c, !PT ;  /* 0x000000090d127c12 */ /* 0x000fe2000f8e3cff */
[----:B------:R-:W-:Y:S01]  /*4b80*/  IMAD.MOV.U32 R21, RZ, RZ, 0x0 ;  /* 0x00000000ff157424 */ /* 0x000fe200078e00ff */
[----:B------:R-:W-:-:S02]  /*4b90*/  ISETP.GE.U32.AND.EX P0, PT, R20, UR5, PT, P0 ;  /* 0x0000000514007c0c */ /* 0x000fc4000bf06100 */
        /* <DEDUP_REMOVED lines=8> */
[----:B------:R-:W-:Y:S06]  /*4c20*/  RET.REL.NODEC R20 `(_ZN17fastertransformer15embeddingLookupI6__halfLi2EEEvPT_PKS2_PKiNS_18pPromptTuningParamIS2_EEiliiiiS2_) ;  /* 0xffffffb014f47950 */ /* 0x000fec0003c3ffff */
        .weak           $__internal_9_$__cuda_sm20_div_u64
        .type           $__internal_9_$__cuda_sm20_div_u64,@function
        .size           $__internal_9_$__cuda_sm20_div_u64,(.L_x_696 - $__internal_9_$__cuda_sm20_div_u64)
$__internal_9_$__cuda_sm20_div_u64:
        /* <DEDUP_REMOVED lines=20> */
[----:B------:R-:W-:-:S03]  /*4d70*/  IADD3.X R12, PT, PT, RZ, RZ, R10, P2, P1 ;  /* 0x000000ffff0c7210 */ /* 0x000fc600017e240a */
        /* <DEDUP_REMOVED lines=23> */
[----:B------:R-:W-:-:S03]  /*4ef0*/  IADD3 R16, P1, PT, -R4, R7, RZ ;  /* 0x0000000704107210 */ /* 0x000fc60007f3e1ff */
[-C--:B------:R-:W-:Y:S01]  /*4f00*/  IMAD R4, R10, R3.reuse, R5 ;  /* 0x000000030a047224 */ /* 0x080fe200078e0205 */
[----:B------:R-:W-:-:S03]  /*4f10*/  ISETP.GE.U32.AND P0, PT, R16, R3, PT ;  /* 0x000000031000720c */ /* 0x000fc60003f06070 */
[----:B------:R-:W-:Y:S01]  /*4f20*/  IMAD.X R18, R9, 0x1, ~R4, P1 ;  /* 0x0000000109127824 */ /* 0x000fe200008e0e04 */
[----:B------:R-:W-:Y:S01]  /*4f30*/  IADD3 R4, P2, PT, R11, 0x1, RZ ;  /* 0x000000010b047810 */ /* 0x000fe20007f5e0ff */
[----:B------:R-:W-:Y:S01]  /*4f40*/  IMAD.MOV.U32 R9, RZ, RZ, 0x0 ;  /* 0x00000000ff097424 */ /* 0x000fe200078e00ff */
[-C--:B------:R-:W-:Y:S02]  /*4f50*/  IADD3 R12, P1, PT, -R3, R16.reuse, RZ ;  /* 0x00000010030c7210 */ /* 0x080fe40007f3e1ff */
[C---:B------:R-:W-:Y:S01]  /*4f60*/  ISETP.GE.U32.AND.EX P0, PT, R18.reuse, UR4, PT, P0 ;  /* 0x0000000412007c0c */ /* 0x040fe2000bf06100 */
[----:B------:R-:W-:Y:S01]  /*4f70*/  IMAD.X R5, RZ, RZ, R10, P2 ;  /* 0x000000ffff057224 */ /* 0x000fe200010e060a */
[----:B------:R-:W-:Y:S02]  /*4f80*/  IADD3.X R7, PT, PT, R18, ~UR4, RZ, P1, !PT ;  /* 0x8000000412077c10 */ /* 0x000fe40008ffe4ff */
[----:B------:R-:W-:Y:S02]  /*4f90*/  SEL R12, R12, R16, P0 ;  /* 0x000000100c0c7207 */ /* 0x000fe40000000000 */
[----:B------:R-:W-:-:S02]  /*4fa0*/  SEL R11, R4, R11, P0 ;  /* 0x0000000b040b7207 */ /* 0x000fc40000000000 */
[----:B------:R-:W-:Y:S02]  /*4fb0*/  SEL R7, R7, R18, P0 ;  /* 0x0000001207077207 */ /* 0x000fe40000000000 */
[----:B------:R-:W-:Y:S02]  /*4fc0*/  SEL R10, R5, R10, P0 ;  /* 0x0000000a050a7207 */ /* 0x000fe40000000000 */
[----:B------:R-:W-:Y:S02]  /*4fd0*/  ISETP.GE.U32.AND P0, PT, R12, R3, PT ;  /* 0x000000030c00720c */ /* 0x000fe40003f06070 */
[----:B------:R-:W-:Y:S02]  /*4fe0*/  IADD3 R4, P2, PT, R11, 0x1, RZ ;  /* 0x000000010b047810 */ /* 0x000fe40007f5e0ff */
[----:B------:R-:W-:Y:S02]  /*4ff0*/  ISETP.NE.U32.AND P1, PT, R3, RZ, PT ;  /* 0x000000ff0300720c */ /* 0x000fe40003f25070 */
[----:B------:R-:W-:-:S02]  /*5000*/  ISETP.GE.U32.AND.EX P0, PT, R7, UR4, PT, P0 ;  /* 0x0000000407007c0c */ /* 0x000fc4000bf06100 */
[-C--:B------:R-:W-:Y:S02]  /*5010*/  IADD3.X R5, PT, PT, RZ, R10.reuse, RZ, P2, !PT ;  /* 0x0000000aff057210 */ /* 0x080fe400017fe4ff */
[----:B------:R-:W-:Y:S02]  /*5020*/  ISETP.NE.AND.EX P1, PT, RZ, UR4, PT, P1 ;  /* 0x00000004ff007c0c */ /* 0x000fe4000bf25310 */
[----:B------:R-:W-:Y:S02]  /*5030*/  SEL R4, R4, R11, P0 ;  /* 0x0000000b04047207 */ /* 0x000fe40000000000 */
[----:B------:R-:W-:Y:S02]  /*5040*/  SEL R5, R5, R10, P0 ;  /* 0x0000000a05057207 */ /* 0x000fe40000000000 */
[----:B------:R-:W-:Y:S02]  /*5050*/  SEL R4, R4, 0xffffffff, P1 ;  /* 0xffffffff04047807 */ /* 0x000fe40000800000 */
[----:B------:R-:W-:Y:S01]  /*5060*/  SEL R5, R5, 0xffffffff, P1 ;  /* 0xffffffff05057807 */ /* 0x000fe20000800000 */
[----:B------:R-:W-:Y:S06]  /*5070*/  RET.REL.NODEC R8 `(_ZN17fastertransformer15embeddingLookupI6__halfLi2EEEvPT_PKS2_PKiNS_18pPromptTuningParamIS2_EEiliiiiS2_) ;  /* 0xffffffac08e07950 */ /* 0x000fec0003c3ffff */
.L_x_266:
        /* <DEDUP_REMOVED lines=16> */
.L_x_696:


//--------------------- .text._ZN17fastertransformer26embeddingLookupPosEncodingI6__halfEEvPT_PKS2_S5_PKiS7_S7_iliiiiS2_ --------------------------
	.section	.text._ZN17fastertransformer26embeddingLookupPosEncodingI6__halfEEvPT_PKS2_S5_PKiS7_S7_iliiiiS2_,"ax",@progbits
	.align	128
        .global         _ZN17fastertransformer26embeddingLookupPosEncodingI6__halfEEvPT_PKS2_S5_PKiS7_S7_iliiiiS2_
        .type           _ZN17fastertransformer26embeddingLookupPosEncodingI6__halfEEvPT_PKS2_S5_PKiS7_S7_iliiiiS2_,@function
        .size           _ZN17fastertransformer26embeddingLookupPosEncodingI6__halfEEvPT_PKS2_S5_PKiS7_S7_iliiiiS2_,(.L_x_698 - _ZN17fastertransformer26embeddingLookupPosEncodingI6__halfEEvPT_PKS2_S5_PKiS7_S7_iliiiiS2_)
        .other          _ZN17fastertransformer26embeddingLookupPosEncodingI6__halfEEvPT_PKS2_S5_PKiS7_S7_iliiiiS2_,@"STO_CUDA_ENTRY STV_DEFAULT"
_ZN17fastertransformer26embeddingLookupPosEncodingI6__halfEEvPT_PKS2_S5_PKiS7_S7_iliiiiS2_:
.text._ZN17fastertransformer26embeddingLookupPosEncodingI6__halfEEvPT_PKS2_S5_PKiS7_S7_iliiiiS2_:
        /* <DEDUP_REMOVED lines=18> */
[----:B------:R-:W1:Y:S01]  /*0120*/  LDCU.64 UR4, c[0x0][0x3c8] ;  /* 0x00007900ff0477ac */ /* 0x000e620008000a00 */
[----:B------:R-:W2:Y:S01]  /*0130*/  LDCU UR12, c[0x0][0x370] ;  /* 0x00006e00ff0c77ac */ /* 0x000ea20008000800 */
[----:B------:R-:W3:Y:S01]  /*0140*/  LDCU.64 UR10, c[0x0][0x358] ;  /* 0x00006b00ff0a77ac */ /* 0x000ee20008000a00 */
[----:B0-----:R-:W-:Y:S01]  /*0150*/  UISETP.NE.U32.AND UP0, UPT, UR14, URZ, UPT ;  /* 0x000000ff0e00728c */ /* 0x001fe2000bf05070 */
[----:B------:R-:W0:Y:S03]  /*0160*/  LDCU.64 UR8, c[0x0][0x3b8] ;  /* 0x00007700ff0877ac */ /* 0x000e260008000a00 */
[----:B------:R-:W-:-:S02]  /*0170*/  UISETP.NE.AND.EX UP0, UPT, UR15, URZ, UPT, UP0 ;  /* 0x000000ff0f00728c */ /* 0x000fc4000bf05300 */
[----:B-1----:R-:W-:Y:S01]  /*0180*/  UIMAD UR4, UR4, UR7, URZ ;  /* 0x00000007040472a4 */ /* 0x002fe2000f8e02ff */
[----:B--2---:R-:W-:-:S03]  /*0190*/  IMAD R2, R2, UR12, RZ ;  /* 0x0000000c02027c24 */ /* 0x004fc6000f8e02ff */
[----:B------:R-:W-:-:S03]  /*01a0*/  UIMAD UR6, UR6, UR5, UR4 ;  /* 0x00000005060672a4 */ /* 0x000fc6000f8e0204 */
[----:B------:R-:W-:Y:S01]  /*01b0*/  UMOV UR4, URZ ;  /* 0x000000ff00047c82 */ /* 0x000fe20008000000 */
[----:B---3--:R-:W-:Y:S08]  /*01c0*/  BRA.U UP0, `(.L_x_267) ;  /* 0x0000002d00a47547 */ /* 0x008ff0000b800000 */
[----:B------:R-:W1:Y:S02]  /*01d0*/  LDCU.64 UR12, c[0x0][0x3a8] ;  /* 0x00007500ff0c77ac */ /* 0x000e640008000a00 */
[----:B-1----:R-:W-:-:S04]  /*01e0*/  UISETP.NE.U32.AND UP0, UPT, UR12, URZ, UPT ;  /* 0x000000ff0c00728c */ /* 0x002fc8000bf05070 */
[----:B------:R-:W-:-:S09]  /*01f0*/  UISETP.NE.AND.EX UP0, UPT, UR13, URZ, UPT, UP0 ;  /* 0x000000ff0d00728c */ /* 0x000fd2000bf05300 */
[----:B------:R-:W-:Y:S05]  /*0200*/  BRA.U UP0, `(.L_x_268) ;  /* 0x0000001500887547 */ /* 0x000fea000b800000 */
        /* <DEDUP_REMOVED lines=14> */
[----:B------:R-:W1:Y:S01]  /*02f0*/  I2F.U32.RP R3, R2 ;  /* 0x0000000200037306 */ /* 0x000e620000209000 */
[----:B------:R-:W-:Y:S01]  /*0300*/  IMAD.MOV R7, RZ, RZ, -R2 ;  /* 0x000000ffff077224 */ /* 0x000fe200078e0a02 */
[----:B------:R-:W-:-:S06]  /*0310*/  ISETP.NE.U32.AND P2, PT, R2, RZ, PT ;  /* 0x000000ff0200720c */ /* 0x000fcc0003f45070 */
[----:B-1----:R-:W1:Y:S02]  /*0320*/  MUFU.RCP R3, R3 ;  /* 0x0000000300037308 */ /* 0x002e640000001000 */
[----:B-1----:R-:W-:-:S06]  /*0330*/  IADD3 R4, PT, PT, R3, 0xffffffe, RZ ;  /* 0x0ffffffe03047810 */ /* 0x002fcc0007ffe0ff */
[----:B------:R1:W2:Y:S02]  /*0340*/  F2I.FTZ.U32.TRUNC.NTZ R5, R4 ;  /* 0x0000000400057305 */ /* 0x0002a4000021f000 */
[----:B-1----:R-:W-:Y:S02]  /*0350*/  IMAD.MOV.U32 R4, RZ, RZ, RZ ;  /* 0x000000ffff047224 */ /* 0x002fe400078e00ff */
[----:B--2---:R-:W-:-:S04]  /*0360*/  IMAD R7, R7, R5, RZ ;  /* 0x0000000507077224 */ /* 0x004fc800078e02ff */
        /* <DEDUP_REMOVED lines=12> */
.L_x_270:
[----:B------:R-:W-:Y:S02]  /*0430*/  MOV R3, R8 ;  /* 0x0000000800037202 */ /* 0x000fe40000000f00 */
[----:B------:R-:W-:-:S07]  /*0440*/  MOV R8, 0x460 ;  /* 0x0000046000087802 */ /* 0x000fce0000000f00 */
[----:B0-----:R-:W-:Y:S05]  /*0450*/  CALL.REL.NOINC `($__internal_11_$__cuda_sm20_div_u64) ;  /* 0x0000004800347944 */ /* 0x001fea0003c00000 */
.L_x_271:
[----:B0-----:R-:W-:Y:S05]  /*0460*/  BSYNC.RECONVERGENT B0 ;  /* 0x0000000000007941 */ /* 0x001fea0003800200 */
.L_x_269:
[----:B------:R-:W-:Y:S01]  /*0470*/  IADD3 R5, P1, PT, R6, R14, RZ ;  /* 0x0000000e06057210 */ /* 0x000fe20007f3e0ff */
[----:B------:R-:W0:Y:S01]  /*0480*/  LDCU UR14, c[0x0][0x3bc] ;  /* 0x00007780ff0e77ac */ /* 0x000e220008000800 */
[----:B------:R-:W-:Y:S02]  /*0490*/  BSSY.RECONVERGENT B0, `(.L_x_272) ;  /* 0x000004e000007945 */ /* 0x000fe40003800200 */
[----:B------:R-:W-:Y:S01]  /*04a0*/  LOP3.LUT R3, R5, 0x3, RZ, 0xc0, !PT ;  /* 0x0000000305037812 */ /* 0x000fe200078ec0ff */
[----:B------:R-:W1:Y:S03]  /*04b0*/  LDCU UR19, c[0x0][0x3b8] ;  /* 0x00007700ff1377ac */ /* 0x000e660008000800 */
[----:B------:R-:W-:Y:S01]  /*04c0*/  ISETP.NE.U32.AND P0, PT, R3, 0x3, PT ;  /* 0x000000030300780c */ /* 0x000fe20003f05070 */
[----:B------:R-:W2:Y:S01]  /*04d0*/  LDCU.U16 UR7, c[0x0][0x3d0] ;  /* 0x00007a00ff0777ac */ /* 0x000ea20008000400 */
[----:B------:R-:W-:-:S02]  /*04e0*/  IMAD.X R3, RZ, RZ, R7, P1 ;  /* 0x000000ffff037224 */ /* 0x000fc400008e0607 */
[----:B------:R-:W-:Y:S01]  /*04f0*/  ISETP.NE.AND.EX P0, PT, RZ, RZ, PT, P0 ;  /* 0x000000ffff00720c */ /* 0x000fe20003f05300 */
[----:B------:R-:W3:Y:S01]  /*0500*/  LDCU UR15, c[0x0][0x3c0] ;  /* 0x00007800ff0f77ac */ /* 0x000ee20008000800 */
[----:B------:R-:W4:Y:S11]  /*0510*/  LDCU.64 UR12, c[0x0][0x388] ;  /* 0x00007100ff0c77ac */ /* 0x000f360008000a00 */
[----:B01----:R-:W-:Y:S05]  /*0520*/  @!P0 BRA `(.L_x_273) ;  /* 0x0000000400108947 */ /* 0x003fea0003800000 */
[----:B------:R-:W0:Y:S01]  /*0530*/  LDCU.64 UR4, c[0x0][0x380] ;  /* 0x00007000ff0477ac */ /* 0x000e220008000a00 */
[----:B------:R-:W1:Y:S01]  /*0540*/  LDC.64 R18, c[0x0][0x390] ;  /* 0x0000e400ff127b82 */ /* 0x000e620000000a00 */
[----:B------:R-:W-:Y:S02]  /*0550*/  VIADD R16, R5, 0x1 ;  /* 0x0000000105107836 */ /* 0x000fe40000000000 */
[----:B------:R-:W-:-:S03]  /*0560*/  IMAD.MOV.U32 R6, RZ, RZ, RZ ;  /* 0x000000ffff067224 */ /* 0x000fc600078e00ff */
[----:B------:R-:W-:Y:S02]  /*0570*/  LOP3.LUT R16, R16, 0x3, RZ, 0xc0, !PT ;  /* 0x0000000310107812 */ /* 0x000fe400078ec0ff */
[----:B------:R-:W1:Y:S01]  /*0580*/  LDC.64 R24, c[0x0][0x398] ;  /* 0x0000e600ff187b82 */ /* 0x000e620000000a00 */
[----:B0-----:R-:W-:-:S04]  /*0590*/  LEA R14, P0, R11, UR4, 0x1 ;  /* 0x000000040b0e7c11 */ /* 0x001fc8000f8008ff */
[----:B------:R-:W-:-:S09]  /*05a0*/  LEA.HI.X R15, R11, UR5, R9, 0x1, P0 ;  /* 0x000000050b0f7c11 */ /* 0x000fd200080f0c09 */
.L_x_277:
[----:B------:R-:W-:Y:S01]  /*05b0*/  LOP3.LUT R4, R9, UR14, RZ, 0xfc, !PT ;  /* 0x0000000e09047c12 */ /* 0x000fe2000f8efcff */
[----:B------:R-:W-:Y:S03]  /*05c0*/  BSSY.RECONVERGENT B1, `(.L_x_274) ;  /* 0x000001e000017945 */ /* 0x000fe60003800200 */
[----:B------:R-:W-:-:S13]  /*05d0*/  ISETP.NE.U32.AND P0, PT, R4, RZ, PT ;  /* 0x000000ff0400720c */ /* 0x000fda0003f05070 */
[----:B0-----:R-:W-:Y:S05]  /*05e0*/  @P0 BRA `(.L_x_275) ;  /* 0x0000000000580947 */ /* 0x001fea0003800000 */
[----:B------:R-:W-:-:S04]  /*05f0*/  MOV R4, UR19 ;  /* 0x0000001300047c02 */ /* 0x000fc80008000f00 */
[----:B------:R-:W0:Y:S01]  /*0600*/  I2F.U32.RP R7, R4 ;  /* 0x0000000400077306 */ /* 0x000e220000209000 */
[----:B------:R-:W-:-:S07]  /*0610*/  ISETP.NE.U32.AND P2, PT, R4, RZ, PT ;  /* 0x000000ff0400720c */ /* 0x000fce0003f45070 */
[----:B0-----:R-:W0:Y:S02]  /*0620*/  MUFU.RCP R7, R7 ;  /* 0x0000000700077308 */ /* 0x001e240000001000 */
[----:B0-----:R-:W-:-:S06]  /*0630*/  VIADD R20, R7, 0xffffffe ;  /* 0x0ffffffe07147836 */ /* 0x001fcc0000000000 */
[----:B------:R0:W5:Y:S02]  /*0640*/  F2I.FTZ.U32.TRUNC.NTZ R21, R20 ;  /* 0x0000001400157305 */ /* 0x000164000021f000 */
[----:B0-----:R-:W-:Y:S02]  /*0650*/  IMAD.MOV.U32 R20, RZ, RZ, RZ ;  /* 0x000000ffff147224 */ /* 0x001fe400078e00ff */
[----:B-----5:R-:W-:-:S04]  /*0660*/  IMAD R8, R21, R4, RZ ;  /* 0x0000000415087224 */ /* 0x020fc800078e02ff */
        /* <DEDUP_REMOVED lines=14> */
.L_x_275:
[----:B------:R-:W-:-:S07]  /*0750*/  MOV R4, 0x770 ;  /* 0x0000077000047802 */ /* 0x000fce0000000f00 */
[----:B-1234-:R-:W-:Y:S05]  /*0760*/  CALL.REL.NOINC `($__internal_10_$__cuda_sm20_div_s64) ;  /* 0x00000040003c7944 */ /* 0x01efea0003c00000 */
[----:B------:R-:W-:Y:S02]  /*0770*/  IMAD.MOV R20, RZ, RZ, -R8 ;  /* 0x000000ffff147224 */ /* 0x000fe400078e0a08 */
[----:B------:R-:W-:-:S04]  /*0780*/  IMAD.U32 R4, RZ, RZ, UR19 ;  /* 0x00000013ff047e24 */ /* 0x000fc8000f8e00ff */
[----:B------:R-:W-:-:S07]  /*0790*/  IMAD R20, R20, R4, R11 ;  /* 0x0000000414147224 */ /* 0x000fce00078e020b */
.L_x_276:
[----:B--234-:R-:W-:Y:S05]  /*07a0*/  BSYNC.RECONVERGENT B1 ;  /* 0x0000000000017941 */ /* 0x01cfea0003800200 */
.L_x_274:
[----:B------:R-:W-:-:S04]  /*07b0*/  VIADD R29, R8, UR6 ;  /* 0x00000006081d7c36 */ /* 0x000fc80008000000 */
[----:B-1----:R-:W-:-:S06]  /*07c0*/  IMAD.WIDE R28, R29, 0x4, R24 ;  /* 0x000000041d1c7825 */ /* 0x002fcc00078e0218 */
[----:B------:R-:W2:Y:S01]  /*07d0*/  LDG.E R29, desc[UR10][R28.64] ;  /* 0x0000000a1c1d7981 */ /* 0x000ea2000c1e1900 */
[--C-:B------:R-:W-:Y:S01]  /*07e0*/  SHF.R.S32.HI R21, RZ, 0x1f, R20.reuse ;  /* 0x0000001fff157819 */ /* 0x100fe20000011414 */
[----:B------:R-:W-:-:S04]  /*07f0*/  IMAD R27, R4, UR15, R20 ;  /* 0x0000000f041b7c24 */ /* 0x000fc8000f8e0214 */
[----:B------:R-:W-:-:S06]  /*0800*/  IMAD.WIDE R26, R27, 0x2, R18 ;  /* 0x000000021b1a7825 */ /* 0x000fcc00078e0212 */
[----:B------:R-:W3:Y:S01]  /*0810*/  LDG.E.U16 R27, desc[UR10][R26.64] ;  /* 0x0000000a1a1b7981 */ /* 0x000ee2000c1e1500 */
[----:B--2---:R-:W-:Y:S01]  /*0820*/  SHF.R.S32.HI R7, RZ, 0x1f, R29 ;  /* 0x0000001fff077819 */ /* 0x004fe2000001141d */
[----:B------:R-:W-:-:S04]  /*0830*/  IMAD.WIDE.U32 R22, R29, R4, R20 ;  /* 0x000000041d167225 */ /* 0x000fc800078e0014 */
[----:B------:R-:W-:Y:S01]  /*0840*/  IMAD R8, R7, R4, RZ ;  /* 0x0000000407087224 */ /* 0x000fe200078e02ff */
[----:B------:R-:W-:-:S03]  /*0850*/  LEA R20, P0, R22, UR12, 0x1 ;  /* 0x0000000c16147c11 */ /* 0x000fc6000f8008ff */
[----:B------:R-:W-:-:S05]  /*0860*/  IMAD R7, R29, UR14, R8 ;  /* 0x0000000e1d077c24 */ /* 0x000fca000f8e0208 */
[----:B------:R-:W-:-:S04]  /*0870*/  IADD3 R7, PT, PT, R23, R7, RZ ;  /* 0x0000000717077210 */ /* 0x000fc80007ffe0ff */
[----:B------:R-:W-:-:S05]  /*0880*/  LEA.HI.X R21, R22, UR13, R7, 0x1, P0 ;  /* 0x0000000d16157c11 */ /* 0x000fca00080f0c07 */
[----:B------:R0:W3:Y:S01]  /*0890*/  LDG.E.U16 R20, desc[UR10][R20.64] ;  /* 0x0000000a14147981 */ /* 0x0000e2000c1e1500 */
[----:B------:R-:W-:-:S04]  /*08a0*/  IADD3 R16, P0, PT, R16, -0x1, RZ ;  /* 0xffffffff10107810 */ /* 0x000fc80007f1e0ff */
[----:B------:R-:W-:Y:S01]  /*08b0*/  IADD3.X R6, PT, PT, R6, -0x1, RZ, P0, !PT ;  /* 0xffffffff06067810 */ /* 0x000fe200007fe4ff */
[----:B0-----:R-:W-:Y:S01]  /*08c0*/  IMAD.MOV.U32 R21, RZ, RZ, R15 ;  /* 0x000000ffff157224 */ /* 0x001fe200078e000f */
[----:B------:R-:W-:-:S04]  /*08d0*/  ISETP.NE.U32.AND P0, PT, R16, RZ, PT ;  /* 0x000000ff1000720c */ /* 0x000fc80003f05070 */
[----:B------:R-:W-:Y:S02]  /*08e0*/  ISETP.NE.AND.EX P0, PT, R6, RZ, PT, P0 ;  /* 0x000000ff0600720c */ /* 0x000fe40003f05300 */
[----:B------:R-:W-:-:S05]  /*08f0*/  IADD3 R11, P1, PT, R2, R11, RZ ;  /* 0x0000000b020b7210 */ /* 0x000fca0007f3e0ff */
[----:B------:R-:W-:Y:S02]  /*0900*/  IMAD.X R9, RZ, RZ, R9, P1 ;  /* 0x000000ffff097224 */ /* 0x000fe400008e0609 */
[----:B---3--:R-:W-:Y:S02]  /*0910*/  HFMA2 R27, R20.H0_H0, UR7.H0_H0, R27.H0_H0 ;  /* 0x20000007141b7c31 */ /* 0x008fe4000804081b */
[----:B------:R-:W-:-:S05]  /*0920*/  IMAD.MOV.U32 R20, RZ, RZ, R14 ;  /* 0x000000ffff147224 */ /* 0x000fca00078e000e */
[----:B------:R0:W-:Y:S01]  /*0930*/  STG.E.U16 desc[UR10][R20.64], R27 ;  /* 0x0000001b14007986 */ /* 0x0001e2000c10150a */
[----:B------:R-:W-:-:S04]  /*0940*/  LEA R14, P2, R2, R14, 0x1 ;  /* 0x0000000e020e7211 */ /* 0x000fc800078408ff */
[----:B------:R-:W-:Y:S01]  /*0950*/  LEA.HI.X R15, R2, R15, RZ, 0x1, P2 ;  /* 0x0000000f020f7211 */ /* 0x000fe200010f0cff */
[----:B------:R-:W-:Y:S08]  /*0960*/  @P0 BRA `(.L_x_277) ;  /* 0xfffffffc00100947 */ /* 0x000ff0000383ffff */
.L_x_273:
[----:B--234-:R-:W-:Y:S05]  /*0970*/  BSYNC.RECONVERGENT B0 ;  /* 0x0000000000007941 */ /* 0x01cfea0003800200 */
.L_x_272:
[----:B------:R-:W1:Y:S01]  /*0980*/  LDC.64 R14, c[0x0][0x390] ;  /* 0x0000e400ff0e7b82 */ /* 0x000e620000000a00 */
[----:B------:R-:W-:Y:S01]  /*0990*/  ISETP.GE.U32.AND P0, PT, R5, 0x3, PT ;  /* 0x000000030500780c */ /* 0x000fe20003f06070 */
[----:B------:R-:W2:Y:S03]  /*09a0*/  LDCU UR16, c[0x0][0x3bc] ;  /* 0x00007780ff1077ac */ /* 0x000ea60008000800 */
[----:B------:R-:W-:Y:S01]  /*09b0*/  ISETP.GE.U32.AND.EX P0, PT, R3, RZ, PT, P0 ;  /* 0x000000ff0300720c */ /* 0x000fe20003f06100 */
[----:B------:R-:W3:Y:S02]  /*09c0*/  LDCU UR26, c[0x0][0x3b8] ;  /* 0x00007700ff1a77ac */ /* 0x000ee40008000800 */
[----:B------:R-:W4:Y:S01]  /*09d0*/  LDC.64 R16, c[0x0][0x398] ;  /* 0x0000e600ff107b82 */ /* 0x000f220000000a00 */
[----:B------:R-:W0:Y:S01]  /*09e0*/  LDCU.U16 UR18, c[0x0][0x3d0] ;  /* 0x00007a00ff1277ac */ /* 0x000e220008000400 */
[----:B------:R-:W0:Y:S01]  /*09f0*/  LDCU UR17, c[0x0][0x3c0] ;  /* 0x00007800ff1177ac */ /* 0x000e220008000800 */
[----:B------:R-:W0:Y:S01]  /*0a00*/  LDCU.64 UR24, c[0x0][0x388] ;  /* 0x00007100ff1877ac */ /* 0x000e220008000a00 */
[----:B------:R-:W0:Y:S06]  /*0a10*/  LDCU.128 UR20, c[0x0][0x380] ;  /* 0x00007000ff1477ac */ /* 0x000e2c0008000c00 */
[----:B0-23--:R-:W-:Y:S05]  /*0a20*/  @!P0 EXIT ;  /* 0x000000000000894d */ /* 0x00dfea0003800000 */
[----:B------:R-:W-:Y:S01]  /*0a30*/  BSSY.RECONVERGENT B0, `(.L_x_278) ;  /* 0x00000de000007945 */ /* 0x000fe20003800200 */
.L_x_291:
        /* <DEDUP_REMOVED lines=9> */
[----:B------:R0:W2:Y:S02]  /*0ad0*/  F2I.FTZ.U32.TRUNC.NTZ R7, R6 ;  /* 0x0000000600077305 */ /* 0x0000a4000021f000 */
[----:B0-----:R-:W-:Y:S02]  /*0ae0*/  IMAD.MOV.U32 R6, RZ, RZ, RZ ;  /* 0x000000ffff067224 */ /* 0x001fe400078e00ff */
        /* <DEDUP_REMOVED lines=15> */
.L_x_280:
[----:B------:R-:W-:-:S07]  /*0be0*/  MOV R4, 0xc00 ;  /* 0x00000c0000047802 */ /* 0x000fce0000000f00 */
[----:B-1--4-:R-:W-:Y:S05]  /*0bf0*/  CALL.REL.NOINC `($__internal_10_$__cuda_sm20_div_s64) ;  /* 0x0000003c00187944 */ /* 0x012fea0003c00000 */
[--C-:B------:R-:W-:Y:S02]  /*0c00*/  IMAD.MOV R23, RZ, RZ, -R8.reuse ;  /* 0x000000ffff177224 */ /* 0x100fe400078e0a08 */
[----:B------:R-:W-:Y:S02]  /*0c10*/  IMAD.U32 R4, RZ, RZ, UR26 ;  /* 0x0000001aff047e24 */ /* 0x000fe4000f8e00ff */
[----:B------:R-:W-:Y:S02]  /*0c20*/  IMAD.MOV.U32 R3, RZ, RZ, R8 ;  /* 0x000000ffff037224 */ /* 0x000fe400078e0008 */
[----:B------:R-:W-:-:S07]  /*0c30*/  IMAD R23, R23, R4, R11 ;  /* 0x0000000417177224 */ /* 0x000fce00078e020b */
.L_x_281:
[----:B------:R-:W-:Y:S05]  /*0c40*/  BSYNC.RECONVERGENT B1 ;  /* 0x0000000000017941 */ /* 0x000fea0003800200 */
.L_x_279:
[----:B------:R-:W-:-:S05]  /*0c50*/  IADD3 R3, PT, PT, R3, UR6, RZ ;  /* 0x0000000603037c10 */ /* 0x000fca000fffe0ff */
[----:B----4-:R-:W-:-:S06]  /*0c60*/  IMAD.WIDE R18, R3, 0x4, R16 ;  /* 0x0000000403127825 */ /* 0x010fcc00078e0210 */
[----:B------:R-:W2:Y:S01]  /*0c70*/  LDG.E R19, desc[UR10][R18.64] ;  /* 0x0000000a12137981 */ /* 0x000ea2000c1e1900 */
[--C-:B------:R-:W-:Y:S01]  /*0c80*/  SHF.R.S32.HI R7, RZ, 0x1f, R23.reuse ;  /* 0x0000001fff077819 */ /* 0x100fe20000011417 */
[--C-:B------:R-:W-:Y:S02]  /*0c90*/  IMAD.MOV.U32 R6, RZ, RZ, R23.reuse ;  /* 0x000000ffff067224 */ /* 0x100fe400078e0017 */
[----:B------:R-:W-:-:S04]  /*0ca0*/  IMAD R23, R4, UR17, R23 ;  /* 0x0000001104177c24 */ /* 0x000fc8000f8e0217 */
[----:B-1----:R-:W-:-:S06]  /*0cb0*/  IMAD.WIDE R22, R23, 0x2, R14 ;  /* 0x0000000217167825 */ /* 0x002fcc00078e020e */
[----:B------:R-:W3:Y:S01]  /*0cc0*/  LDG.E.U16 R23, desc[UR10][R22.64] ;  /* 0x0000000a16177981 */ /* 0x000ee2000c1e1500 */
[----:B--2---:R-:W-:Y:S01]  /*0cd0*/  SHF.R.S32.HI R3, RZ, 0x1f, R19 ;  /* 0x0000001fff037819 */ /* 0x004fe20000011413 */
[----:B------:R-:W-:-:S04]  /*0ce0*/  IMAD.WIDE.U32 R6, R19, R4, R6 ;  /* 0x0000000413067225 */ /* 0x000fc800078e0006 */
[----:B------:R-:W-:Y:S01]  /*0cf0*/  IMAD R8, R3, R4, RZ ;  /* 0x0000000403087224 */ /* 0x000fe200078e02ff */
[----:B------:R-:W-:-:S03]  /*0d00*/  LEA R20, P0, R6, UR22, 0x1 ;  /* 0x0000001606147c11 */ /* 0x000fc6000f8008ff */
[----:B------:R-:W-:-:S04]  /*0d10*/  IMAD R3, R19, UR16, R8 ;  /* 0x0000001013037c24 */ /* 0x000fc8000f8e0208 */
[----:B------:R-:W-:-:S05]  /*0d20*/  IMAD.IADD R3, R7, 0x1, R3 ;  /* 0x0000000107037824 */ /* 0x000fca00078e0203 */
[----:B------:R-:W-:-:S05]  /*0d30*/  LEA.HI.X R21, R6, UR23, R3, 0x1, P0 ;  /* 0x0000001706157c11 */ /* 0x000fca00080f0c03 */
[----:B------:R-:W3:Y:S01]  /*0d40*/  LDG.E.U16 R20, desc[UR10][R20.64] ;  /* 0x0000000a14147981 */ /* 0x000ee2000c1e1500 */
[----:B------:R-:W-:-:S04]  /*0d50*/  LEA R18, P0, R11, UR20, 0x1 ;  /* 0x000000140b127c11 */ /* 0x000fc8000f8008ff */
[----:B------:R-:W-:Y:S02]  /*0d60*/  LEA.HI.X R19, R11, UR21, R9, 0x1, P0 ;  /* 0x000000150b137c11 */ /* 0x000fe400080f0c09 */
[----:B------:R-:W-:-:S05]  /*0d70*/  IADD3 R11, P0, PT, R2, R11, RZ ;  /* 0x0000000b020b7210 */ /* 0x000fca0007f1e0ff */
[----:B------:R-:W-:-:S05]  /*0d80*/  IMAD.X R9, RZ, RZ, R9, P0 ;  /* 0x000000ffff097224 */ /* 0x000fca00000e0609 */
[----:B------:R-:W-:-:S04]  /*0d90*/  LOP3.LUT R3, R9, UR16, RZ, 0xfc, !PT ;  /* 0x0000001009037c12 */ /* 0x000fc8000f8efcff */
[----:B------:R-:W-:Y:S01]  /*0da0*/  ISETP.NE.U32.AND P0, PT, R3, RZ, PT ;  /* 0x000000ff0300720c */ /* 0x000fe20003f05070 */
[----:B------:R-:W-:Y:S01]  /*0db0*/  BSSY.RECONVERGENT B1, `(.L_x_282) ;  /* 0x000001f000017945 */ /* 0x000fe20003800200 */
[----:B---3--:R-:W-:-:S05]  /*0dc0*/  HFMA2 R23, R20.H0_H0, UR18.H0_H0, R23.H0_H0 ;  /* 0x2000001214177c31 */ /* 0x008fca0008040817 */
[----:B------:R0:W-:Y:S06]  /*0dd0*/  STG.E.U16 desc[UR10][R18.64], R23 ;  /* 0x0000001712007986 */ /* 0x0001ec000c10150a */
[----:B------:R-:W-:Y:S05]  /*0de0*/  @P0 BRA `(.L_x_283) ;  /* 0x0000000000540947 */ /* 0x000fea0003800000 */
[----:B------:R-:W1:Y:S01]  /*0df0*/  I2F.U32.RP R8, R4 ;  /* 0x0000000400087306 */ /* 0x000e620000209000 */
[----:B------:R-:W-:-:S07]  /*0e00*/  ISETP.NE.U32.AND P2, PT, R4, RZ, PT ;  /* 0x000000ff0400720c */ /* 0x000fce0003f45070 */
[----:B-1----:R-:W1:Y:S02]  /*0e10*/  MUFU.RCP R8, R8 ;  /* 0x0000000800087308 */ /* 0x002e640000001000 */
[----:B-1----:R-:W-:-:S06]  /*0e20*/  IADD3 R6, PT, PT, R8, 0xffffffe, RZ ;  /* 0x0ffffffe08067810 */ /* 0x002fcc0007ffe0ff */
[----:B------:R1:W2:Y:S02]  /*0e30*/  F2I.FTZ.U32.TRUNC.NTZ R7, R6 ;  /* 0x0000000600077305 */ /* 0x0002a4000021f000 */
[----:B-1----:R-:W-:Y:S02]  /*0e40*/  IMAD.MOV.U32 R6, RZ, RZ, RZ ;  /* 0x000000ffff067224 */ /* 0x002fe400078e00ff */
        /* <DEDUP_REMOVED lines=15> */
.L_x_283:
[----:B------:R-:W-:-:S07]  /*0f40*/  MOV R4, 0xf60 ;  /* 0x00000f6000047802 */ /* 0x000fce0000000f00 */
[----:B0-----:R-:W-:Y:S05]  /*0f50*/  CALL.REL.NOINC `($__internal_10_$__cuda_sm20_div_s64) ;  /* 0x0000003800407944 */ /* 0x001fea0003c00000 */
[----:B------:R-:W-:Y:S01]  /*0f60*/  IADD3 R6, PT, PT, -R8, RZ, RZ ;  /* 0x000000ff08067210 */ /* 0x000fe20007ffe1ff */
[----:B------:R-:W-:Y:S02]  /*0f70*/  IMAD.U32 R4, RZ, RZ, UR26 ;  /* 0x0000001aff047e24 */ /* 0x000fe4000f8e00ff */
[----:B------:R-:W-:Y:S02]  /*0f80*/  IMAD.MOV.U32 R3, RZ, RZ, R8 ;  /* 0x000000ffff037224 */ /* 0x000fe400078e0008 */
[----:B------:R-:W-:-:S07]  /*0f90*/  IMAD R6, R6, R4, R11 ;  /* 0x0000000406067224 */ /* 0x000fce00078e020b */
.L_x_284:
[----:B------:R-:W-:Y:S05]  /*0fa0*/  BSYNC.RECONVERGENT B1 ;  /* 0x0000000000017941 */ /* 0x000fea0003800200 */
.L_x_282:
[----:B------:R-:W-:-:S04]  /*0fb0*/  VIADD R3, R3, UR6 ;  /* 0x0000000603037c36 */ /* 0x000fc80008000000 */
[----:B0-----:R-:W-:-:S06]  /*0fc0*/  IMAD.WIDE R22, R3, 0x4, R16 ;  /* 0x0000000403167825 */ /* 0x001fcc00078e0210 */
        /* <DEDUP_REMOVED lines=12> */
[----:B------:R-:W3:Y:S01]  /*1090*/  LDG.E.U16 R6, desc[UR10][R6.64] ;  /* 0x0000000a06067981 */ /* 0x000ee2000c1e1500 */
[----:B------:R-:W-:Y:S01]  /*10a0*/  IMAD.SHL.U32 R5, R2, 0x2, RZ ;  /* 0x0000000202057824 */ /* 0x000fe200078e00ff */
[----:B------:R-:W-:-:S04]  /*10b0*/  SHF.R.U32.HI R3, RZ, 0x1f, R2 ;  /* 0x0000001fff037819 */ /* 0x000fc80000011602 */
[----:B------:R-:W-:-:S05]  /*10c0*/  IADD3 R18, P0, PT, R5, R18, RZ ;  /* 0x0000001205127210 */ /* 0x000fca0007f1e0ff */
[----:B------:R-:W-:Y:S01]  /*10d0*/  IMAD.X R19, R3, 0x1, R19, P0 ;  /* 0x0000000103137824 */ /* 0x000fe200000e0613 */
        /* <DEDUP_REMOVED lines=9> */
[----:B------:R-:W-:Y:S01]  /*1170*/  IMAD.MOV.U32 R6, RZ, RZ, RZ ;  /* 0x000000ffff067224 */ /* 0x000fe200078e00ff */
[----:B------:R-:W-:-:S06]  /*1180*/  ISETP.NE.U32.AND P2, PT, R4, RZ, PT ;  /* 0x000000ff0400720c */ /* 0x000fcc0003f45070 */
[----:B-1----:R-:W1:Y:S02]  /*1190*/  MUFU.RCP R8, R8 ;  /* 0x0000000800087308 */ /* 0x002e640000001000 */
[----:B-1----:R-:W-:-:S06]  /*11a0*/  IADD3 R10, PT, PT, R8, 0xffffffe, RZ ;  /* 0x0ffffffe080a7810 */ /* 0x002fcc0007ffe0ff */
[----:B------:R-:W1:Y:S02]  /*11b0*/  F2I.FTZ.U32.TRUNC.NTZ R7, R10 ;  /* 0x0000000a00077305 */ /* 0x000e64000021f000 */
[----:B-1----:R-:W-:-:S04]  /*11c0*/  IMAD.MOV R21, RZ, RZ, -R7 ;  /* 0x000000ffff157224 */ /* 0x002fc800078e0a07 */
        /* <DEDUP_REMOVED lines=14> */
.L_x_286:
[----:B------:R-:W-:-:S07]  /*12b0*/  MOV R4, 0x12d0 ;  /* 0x000012d000047802 */ /* 0x000fce0000000f00 */
[----:B0-----:R-:W-:Y:S05]  /*12c0*/  CALL.REL.NOINC `($__internal_10_$__cuda_sm20_div_s64) ;  /* 0x0000003400647944 */ /* 0x001fea0003c00000 */
[----:B------:R-:W-:Y:S01]  /*12d0*/  IADD3 R23, PT, PT, -R8, RZ, RZ ;  /* 0x000000ff08177210 */ /* 0x000fe20007ffe1ff */
[----:B------:R-:W-:Y:S02]  /*12e0*/  IMAD.U32 R4, RZ, RZ, UR26 ;  /* 0x0000001aff047e24 */ /* 0x000fe4000f8e00ff */
[----:B------:R-:W-:Y:S02]  /*12f0*/  IMAD.MOV.U32 R6, RZ, RZ, R8 ;  /* 0x000000ffff067224 */ /* 0x000fe400078e0008 */
[----:B------:R-:W-:-:S07]  /*1300*/  IMAD R23, R23, R4, R11 ;  /* 0x0000000417177224 */ /* 0x000fce00078e020b */
.L_x_287:
[----:B------:R-:W-:Y:S05]  /*1310*/  BSYNC.RECONVERGENT B1 ;  /* 0x0000000000017941 */ /* 0x000fea0003800200 */
.L_x_285:
[----:B0-----:R-:W-:-:S04]  /*1320*/  VIADD R25, R6, UR6 ;  /* 0x0000000606197c36 */ /* 0x001fc80008000000 */
[----:B------:R-:W-:-:S06]  /*1330*/  IMAD.WIDE R24, R25, 0x4, R16 ;  /* 0x0000000419187825 */ /* 0x000fcc00078e0210 */
[----:B------:R-:W2:Y:S01]  /*1340*/  LDG.E R25, desc[UR10][R24.64] ;  /* 0x0000000a18197981 */ /* 0x000ea2000c1e1900 */
[--C-:B------:R-:W-:Y:S02]  /*1350*/  SHF.R.S32.HI R7, RZ, 0x1f, R23.reuse ;  /* 0x0000001fff077819 */ /* 0x100fe40000011417 */
[----:B------:R-:W-:Y:S01]  /*1360*/  MOV R6, R23 ;  /* 0x0000001700067202 */ /* 0x000fe20000000f00 */
[----:B------:R-:W-:-:S04]  /*1370*/  IMAD R23, R4, UR17, R23 ;  /* 0x0000001104177c24 */ /* 0x000fc8000f8e0217 */
[----:B------:R-:W-:-:S06]  /*1380*/  IMAD.WIDE R22, R23, 0x2, R14 ;  /* 0x0000000217167825 */ /* 0x000fcc00078e020e */
        /* <DEDUP_REMOVED lines=40> */
.L_x_289:
[----:B------:R-:W-:-:S07]  /*1610*/  MOV R4, 0x1630 ;  /* 0x0000163000047802 */ /* 0x000fce0000000f00 */
[----:B0-----:R-:W-:Y:S05]  /*1620*/  CALL.REL.NOINC `($__internal_10_$__cuda_sm20_div_s64) ;  /* 0x00000030008c7944 */ /* 0x001fea0003c00000 */
[----:B------:R-:W-:Y:S01]  /*1630*/  IADD3 R25, PT, PT, -R8, RZ, RZ ;  /* 0x000000ff08197210 */ /* 0x000fe20007ffe1ff */
[----:B------:R-:W-:Y:S02]  /*1640*/  IMAD.U32 R4, RZ, RZ, UR26 ;  /* 0x0000001aff047e24 */ /* 0x000fe4000f8e00ff */
[----:B------:R-:W-:Y:S02]  /*1650*/  IMAD.MOV.U32 R6, RZ, RZ, R8 ;  /* 0x000000ffff067224 */ /* 0x000fe400078e0008 */
[----:B------:R-:W-:-:S07]  /*1660*/  IMAD R25, R25, R4, R11 ;  /* 0x0000000419197224 */ /* 0x000fce00078e020b */
.L_x_290:
[----:B------:R-:W-:Y:S05]  /*1670*/  BSYNC.RECONVERGENT B1 ;  /* 0x0000000000017941 */ /* 0x000fea0003800200 */
.L_x_288:
        /* <DEDUP_REMOVED lines=19> */
[----:B------:R-:W-:Y:S01]  /*17b0*/  IMAD.X R9, RZ, RZ, R9, P0 ;  /* 0x000000ffff097224 */ /* 0x000fe200000e0609 */
[----:B------:R-:W-:-:S04]  /*17c0*/  ISETP.GE.U32.AND P0, PT, R11, R12, PT ;  /* 0x0000000c0b00720c */ /* 0x000fc80003f06070 */
[----:B------:R-:W-:Y:S01]  /*17d0*/  ISETP.GE.AND.EX P0, PT, R9, R0, PT, P0 ;  /* 0x000000000900720c */ /* 0x000fe20003f06300 */
[----:B---3--:R-:W-:-:S05]  /*17e0*/  HFMA2 R25, R20.H0_H0, UR18.H0_H0, R25.H0_H0 ;  /* 0x2000001214197c31 */ /* 0x008fca0008040819 */
[----:B------:R0:W-:Y:S07]  /*17f0*/  STG.E.U16 desc[UR10][R4.64], R25 ;  /* 0x0000001904007986 */ /* 0x0001ee000c10150a */
[----:B------:R-:W-:Y:S05]  /*1800*/  @!P0 BRA `(.L_x_291) ;  /* 0xfffffff0008c8947 */ /* 0x000fea000383ffff */
[----:B------:R-:W-:Y:S05]  /*1810*/  BSYNC.RECONVERGENT B0 ;  /* 0x0000000000007941 */ /* 0x000fea0003800200 */
.L_x_278:
[----:B------:R-:W-:Y:S05]  /*1820*/  EXIT ;  /* 0x000000000000794d */ /* 0x000fea0003800000 */
.L_x_268:
        /* <DEDUP_REMOVED lines=16> */
[----:B------:R-:W-:Y:S01]  /*1930*/  ISETP.NE.U32.AND P2, PT, R2, RZ, PT ;  /* 0x000000ff0200720c */ /* 0x000fe20003f45070 */
[----:B------:R-:W-:-:S05]  /*1940*/  IMAD.MOV.U32 R4, RZ, RZ, RZ ;  /* 0x000000ffff047224 */ /* 0x000fca00078e00ff */
[----:B-1----:R-:W1:Y:S02]  /*1950*/  MUFU.RCP R7, R7 ;  /* 0x0000000700077308 */ /* 0x002e640000001000 */
[----:B-1----:R-:W-:-:S06]  /*1960*/  VIADD R5, R7, 0xffffffe ;  /* 0x0ffffffe07057836 */ /* 0x002fcc0000000000 */
[----:B------:R-:W1:Y:S02]  /*1970*/  F2I.FTZ.U32.TRUNC.NTZ R5, R5 ;  /* 0x0000000500057305 */ /* 0x000e64000021f000 */
[----:B-1----:R-:W-:-:S04]  /*1980*/  IMAD R3, R3, R5, RZ ;  /* 0x0000000503037224 */ /* 0x002fc800078e02ff */
        /* <DEDUP_REMOVED lines=12> */
.L_x_293:
[----:B------:R-:W-:Y:S01]  /*1a50*/  IMAD.MOV.U32 R3, RZ, RZ, R6 ;  /* 0x000000ffff037224 */ /* 0x000fe200078e0006 */
[----:B------:R-:W-:-:S07]  /*1a60*/  MOV R8, 0x1a80 ;  /* 0x00001a8000087802 */ /* 0x000fce0000000f00 */
[----:B0-----:R-:W-:Y:S05]  /*1a70*/  CALL.REL.NOINC `($__internal_11_$__cuda_sm20_div_u64) ;  /* 0x0000003000ac7944 */ /* 0x001fea0003c00000 */
[----:B------:R-:W-:Y:S01]  /*1a80*/  MOV R4, R6 ;  /* 0x0000000600047202 */ /* 0x000fe20000000f00 */
[----:B------:R-:W-:-:S07]  /*1a90*/  IMAD.MOV.U32 R5, RZ, RZ, R7 ;  /* 0x000000ffff057224 */ /* 0x000fce00078e0007 */
.L_x_294:
[----:B0-----:R-:W-:Y:S05]  /*1aa0*/  BSYNC.RECONVERGENT B0 ;  /* 0x0000000000007941 */ /* 0x001fea0003800200 */
.L_x_292:
[----:B------:R-:W-:Y:S01]  /*1ab0*/  IADD3 R3, P1, PT, R4, R14, RZ ;  /* 0x0000000e04037210 */ /* 0x000fe20007f3e0ff */
[----:B------:R-:W0:Y:S01]  /*1ac0*/  LDCU UR7, c[0x0][0x3bc] ;  /* 0x00007780ff0777ac */ /* 0x000e220008000800 */
[----:B------:R-:W-:Y:S02]  /*1ad0*/  BSSY.RECONVERGENT B0, `(.L_x_295) ;  /* 0x0000056000007945 */ /* 0x000fe40003800200 */
[----:B------:R-:W-:Y:S01]  /*1ae0*/  LOP3.LUT R4, R3, 0x3, RZ, 0xc0, !PT ;  /* 0x0000000303047812 */ /* 0x000fe200078ec0ff */
[----:B------:R-:W1:Y:S01]  /*1af0*/  LDCU UR19, c[0x0][0x3b8] ;  /* 0x00007700ff1377ac */ /* 0x000e620008000800 */
[----:B------:R-:W-:Y:S02]  /*1b00*/  IMAD.X R5, RZ, RZ, R5, P1 ;  /* 0x000000ffff057224 */ /* 0x000fe400008e0605 */
[----:B------:R-:W-:Y:S01]  /*1b10*/  ISETP.NE.U32.AND P0, PT, R4, 0x3, PT ;  /* 0x000000030400780c */ /* 0x000fe20003f05070 */
[----:B------:R-:W2:Y:S03]  /*1b20*/  LDCU.U16 UR16, c[0x0][0x3d0] ;  /* 0x00007a00ff1077ac */ /* 0x000ea60008000400 */
[----:B------:R-:W-:Y:S01]  /*1b30*/  ISETP.NE.AND.EX P0, PT, RZ, RZ, PT, P0 ;  /* 0x000000ffff00720c */ /* 0x000fe20003f05300 */
[----:B------:R-:W3:Y:S01]  /*1b40*/  LDCU.64 UR14, c[0x0][0x388] ;  /* 0x00007100ff0e77ac */ /* 0x000ee20008000a00 */
[----:B------:R-:W4:Y:S11]  /*1b50*/  LDCU.64 UR12, c[0x0][0x3a8] ;  /* 0x00007500ff0c77ac */ /* 0x000f360008000a00 */
[----:B01----:R-:W-:Y:S05]  /*1b60*/  @!P0 BRA `(.L_x_296) ;  /* 0x0000000400308947 */ /* 0x003fea0003800000 */
[----:B------:R-:W0:Y:S01]  /*1b70*/  LDCU.64 UR4, c[0x0][0x380] ;  /* 0x00007000ff0477ac */ /* 0x000e220008000a00 */
[----:B------:R-:W1:Y:S01]  /*1b80*/  LDC.64 R18, c[0x0][0x390] ;  /* 0x0000e400ff127b82 */ /* 0x000e620000000a00 */
[----:B------:R-:W-:Y:S01]  /*1b90*/  IADD3 R16, PT, PT, R3, 0x1, RZ ;  /* 0x0000000103107810 */ /* 0x000fe20007ffe0ff */
[----:B------:R-:W-:-:S03]  /*1ba0*/  IMAD.MOV.U32 R6, RZ, RZ, RZ ;  /* 0x000000ffff067224 */ /* 0x000fc600078e00ff */
[----:B------:R-:W-:-:S03]  /*1bb0*/  LOP3.LUT R16, R16, 0x3, RZ, 0xc0, !PT ;  /* 0x0000000310107812 */ /* 0x000fc600078ec0ff */
[----:B------:R-:W1:Y:S01]  /*1bc0*/  LDC.64 R24, c[0x0][0x398] ;  /* 0x0000e600ff187b82 */ /* 0x000e620000000a00 */
[----:B0-----:R-:W-:-:S04]  /*1bd0*/  LEA R14, P0, R11, UR4, 0x1 ;  /* 0x000000040b0e7c11 */ /* 0x001fc8000f8008ff */
[----:B------:R-:W-:-:S09]  /*1be0*/  LEA.HI.X R15, R11, UR5, R9, 0x1, P0 ;  /* 0x000000050b0f7c11 */ /* 0x000fd200080f0c09 */
.L_x_300:
        /* <DEDUP_REMOVED lines=23> */
[--C-:B------:R-:W-:Y:S02]  /*1d60*/  IMAD.MOV R10, RZ, RZ, -R7.reuse ;  /* 0x000000ffff0a7224 */ /* 0x100fe400078e0a07 */
[----:B------:R-:W-:Y:S02]  /*1d70*/  IMAD.MOV.U32 R8, RZ, RZ, R7 ;  /* 0x000000ffff087224 */ /* 0x000fe400078e0007 */
[----:B------:R-:W-:Y:S01]  /*1d80*/  IMAD R7, R4, R10, R11 ;  /* 0x0000000a04077224 */ /* 0x000fe200078e020b */
[----:B------:R-:W-:Y:S06]  /*1d90*/  BRA `(.L_x_299) ;  /* 0x0000000000147947 */ /* 0x000fec0003800000 */
.L_x_298:
[----:B------:R-:W-:-:S07]  /*1da0*/  MOV R4, 0x1dc0 ;  /* 0x00001dc000047802 */ /* 0x000fce0000000f00 */
[----:B-1234-:R-:W-:Y:S05]  /*1db0*/  CALL.REL.NOINC `($__internal_10_$__cuda_sm20_div_s64) ;  /* 0x0000002800a87944 */ /* 0x01efea0003c00000 */
[----:B------:R-:W-:Y:S01]  /*1dc0*/  IADD3 R7, PT, PT, -R8, RZ, RZ ;  /* 0x000000ff08077210 */ /* 0x000fe20007ffe1ff */
[----:B------:R-:W-:-:S04]  /*1dd0*/  IMAD.U32 R4, RZ, RZ, UR19 ;  /* 0x00000013ff047e24 */ /* 0x000fc8000f8e00ff */
[----:B------:R-:W-:-:S07]  /*1de0*/  IMAD R7, R7, R4, R11 ;  /* 0x0000000407077224 */ /* 0x000fce00078e020b */
.L_x_299:
[----:B--234-:R-:W-:Y:S05]  /*1df0*/  BSYNC.RECONVERGENT B1 ;  /* 0x0000000000017941 */ /* 0x01cfea0003800200 */
.L_x_297:
[----:B------:R-:W-:Y:S01]  /*1e00*/  VIADD R29, R8, UR6 ;  /* 0x00000006081d7c36 */ /* 0x000fe20008000000 */
[----:B------:R-:W-:Y:S01]  /*1e10*/  SHF.R.S64 R26, RZ, 0x1e, R8 ;  /* 0x0000001eff1a7819 */ /* 0x000fe20000001008 */
[----:B------:R-:W0:Y:S02]  /*1e20*/  LDC.64 R20, c[0x0][0x3c0] ;  /* 0x0000f000ff147b82 */ /* 0x000e240000000a00 */
[----:B-1----:R-:W-:Y:S01]  /*1e30*/  IMAD.WIDE R28, R29, 0x4, R24 ;  /* 0x000000041d1c7825 */ /* 0x002fe200078e0218 */
[----:B------:R-:W-:-:S05]  /*1e40*/  IADD3 R26, P0, PT, R26, UR12, RZ ;  /* 0x0000000c1a1a7c10 */ /* 0x000fca000ff1e0ff */
[----:B------:R-:W2:Y:S01]  /*1e50*/  LDG.E R29, desc[UR10][R28.64] ;  /* 0x0000000a1c1d7981 */ /* 0x000ea2000c1e1900 */
[----:B------:R-:W-:-:S05]  /*1e60*/  LEA.HI.X.SX32 R27, R8, UR13, 0x2, P0 ;  /* 0x0000000d081b7c11 */ /* 0x000fca00080f16ff */
[----:B------:R-:W0:Y:S01]  /*1e70*/  LDG.E R26, desc[UR10][R26.64] ;  /* 0x0000000a1a1a7981 */ /* 0x000e22000c1e1900 */
[----:B------:R-:W-:Y:S02]  /*1e80*/  SHF.R.S32.HI R23, RZ, 0x1f, R7 ;  /* 0x0000001fff177819 */ /* 0x000fe40000011407 */
[----:B------:R-:W-:Y:S02]  /*1e90*/  MOV R22, R7 ;  /* 0x0000000700167202 */ /* 0x000fe40000000f00 */
[----:B--2---:R-:W-:-:S03]  /*1ea0*/  SHF.R.S32.HI R17, RZ, 0x1f, R29 ;  /* 0x0000001fff117819 */ /* 0x004fc6000001141d */
[----:B------:R-:W-:-:S04]  /*1eb0*/  IMAD.WIDE.U32 R22, R29, R4, R22 ;  /* 0x000000041d167225 */ /* 0x000fc800078e0016 */
[----:B------:R-:W-:Y:S01]  /*1ec0*/  IMAD R8, R17, R4, RZ ;  /* 0x0000000411087224 */ /* 0x000fe200078e02ff */
[----:B0-----:R-:W-:Y:S02]  /*1ed0*/  IADD3 R21, PT, PT, R26, R20, -R21 ;  /* 0x000000141a157210 */ /* 0x001fe40007ffe815 */
[----:B------:R-:W-:Y:S01]  /*1ee0*/  LEA R20, P0, R22, UR14, 0x1 ;  /* 0x0000000e16147c11 */ /* 0x000fe2000f8008ff */
[----:B------:R-:W-:Y:S02]  /*1ef0*/  IMAD R17, R29, UR7, R8 ;  /* 0x000000071d117c24 */ /* 0x000fe4000f8e0208 */
[----:B------:R-:W-:Y:S02]  /*1f00*/  IMAD R21, R21, R4, R7 ;  /* 0x0000000415157224 */ /* 0x000fe400078e0207 */
[----:B------:R-:W-:Y:S02]  /*1f10*/  IMAD.IADD R7, R23, 0x1, R17 ;  /* 0x0000000117077824 */ /* 0x000fe400078e0211 */
[----:B------:R-:W-:-:S03]  /*1f20*/  IMAD.WIDE R26, R21, 0x2, R18 ;  /* 0x00000002151a7825 */ /* 0x000fc600078e0212 */
[----:B------:R-:W-:-:S03]  /*1f30*/  LEA.HI.X R21, R22, UR15, R7, 0x1, P0 ;  /* 0x0000000f16157c11 */ /* 0x000fc600080f0c07 */
[----:B------:R-:W2:Y:S04]  /*1f40*/  LDG.E.U16 R27, desc[UR10][R26.64] ;  /* 0x0000000a1a1b7981 */ /* 0x000ea8000c1e1500 */
[----:B------:R0:W2:Y:S01]  /*1f50*/  LDG.E.U16 R20, desc[UR10][R20.64] ;  /* 0x0000000a14147981 */ /* 0x0000a2000c1e1500 */
[----:B------:R-:W-:Y:S02]  /*1f60*/  IADD3 R16, P0, PT, R16, -0x1, RZ ;  /* 0xffffffff10107810 */ /* 0x000fe40007f1e0ff */
[----:B------:R-:W-:Y:S02]  /*1f70*/  IADD3 R11, P1, PT, R2, R11, RZ ;  /* 0x0000000b020b7210 */ /* 0x000fe40007f3e0ff */
[----:B------:R-:W-:Y:S02]  /*1f80*/  IADD3.X R6, PT, PT, R6, -0x1, RZ, P0, !PT ;  /* 0xffffffff06067810 */ /* 0x000fe400007fe4ff */
[----:B------:R-:W-:Y:S01]  /*1f90*/  ISETP.NE.U32.AND P0, PT, R16, RZ, PT ;  /* 0x000000ff1000720c */ /* 0x000fe20003f05070 */
[----:B------:R-:W-:Y:S01]  /*1fa0*/  IMAD.X R9, RZ, RZ, R9, P1 ;  /* 0x000000ffff097224 */ /* 0x000fe200008e0609 */
[----:B0-----:R-:W-:-:S02]  /*1fb0*/  MOV R21, R15 ;  /* 0x0000000f00157202 */ /* 0x001fc40000000f00 */
[----:B------:R-:W-:Y:S01]  /*1fc0*/  ISETP.NE.AND.EX P0, PT, R6, RZ, PT, P0 ;  /* 0x000000ff0600720c */ /* 0x000fe20003f05300 */
[----:B--2---:R-:W-:Y:S02]  /*1fd0*/  HFMA2 R27, R20.H0_H0, UR16.H0_H0, R27.H0_H0 ;  /* 0x20000010141b7c31 */ /* 0x004fe4000804081b */
[----:B------:R-:W-:Y:S01]  /*1fe0*/  IMAD.MOV.U32 R20, RZ, RZ, R14 ;  /* 0x000000ffff147224 */ /* 0x000fe200078e000e */
[----:B------:R-:W-:-:S04]  /*1ff0*/  LEA R14, P2, R2, R14, 0x1 ;  /* 0x0000000e020e7211 */ /* 0x000fc800078408ff */
[----:B------:R0:W-:Y:S01]  /*2000*/  STG.E.U16 desc[UR10][R20.64], R27 ;  /* 0x0000001b14007986 */ /* 0x0001e2000c10150a */
[----:B------:R-:W-:-:S04]  /*2010*/  LEA.HI.X R15, R2, R15, RZ, 0x1, P2 ;  /* 0x0000000f020f7211 */ /* 0x000fc800010f0cff */
[----:B------:R-:W-:Y:S05]  /*2020*/  @P0 BRA `(.L_x_300) ;  /* 0xfffffff800f00947 */ /* 0x000fea000383ffff */
.L_x_296:
[----:B--234-:R-:W-:Y:S05]  /*2030*/  BSYNC.RECONVERGENT B0 ;  /* 0x0000000000007941 */ /* 0x01cfea0003800200 */
.L_x_295:
[----:B------:R-:W1:Y:S01]  /*2040*/  LDC.64 R14, c[0x0][0x390] ;  /* 0x0000e400ff0e7b82 */ /* 0x000e620000000a00 */
[----:B------:R-:W-:Y:S01]  /*2050*/  ISETP.GE.U32.AND P0, PT, R3, 0x3, PT ;  /* 0x000000030300780c */ /* 0x000fe20003f06070 */
[----:B------:R-:W2:Y:S03]  /*2060*/  LDCU UR17, c[0x0][0x3bc] ;  /* 0x00007780ff1177ac */ /* 0x000ea60008000800 */
[----:B------:R-:W-:Y:S01]  /*2070*/  ISETP.GE.U32.AND.EX P0, PT, R5, RZ, PT, P0 ;  /* 0x000000ff0500720c */ /* 0x000fe20003f06100 */
[----:B------:R-:W3:Y:S02]  /*2080*/  LDCU UR28, c[0x0][0x3b8] ;  /* 0x00007700ff1c77ac */ /* 0x000ee40008000800 */
[----:B------:R-:W4:Y:S01]  /*2090*/  LDC.64 R16, c[0x0][0x398] ;  /* 0x0000e600ff107b82 */ /* 0x000f220000000a00 */
[----:B------:R-:W0:Y:S01]  /*20a0*/  LDCU.U16 UR18, c[0x0][0x3d0] ;  /* 0x00007a00ff1277ac */ /* 0x000e220008000400 */
[----:B------:R-:W0:Y:S06]  /*20b0*/  LDCU.64 UR24, c[0x0][0x388] ;  /* 0x00007100ff1877ac */ /* 0x000e2c0008000a00 */
[----:B------:R-:W0:Y:S01]  /*20c0*/  LDC.64 R18, c[0x0][0x3c0] ;  /* 0x0000f000ff127b82 */ /* 0x000e220000000a00 */
[----:B------:R-:W0:Y:S01]  /*20d0*/  LDCU.64 UR26, c[0x0][0x3a8] ;  /* 0x00007500ff1a77ac */ /* 0x000e220008000a00 */
[----:B------:R-:W0:Y:S02]  /*20e0*/  LDCU.128 UR20, c[0x0][0x380] ;  /* 0x00007000ff1477ac */ /* 0x000e240008000c00 */
[----:B0-23--:R-:W-:Y:S05]  /*20f0*/  @!P0 EXIT ;  /* 0x000000000000894d */ /* 0x00dfea0003800000 */
[----:B------:R-:W-:Y:S01]  /*2100*/  BSSY.RECONVERGENT B0, `(.L_x_301) ;  /* 0x00000f4000007945 */ /* 0x000fe20003800200 */
.L_x_314:
        /* <DEDUP_REMOVED lines=26> */
.L_x_303:
[----:B------:R-:W-:-:S07]  /*22b0*/  MOV R4, 0x22d0 ;  /* 0x000022d000047802 */ /* 0x000fce0000000f00 */
[----:B-1--4-:R-:W-:Y:S05]  /*22c0*/  CALL.REL.NOINC `($__internal_10_$__cuda_sm20_div_s64) ;  /* 0x0000002400647944 */ /* 0x012fea0003c00000 */
[----:B------:R-:W-:Y:S01]  /*22d0*/  MOV R4, UR28 ;  /* 0x0000001c00047c02 */ /* 0x000fe20008000f00 */
[--C-:B------:R-:W-:Y:S02]  /*22e0*/  IMAD.MOV R5, RZ, RZ, -R8.reuse ;  /* 0x000000ffff057224 */ /* 0x100fe400078e0a08 */
[----:B------:R-:W-:Y:S02]  /*22f0*/  IMAD.MOV.U32 R3, RZ, RZ, R8 ;  /* 0x000000ffff037224 */ /* 0x000fe400078e0008 */
[----:B------:R-:W-:-:S07]  /*2300*/  IMAD R5, R5, R4, R11 ;  /* 0x0000000405057224 */ /* 0x000fce00078e020b */
.L_x_304:
[----:B------:R-:W-:Y:S05]  /*2310*/  BSYNC.RECONVERGENT B1 ;  /* 0x0000000000017941 */ /* 0x000fea0003800200 */
.L_x_302:
[----:B------:R-:W-:Y:S01]  /*2320*/  VIADD R21, R3, UR6 ;  /* 0x0000000603157c36 */ /* 0x000fe20008000000 */
[----:B------:R-:W-:-:S03]  /*2330*/  SHF.R.S64 R22, RZ, 0x1e, R3 ;  /* 0x0000001eff167819 */ /* 0x000fc60000001003 */
[----:B----4-:R-:W-:Y:S01]  /*2340*/  IMAD.WIDE R20, R21, 0x4, R16 ;  /* 0x0000000415147825 */ /* 0x010fe200078e0210 */
[----:B------:R-:W-:-:S05]  /*2350*/  IADD3 R22, P0, PT, R22, UR26, RZ ;  /* 0x0000001a16167c10 */ /* 0x000fca000ff1e0ff */
[----:B------:R-:W2:Y:S01]  /*2360*/  LDG.E R21, desc[UR10][R20.64] ;  /* 0x0000000a14157981 */ /* 0x000ea2000c1e1900 */
[----:B------:R-:W-:-:S05]  /*2370*/  LEA.HI.X.SX32 R23, R3, UR27, 0x2, P0 ;  /* 0x0000001b03177c11 */ /* 0x000fca00080f16ff */
[----:B------:R-:W3:Y:S01]  /*2380*/  LDG.E R22, desc[UR10][R22.64] ;  /* 0x0000000a16167981 */ /* 0x000ee2000c1e1900 */
[--C-:B------:R-:W-:Y:S01]  /*2390*/  SHF.R.S32.HI R7, RZ, 0x1f, R5.reuse ;  /* 0x0000001fff077819 */ /* 0x100fe20000011405 */
[----:B------:R-:W-:Y:S01]  /*23a0*/  IMAD.MOV.U32 R6, RZ, RZ, R5 ;  /* 0x000000ffff067224 */ /* 0x000fe200078e0005 */
[----:B------:R-:W-:Y:S02]  /*23b0*/  IADD3 R3, PT, PT, R18, -R19, RZ ;  /* 0x8000001312037210 */ /* 0x000fe40007ffe0ff */
[----:B--2---:R-:W-:Y:S01]  /*23c0*/  SHF.R.S32.HI R25, RZ, 0x1f, R21 ;  /* 0x0000001fff197819 */ /* 0x004fe20000011415 */
[----:B------:R-:W-:-:S04]  /*23d0*/  IMAD.WIDE.U32 R6, R21, R4, R6 ;  /* 0x0000000415067225 */ /* 0x000fc800078e0006 */
[-C--:B------:R-:W-:Y:S01]  /*23e0*/  IMAD R10, R25, R4.reuse, RZ ;  /* 0x00000004190a7224 */ /* 0x080fe200078e02ff */
[----:B------:R-:W-:Y:S01]  /*23f0*/  LEA R20, P0, R6, UR22, 0x1 ;  /* 0x0000001606147c11 */ /* 0x000fe2000f8008ff */
[----:B---3--:R-:W-:Y:S02]  /*2400*/  IMAD.IADD R8, R22, 0x1, R3 ;  /* 0x0000000116087824 */ /* 0x008fe400078e0203 */
[----:B------:R-:W-:Y:S02]  /*2410*/  IMAD R25, R21, UR17, R10 ;  /* 0x0000001115197c24 */ /* 0x000fe4000f8e020a */
[----:B------:R-:W-:-:S03]  /*2420*/  IMAD R5, R8, R4, R5 ;  /* 0x0000000408057224 */ /* 0x000fc600078e0205 */
[----:B------:R-:W-:Y:S01]  /*2430*/  IADD3 R7, PT, PT, R7, R25, RZ ;  /* 0x0000001907077210 */ /* 0x000fe20007ffe0ff */
[----:B-1----:R-:W-:-:S03]  /*2440*/  IMAD.WIDE R22, R5, 0x2, R14 ;  /* 0x0000000205167825 */ /* 0x002fc600078e020e */
[----:B------:R-:W-:-:S03]  /*2450*/  LEA.HI.X R21, R6, UR23, R7, 0x1, P0 ;  /* 0x0000001706157c11 */ /* 0x000fc600080f0c07 */
[----:B------:R-:W2:Y:S04]  /*2460*/  LDG.E.U16 R23, desc[UR10][R22.64] ;  /* 0x0000000a16177981 */ /* 0x000ea8000c1e1500 */
        /* <DEDUP_REMOVED lines=8> */
[----:B--2---:R-:W-:-:S05]  /*24f0*/  HFMA2 R23, R20.H0_H0, UR18.H0_H0, R23.H0_H0 ;  /* 0x2000001214177c31 */ /* 0x004fca0008040817 */
[----:B------:R0:W-:Y:S07]  /*2500*/  STG.E.U16 desc[UR10][R24.64], R23 ;  /* 0x0000001718007986 */ /* 0x0001ee000c10150a */
[----:B------:R-:W-:Y:S05]  /*2510*/  @P0 BRA `(.L_x_306) ;  /* 0x0000000000580947 */ /* 0x000fea0003800000 */
[----:B------:R-:W1:Y:S01]  /*2520*/  I2F.U32.RP R8, R4 ;  /* 0x0000000400087306 */ /* 0x000e620000209000 */
[----:B------:R-:W-:-:S07]  /*2530*/  ISETP.NE.U32.AND P2, PT, R4, RZ, PT ;  /* 0x000000ff0400720c */ /* 0x000fce0003f45070 */
[----:B-1----:R-:W1:Y:S02]  /*2540*/  MUFU.RCP R8, R8 ;  /* 0x0000000800087308 */ /* 0x002e640000001000 */
[----:B-1----:R-:W-:-:S06]  /*2550*/  VIADD R6, R8, 0xffffffe ;  /* 0x0ffffffe08067836 */ /* 0x002fcc0000000000 */
[----:B------:R1:W2:Y:S02]  /*2560*/  F2I.FTZ.U32.TRUNC.NTZ R7, R6 ;  /* 0x0000000600077305 */ /* 0x0002a4000021f000 */
[----:B-1----:R-:W-:Y:S01]  /*2570*/  IMAD.MOV.U32 R6, RZ, RZ, RZ ;  /* 0x000000ffff067224 */ /* 0x002fe200078e00ff */
[----:B--2---:R-:W-:-:S05]  /*2580*/  IADD3 R5, PT, PT, RZ, -R7, RZ ;  /* 0x80000007ff057210 */ /* 0x004fca0007ffe0ff */
        /* <DEDUP_REMOVED lines=11> */
[----:B------:R-:W-:Y:S01]  /*2640*/  IADD3 R6, PT, PT, -R5, RZ, RZ ;  /* 0x000000ff05067210 */ /* 0x000fe20007ffe1ff */
[----:B------:R-:W-:-:S04]  /*2650*/  IMAD.MOV.U32 R8, RZ, RZ, R5 ;  /* 0x000000ffff087224 */ /* 0x000fc800078e0005 */
[----:B------:R-:W-:Y:S01]  /*2660*/  IMAD R5, R4, R6, R11 ;  /* 0x0000000604057224 */ /* 0x000fe200078e020b */
[----:B------:R-:W-:Y:S06]  /*2670*/  BRA `(.L_x_307) ;  /* 0x0000000000147947 */ /* 0x000fec0003800000 */
.L_x_306:
[----:B------:R-:W-:-:S07]  /*2680*/  MOV R4, 0x26a0 ;  /* 0x000026a000047802 */ /* 0x000fce0000000f00 */
[----:B0-----:R-:W-:Y:S05]  /*2690*/  CALL.REL.NOINC `($__internal_10_$__cuda_sm20_div_s64) ;  /* 0x0000002000707944 */ /* 0x001fea0003c00000 */
[----:B------:R-:W-:Y:S01]  /*26a0*/  MOV R4, UR28 ;  /* 0x0000001c00047c02 */ /* 0x000fe20008000f00 */
[----:B------:R-:W-:-:S04]  /*26b0*/  IMAD.MOV R5, RZ, RZ, -R8 ;  /* 0x000000ffff057224 */ /* 0x000fc800078e0a08 */
[----:B------:R-:W-:-:S07]  /*26c0*/  IMAD R5, R5, R4, R11 ;  /* 0x0000000405057224 */ /* 0x000fce00078e020b */
.L_x_307:
[----:B------:R-:W-:Y:S05]  /*26d0*/  BSYNC.RECONVERGENT B1 ;  /* 0x0000000000017941 */ /* 0x000fea0003800200 */
.L_x_305:
[----:B0-----:R-:W-:Y:S01]  /*26e0*/  VIADD R23, R8, UR6 ;  /* 0x0000000608177c36 */ /* 0x001fe20008000000 */
[----:B------:R-:W-:-:S03]  /*26f0*/  SHF.R.S64 R26, RZ, 0x1e, R8 ;  /* 0x0000001eff1a7819 */ /* 0x000fc60000001008 */
[----:B------:R-:W-:Y:S01]  /*2700*/  IMAD.WIDE R22, R23, 0x4, R16 ;  /* 0x0000000417167825 */ /* 0x000fe200078e0210 */
[----:B------:R-:W-:-:S05]  /*2710*/  IADD3 R26, P0, PT, R26, UR26, RZ ;  /* 0x0000001a1a1a7c10 */ /* 0x000fca000ff1e0ff */
[----:B------:R-:W2:Y:S01]  /*2720*/  LDG.E R23, desc[UR10][R22.64] ;  /* 0x0000000a16177981 */ /* 0x000ea2000c1e1900 */
[----:B------:R-:W-:-:S05]  /*2730*/  LEA.HI.X.SX32 R27, R8, UR27, 0x2, P0 ;  /* 0x0000001b081b7c11 */ /* 0x000fca00080f16ff */
[----:B------:R-:W3:Y:S01]  /*2740*/  LDG.E R26, desc[UR10][R26.64] ;  /* 0x0000000a1a1a7981 */ /* 0x000ee2000c1e1900 */
[--C-:B------:R-:W-:Y:S01]  /*2750*/  SHF.R.S32.HI R7, RZ, 0x1f, R5.reuse ;  /* 0x0000001fff077819 */ /* 0x100fe20000011405 */
[----:B------:R-:W-:Y:S01]  /*2760*/  IMAD.MOV.U32 R6, RZ, RZ, R5 ;  /* 0x000000ffff067224 */ /* 0x000fe200078e0005 */
[----:B--2---:R-:W-:-:S03]  /*2770*/  SHF.R.S32.HI R21, RZ, 0x1f, R23 ;  /* 0x0000001fff157819 */ /* 0x004fc60000011417 */
[----:B------:R-:W-:-:S04]  /*2780*/  IMAD.WIDE.U32 R6, R23, R4, R6 ;  /* 0x0000000417067225 */ /* 0x000fc800078e0006 */
[----:B------:R-:W-:Y:S01]  /*2790*/  IMAD R10, R21, R4, RZ ;  /* 0x00000004150a7224 */ /* 0x000fe200078e02ff */
[----:B---3--:R-:W-:Y:S02]  /*27a0*/  IADD3 R8, PT, PT, R3, R26, RZ ;  /* 0x0000001a03087210 */ /* 0x008fe40007ffe0ff */
[----:B------:R-:W-:Y:S01]  /*27b0*/  LEA R20, P0, R6, UR24, 0x1 ;  /* 0x0000001806147c11 */ /* 0x000fe2000f8008ff */
[----:B------:R-:W-:Y:S02]  /*27c0*/  IMAD R21, R23, UR17, R10 ;  /* 0x0000001117157c24 */ /* 0x000fe4000f8e020a */
[----:B------:R-:W-:Y:S02]  /*27d0*/  IMAD R23, R8, R4, R5 ;  /* 0x0000000408177224 */ /* 0x000fe400078e0205 */
[----:B------:R-:W-:Y:S02]  /*27e0*/  IMAD.IADD R5, R7, 0x1, R21 ;  /* 0x0000000107057824 */ /* 0x000fe400078e0215 */
[----:B------:R-:W-:-:S03]  /*27f0*/  IMAD.WIDE R22, R23, 0x2, R14 ;  /* 0x0000000217167825 */ /* 0x000fc600078e020e */
[----:B------:R-:W-:-:S03]  /*2800*/  LEA.HI.X R21, R6, UR25, R5, 0x1, P0 ;  /* 0x0000001906157c11 */ /* 0x000fc600080f0c05 */
[----:B------:R-:W2:Y:S04]  /*2810*/  LDG.E.U16 R23, desc[UR10][R22.64] ;  /* 0x0000000a16177981 */ /* 0x000ea8000c1e1500 */
[----:B------:R-:W2:Y:S01]  /*2820*/  LDG.E.U16 R20, desc[UR10][R20.64] ;  /* 0x0000000a14147981 */ /* 0x000ea2000c1e1500 */
[----:B------:R-:W-:Y:S01]  /*2830*/  IMAD.SHL.U32 R5, R2, 0x2, RZ ;  /* 0x0000000202057824 */ /* 0x000fe200078e00ff */
[----:B------:R-:W-:Y:S01]  /*2840*/  SHF.R.U32.HI R6, RZ, 0x1f, R2 ;  /* 0x0000001fff067819 */ /* 0x000fe20000011602 */
[----:B------:R-:W-:Y:S03]  /*2850*/  BSSY.RECONVERGENT B1, `(.L_x_308) ;  /* 0x0000025000017945 */ /* 0x000fe60003800200 */
[----:B------:R-:W-:-:S04]  /*2860*/  IADD3 R24, P0, PT, R5, R24, RZ ;  /* 0x0000001805187210 */ /* 0x000fc80007f1e0ff */
[----:B------:R-:W-:Y:S02]  /*2870*/  IADD3.X R25, PT, PT, R6, R25, RZ, P0, !PT ;  /* 0x0000001906197210 */ /* 0x000fe400007fe4ff */
        /* <DEDUP_REMOVED lines=29> */
.L_x_309:
[----:B------:R-:W-:-:S07]  /*2a50*/  MOV R4, 0x2a70 ;  /* 0x00002a7000047802 */ /* 0x000fce0000000f00 */
[----:B0-----:R-:W-:Y:S05]  /*2a60*/  CALL.REL.NOINC `($__internal_10_$__cuda_sm20_div_s64) ;  /* 0x0000001c007c7944 */ /* 0x001fea0003c00000 */
[----:B------:R-:W-:Y:S01]  /*2a70*/  MOV R4, UR28 ;  /* 0x0000001c00047c02 */ /* 0x000fe20008000f00 */
[----:B------:R-:W-:-:S04]  /*2a80*/  IMAD.MOV R7, RZ, RZ, -R8 ;  /* 0x000000ffff077224 */ /* 0x000fc800078e0a08 */
[----:B------:R-:W-:-:S07]  /*2a90*/  IMAD R7, R7, R4, R11 ;  /* 0x0000000407077224 */ /* 0x000fce00078e020b */
.L_x_310:
[----:B------:R-:W-:Y:S05]  /*2aa0*/  BSYNC.RECONVERGENT B1 ;  /* 0x0000000000017941 */ /* 0x000fea0003800200 */
.L_x_308:
[----:B------:R-:W-:Y:S01]  /*2ab0*/  VIADD R29, R8, UR6 ;  /* 0x00000006081d7c36 */ /* 0x000fe20008000000 */
[----:B------:R-:W-:-:S03]  /*2ac0*/  SHF.R.S64 R26, RZ, 0x1e, R8 ;  /* 0x0000001eff1a7819 */ /* 0x000fc60000001008 */
[----:B------:R-:W-:Y:S01]  /*2ad0*/  IMAD.WIDE R28, R29, 0x4, R16 ;  /* 0x000000041d1c7825 */ /* 0x000fe200078e0210 */
[----:B------:R-:W-:-:S05]  /*2ae0*/  IADD3 R26, P0, PT, R26, UR26, RZ ;  /* 0x0000001a1a1a7c10 */ /* 0x000fca000ff1e0ff */
[----:B------:R-:W0:Y:S01]  /*2af0*/  LDG.E R29, desc[UR10][R28.64] ;  /* 0x0000000a1c1d7981 */ /* 0x000e22000c1e1900 */
[----:B------:R-:W-:-:S05]  /*2b00*/  LEA.HI.X.SX32 R27, R8, UR27, 0x2, P0 ;  /* 0x0000001b081b7c11 */ /* 0x000fca00080f16ff */
[----:B------:R-:W2:Y:S01]  /*2b10*/  LDG.E R26, desc[UR10][R26.64] ;  /* 0x0000000a1a1a7981 */ /* 0x000ea2000c1e1900 */
[--C-:B------:R-:W-:Y:S01]  /*2b20*/  SHF.R.S32.HI R21, RZ, 0x1f, R7.reuse ;  /* 0x0000001fff157819 */ /* 0x100fe20000011407 */
[----:B------:R-:W-:Y:S01]  /*2b30*/  IMAD.MOV.U32 R20, RZ, RZ, R7 ;  /* 0x000000ffff147224 */ /* 0x000fe200078e0007 */
[----:B0-----:R-:W-:-:S05]  /*2b40*/  SHF.R.S32.HI R23, RZ, 0x1f, R29 ;  /* 0x0000001fff177819 */ /* 0x001fca000001141d */
[----:B------:R-:W-:Y:S01]  /*2b50*/  IMAD R10, R23, R4, RZ ;  /* 0x00000004170a7224 */ /* 0x000fe200078e02ff */
[----:B--2---:R-:W-:Y:S01]  /*2b60*/  IADD3 R8, PT, PT, R3, R26, RZ ;  /* 0x0000001a03087210 */ /* 0x004fe20007ffe0ff */
[----:B------:R-:W-:-:S04]  /*2b70*/  IMAD.WIDE.U32 R22, R29, R4, R20 ;  /* 0x000000041d167225 */ /* 0x000fc800078e0014 */
[----:B------:R-:W-:Y:S01]  /*2b80*/  IMAD R21, R29, UR17, R10 ;  /* 0x000000111d157c24 */ /* 0x000fe2000f8e020a */
[----:B------:R-:W-:Y:S01]  /*2b90*/  LEA R20, P0, R22, UR24, 0x1 ;  /* 0x0000001816147c11 */ /* 0x000fe2000f8008ff */
[----:B------:R-:W-:Y:S02]  /*2ba0*/  IMAD R7, R8, R4, R7 ;  /* 0x0000000408077224 */ /* 0x000fe400078e0207 */
[----:B------:R-:W-:Y:S02]  /*2bb0*/  IMAD.IADD R21, R23, 0x1, R21 ;  /* 0x0000000117157824 */ /* 0x000fe400078e0215 */
[----:B------:R-:W-:-:S03]  /*2bc0*/  IMAD.WIDE R26, R7, 0x2, R14 ;  /* 0x00000002071a7825 */ /* 0x000fc600078e020e */
[----:B------:R-:W-:-:S03]  /*2bd0*/  LEA.HI.X R21, R22, UR25, R21, 0x1, P0 ;  /* 0x0000001916157c11 */ /* 0x000fc600080f0c15 */
[----:B------:R-:W2:Y:S04]  /*2be0*/  LDG.E.U16 R27, desc[UR10][R26.64] ;  /* 0x0000000a1a1b7981 */ /* 0x000ea8000c1e1500 */
[----:B------:R-:W2:Y:S01]  /*2bf0*/  LDG.E.U16 R20, desc[UR10][R20.64] ;  /* 0x0000000a14147981 */ /* 0x000ea2000c1e1500 */
[----:B------:R-:W-:Y:S01]  /*2c00*/  IADD3 R24, P0, PT, R5, R24, RZ ;  /* 0x0000001805187210 */ /* 0x000fe20007f1e0ff */
[----:B------:R-:W-:Y:S04]  /*2c10*/  BSSY.RECONVERGENT B1, `(.L_x_311) ;  /* 0x0000024000017945 */ /* 0x000fe80003800200 */
[----:B------:R-:W-:Y:S01]  /*2c20*/  IMAD.X R25, R6, 0x1, R25, P0 ;  /* 0x0000000106197824 */ /* 0x000fe200000e0619 */
[----:B------:R-:W-:-:S04]  /*2c30*/  IADD3 R11, P0, PT, R2, R11, RZ ;  /* 0x0000000b020b7210 */ /* 0x000fc80007f1e0ff */
[----:B------:R-:W-:-:S04]  /*2c40*/  IADD3.X R9, PT, PT, RZ, R9, RZ, P0, !PT ;  /* 0x00000009ff097210 */ /* 0x000fc800007fe4ff */
        /* <DEDUP_REMOVED lines=10> */
[----:B-1----:R-:W-:Y:S02]  /*2cf0*/  HFMA2 R20, -RZ, RZ, 0, 0 ;  /* 0x00000000ff147431 */ /* 0x002fe400000001ff */
        /* <DEDUP_REMOVED lines=11> */
[----:B------:R-:W-:-:S04]  /*2db0*/  @!P2 LOP3.LUT R7, RZ, R4, RZ, 0x33, !PT ;  /* 0x00000004ff07a212 */ /* 0x000fc800078e33ff */
[----:B------:R-:W-:Y:S01]  /*2dc0*/  MOV R8, R7 ;  /* 0x0000000700087202 */ /* 0x000fe20000000f00 */
[----:B------:R-:W-:-:S04]  /*2dd0*/  IMAD.MOV R10, RZ, RZ, -R7 ;  /* 0x000000ffff0a7224 */ /* 0x000fc800078e0a07 */
[----:B------:R-:W-:Y:S01]  /*2de0*/  IMAD R7, R4, R10, R11 ;  /* 0x0000000a04077224 */ /* 0x000fe200078e020b */
[----:B------:R-:W-:Y:S06]  /*2df0*/  BRA `(.L_x_313) ;  /* 0x0000000000147947 */ /* 0x000fec0003800000 */
.L_x_312:
[----:B------:R-:W-:-:S07]  /*2e00*/  MOV R4, 0x2e20 ;  /* 0x00002e2000047802 */ /* 0x000fce0000000f00 */
[----:B0-----:R-:W-:Y:S05]  /*2e10*/  CALL.REL.NOINC `($__internal_10_$__cuda_sm20_div_s64) ;  /* 0x0000001800907944 */ /* 0x001fea0003c00000 */
[----:B------:R-:W-:Y:S02]  /*2e20*/  IMAD.MOV R7, RZ, RZ, -R8 ;  /* 0x000000ffff077224 */ /* 0x000fe400078e0a08 */
[----:B------:R-:W-:-:S04]  /*2e30*/  IMAD.U32 R4, RZ, RZ, UR28 ;  /* 0x0000001cff047e24 */ /* 0x000fc8000f8e00ff */
[----:B------:R-:W-:-:S07]  /*2e40*/  IMAD R7, R7, R4, R11 ;  /* 0x0000000407077224 */ /* 0x000fce00078e020b */
.L_x_313:
[----:B------:R-:W-:Y:S05]  /*2e50*/  BSYNC.RECONVERGENT B1 ;  /* 0x0000000000017941 */ /* 0x000fea0003800200 */
.L_x_311:
[----:B------:R-:W-:Y:S02]  /*2e60*/  IADD3 R23, PT, PT, R8, UR6, RZ ;  /* 0x0000000608177c10 */ /* 0x000fe4000fffe0ff */
[----:B------:R-:W-:-:S03]  /*2e70*/  SHF.R.S64 R20, RZ, 0x1e, R8 ;  /* 0x0000001eff147819 */ /* 0x000fc60000001008 */
[----:B------:R-:W-:Y:S01]  /*2e80*/  IMAD.WIDE R22, R23, 0x4, R16 ;  /* 0x0000000417167825 */ /* 0x000fe200078e0210 */
[----:B------:R-:W-:-:S05]  /*2e90*/  IADD3 R20, P0, PT, R20, UR26, RZ ;  /* 0x0000001a14147c10 */ /* 0x000fca000ff1e0ff */
[----:B------:R-:W2:Y:S01]  /*2ea0*/  LDG.E R23, desc[UR10][R22.64] ;  /* 0x0000000a16177981 */ /* 0x000ea2000c1e1900 */
[----:B------:R-:W-:-:S05]  /*2eb0*/  LEA.HI.X.SX32 R21, R8, UR27, 0x2, P0 ;  /* 0x0000001b08157c11 */ /* 0x000fca00080f16ff */
[----:B------:R-:W3:Y:S01]  /*2ec0*/  LDG.E R20, desc[UR10][R20.64] ;  /* 0x0000000a14147981 */ /* 0x000ee2000c1e1900 */
[--C-:B0-----:R-:W-:Y:S01]  /*2ed0*/  SHF.R.S32.HI R27, RZ, 0x1f, R7.reuse ;  /* 0x0000001fff1b7819 */ /* 0x101fe20000011407 */
[----:B------:R-:W-:Y:S01]  /*2ee0*/  IMAD.MOV.U32 R26, RZ, RZ, R7 ;  /* 0x000000ffff1a7224 */ /* 0x000fe200078e0007 */
[----:B--2---:R-:W-:-:S03]  /*2ef0*/  SHF.R.S32.HI R29, RZ, 0x1f, R23 ;  /* 0x0000001fff1d7819 */ /* 0x004fc60000011417 */
[----:B------:R-:W-:-:S04]  /*2f00*/  IMAD.WIDE.U32 R26, R23, R4, R26 ;  /* 0x00000004171a7225 */ /* 0x000fc800078e001a */
[-C--:B------:R-:W-:Y:S01]  /*2f10*/  IMAD R8, R29, R4.reuse, RZ ;  /* 0x000000041d087224 */ /* 0x080fe200078e02ff */
[----:B------:R-:W-:Y:S01]  /*2f20*/  LEA R28, P0, R26, UR24, 0x1 ;  /* 0x000000181a1c7c11 */ /* 0x000fe2000f8008ff */
[----:B---3--:R-:W-:Y:S02]  /*2f30*/  IMAD.IADD R3, R3, 0x1, R20 ;  /* 0x0000000103037824 */ /* 0x008fe400078e0214 */
[----:B------:R-:W-:Y:S02]  /*2f40*/  IMAD R29, R23, UR17, R8 ;  /* 0x00000011171d7c24 */ /* 0x000fe4000f8e0208 */
[----:B------:R-:W-:-:S03]  /*2f50*/  IMAD R3, R3, R4, R7 ;  /* 0x0000000403037224 */ /* 0x000fc600078e0207 */
[----:B------:R-:W-:Y:S01]  /*2f60*/  IADD3 R7, PT, PT, R27, R29, RZ ;  /* 0x0000001d1b077210 */ /* 0x000fe20007ffe0ff */
[----:B------:R-:W-:-:S03]  /*2f70*/  IMAD.WIDE R20, R3, 0x2, R14 ;  /* 0x0000000203147825 */ /* 0x000fc600078e020e */
[----:B------:R-:W-:-:S03]  /*2f80*/  LEA.HI.X R29, R26, UR25, R7, 0x1, P0 ;  /* 0x000000191a1d7c11 */ /* 0x000fc600080f0c07 */
[----:B------:R-:W2:Y:S04]  /*2f90*/  LDG.E.U16 R21, desc[UR10][R20.64] ;  /* 0x0000000a14157981 */ /* 0x000ea8000c1e1500 */
[----:B------:R-:W2:Y:S01]  /*2fa0*/  LDG.E.U16 R28, desc[UR10][R28.64] ;  /* 0x0000000a1c1c7981 */ /* 0x000ea2000c1e1500 */
[----:B------:R-:W-:-:S05]  /*2fb0*/  IADD3 R4, P0, PT, R5, R24, RZ ;  /* 0x0000001805047210 */ /* 0x000fca0007f1e0ff */
[----:B------:R-:W-:Y:S01]  /*2fc0*/  IMAD.X R5, R6, 0x1, R25, P0 ;  /* 0x0000000106057824 */ /* 0x000fe200000e0619 */
[----:B------:R-:W-:-:S05]  /*2fd0*/  IADD3 R11, P0, PT, R2, R11, RZ ;  /* 0x0000000b020b7210 */ /* 0x000fca0007f1e0ff */
[----:B------:R-:W-:Y:S01]  /*2fe0*/  IMAD.X R9, RZ, RZ, R9, P0 ;  /* 0x000000ffff097224 */ /* 0x000fe200000e0609 */
[----:B------:R-:W-:-:S04]  /*2ff0*/  ISETP.GE.U32.AND P0, PT, R11, R12, PT ;  /* 0x0000000c0b00720c */ /* 0x000fc80003f06070 */
[----:B------:R-:W-:Y:S01]  /*3000*/  ISETP.GE.AND.EX P0, PT, R9, R0, PT, P0 ;  /* 0x000000000900720c */ /* 0x000fe20003f06300 */
[----:B--2---:R-:W-:-:S05]  /*3010*/  HFMA2 R21, R28.H0_H0, UR18.H0_H0, R21.H0_H0 ;  /* 0x200000121c157c31 */ /* 0x004fca0008040815 */
[----:B------:R0:W-:Y:S07]  /*3020*/  STG.E.U16 desc[UR10][R4.64], R21 ;  /* 0x0000001504007986 */ /* 0x0001ee000c10150a */
[----:B------:R-:W-:Y:S05]  /*3030*/  @!P0 BRA `(.L_x_314) ;  /* 0xfffffff000348947 */ /* 0x000fea000383ffff */
[----:B------:R-:W-:Y:S05]  /*3040*/  BSYNC.RECONVERGENT B0 ;  /* 0x0000000000007941 */ /* 0x000fea0003800200 */
.L_x_301:
[----:B------:R-:W-:Y:S05]  /*3050*/  EXIT ;  /* 0x000000000000794d */ /* 0x000fea0003800000 */
.L_x_267:
        /* <DEDUP_REMOVED lines=18> */
[----:B-1----:R-:W-:-:S06]  /*3180*/  VIADD R4, R8, 0xffffffe ;  /* 0x0ffffffe08047836 */ /* 0x002fcc0000000000 */
[----:B------:R1:W2:Y:S02]  /*3190*/  F2I.FTZ.U32.TRUNC.NTZ R5, R4 ;  /* 0x0000000400057305 */ /* 0x0002a4000021f000 */
[----:B-1----:R-:W-:Y:S02]  /*31a0*/  HFMA2 R4, -RZ, RZ, 0, 0 ;  /* 0x00000000ff047431 */ /* 0x002fe400000001ff */
[----:B--2---:R-:W-:-:S04]  /*31b0*/  IMAD R3, R3, R5, RZ ;  /* 0x0000000503037224 */ /* 0x004fc800078e02ff */
        /* <DEDUP_REMOVED lines=12> */
.L_x_316:
[----:B------:R-:W-:Y:S02]  /*3280*/  MOV R3, R7 ;  /* 0x0000000700037202 */ /* 0x000fe40000000f00 */
[----:B------:R-:W-:-:S07]  /*3290*/  MOV R8, 0x32b0 ;  /* 0x000032b000087802 */ /* 0x000fce0000000f00 */
[----:B0-----:R-:W-:Y:S05]  /*32a0*/  CALL.REL.NOINC `($__internal_11_$__cuda_sm20_div_u64) ;  /* 0x0000001800a07944 */ /* 0x001fea0003c00000 */
.L_x_317:
[----:B0-----:R-:W-:Y:S05]  /*32b0*/  BSYNC.RECONVERGENT B0 ;  /* 0x0000000000007941 */ /* 0x001fea0003800200 */
.L_x_315:
        /* <DEDUP_REMOVED lines=10> */
[----:B------:R-:W4:Y:S01]  /*3360*/  LDCU.64 UR20, c[0x0][0x388] ;  /* 0x00007100ff1477ac */ /* 0x000f220008000a00 */
[----:B------:R-:W0:Y:S10]  /*3370*/  LDCU.64 UR16, c[0x0][0x3a0] ;  /* 0x00007400ff1077ac */ /* 0x000e340008000a00 */
[----:B-1----:R-:W-:Y:S05]  /*3380*/  @!P0 BRA `(.L_x_319) ;  /* 0x00000004002c8947 */ /* 0x002fea0003800000 */
[----:B------:R-:W1:Y:S01]  /*3390*/  LDCU.64 UR4, c[0x0][0x380] ;  /* 0x00007000ff0477ac */ /* 0x000e620008000a00 */
[----:B------:R-:W0:Y:S01]  /*33a0*/  LDC.64 R18, c[0x0][0x390] ;  /* 0x0000e400ff127b82 */ /* 0x000e220000000a00 */
[----:B------:R-:W-:Y:S02]  /*33b0*/  VIADD R16, R5, 0x1 ;  /* 0x0000000105107836 */ /* 0x000fe40000000000 */
[----:B------:R-:W-:-:S03]  /*33c0*/  HFMA2 R6, -RZ, RZ, 0, 0 ;  /* 0x00000000ff067431 */ /* 0x000fc600000001ff */
[----:B------:R-:W-:Y:S02]  /*33d0*/  LOP3.LUT R16, R16, 0x3, RZ, 0xc0, !PT ;  /* 0x0000000310107812 */ /* 0x000fe400078ec0ff */
[----:B------:R-:W0:Y:S01]  /*33e0*/  LDC.64 R24, c[0x0][0x398] ;  /* 0x0000e600ff187b82 */ /* 0x000e220000000a00 */
[----:B-1----:R-:W-:-:S04]  /*33f0*/  LEA R14, P0, R11, UR4, 0x1 ;  /* 0x000000040b0e7c11 */ /* 0x002fc8000f8008ff */
[----:B------:R-:W-:-:S09]  /*3400*/  LEA.HI.X R15, R11, UR5, R9, 0x1, P0 ;  /* 0x000000050b0f7c11 */ /* 0x000fd200080f0c09 */
.L_x_323:
        /* <DEDUP_REMOVED lines=27> */
.L_x_321:
[----:B------:R-:W-:-:S07]  /*35c0*/  MOV R4, 0x35e0 ;  /* 0x000035e000047802 */ /* 0x000fce0000000f00 */
[----:B--234-:R-:W-:Y:S05]  /*35d0*/  CALL.REL.NOINC `($__internal_10_$__cuda_sm20_div_s64) ;  /* 0x0000001000a07944 */ /* 0x01cfea0003c00000 */
[----:B------:R-:W-:Y:S01]  /*35e0*/  MOV R4, UR29 ;  /* 0x0000001d00047c02 */ /* 0x000fe20008000f00 */
[----:B------:R-:W-:-:S04]  /*35f0*/  IMAD.MOV R7, RZ, RZ, -R8 ;  /* 0x000000ffff077224 */ /* 0x000fc800078e0a08 */
[----:B------:R-:W-:-:S07]  /*3600*/  IMAD R7, R7, R4, R11 ;  /* 0x0000000407077224 */ /* 0x000fce00078e020b */
.L_x_322:
[----:B--234-:R-:W-:Y:S05]  /*3610*/  BSYNC.RECONVERGENT B1 ;  /* 0x0000000000017941 */ /* 0x01cfea0003800200 */
.L_x_320:
[----:B------:R-:W-:Y:S01]  /*3620*/  VIADD R29, R8, UR6 ;  /* 0x00000006081d7c36 */ /* 0x000fe20008000000 */
        /* <DEDUP_REMOVED lines=10> */
[-C--:B------:R-:W-:Y:S01]  /*36d0*/  IMAD R10, R17, R4.reuse, RZ ;  /* 0x00000004110a7224 */ /* 0x080fe200078e02ff */
[----:B---3--:R-:W-:Y:S02]  /*36e0*/  IADD3 R8, PT, PT, -R26, UR18, RZ ;  /* 0x000000121a087c10 */ /* 0x008fe4000fffe1ff */
[----:B------:R-:W-:Y:S01]  /*36f0*/  LEA R20, P0, R22, UR20, 0x1 ;  /* 0x0000001416147c11 */ /* 0x000fe2000f8008ff */
[----:B------:R-:W-:Y:S02]  /*3700*/  IMAD R17, R29, UR7, R10 ;  /* 0x000000071d117c24 */ /* 0x000fe4000f8e020a */
[----:B------:R-:W-:-:S03]  /*3710*/  IMAD R7, R8, R4, R7 ;  /* 0x0000000408077224 */ /* 0x000fc600078e0207 */
[----:B------:R-:W-:Y:S01]  /*3720*/  IADD3 R17, PT, PT, R23, R17, RZ ;  /* 0x0000001117117210 */ /* 0x000fe20007ffe0ff */
[----:B------:R-:W-:-:S03]  /*3730*/  IMAD.WIDE R26, R7, 0x2, R18 ;  /* 0x00000002071a7825 */ /* 0x000fc600078e0212 */
[----:B------:R-:W-:-:S03]  /*3740*/  LEA.HI.X R21, R22, UR21, R17, 0x1, P0 ;  /* 0x0000001516157c11 */ /* 0x000fc600080f0c11 */
[----:B------:R-:W2:Y:S04]  /*3750*/  LDG.E.U16 R27, desc[UR10][R26.64] ;  /* 0x0000000a1a1b7981 */ /* 0x000ea8000c1e1500 */
[----:B------:R0:W2:Y:S01]  /*3760*/  LDG.E.U16 R20, desc[UR10][R20.64] ;  /* 0x0000000a14147981 */ /* 0x0000a2000c1e1500 */
[----:B------:R-:W-:Y:S02]  /*3770*/  IADD3 R16, P0, PT, R16, -0x1, RZ ;  /* 0xffffffff10107810 */ /* 0x000fe40007f1e0ff */
[----:B------:R-:W-:Y:S02]  /*3780*/  IADD3 R11, P1, PT, R2, R11, RZ ;  /* 0x0000000b020b7210 */ /* 0x000fe40007f3e0ff */
[----:B------:R-:W-:Y:S02]  /*3790*/  IADD3.X R6, PT, PT, R6, -0x1, RZ, P0, !PT ;  /* 0xffffffff06067810 */ /* 0x000fe400007fe4ff */
[----:B------:R-:W-:-:S02]  /*37a0*/  ISETP.NE.U32.AND P0, PT, R16, RZ, PT ;  /* 0x000000ff1000720c */ /* 0x000fc40003f05070 */
[----:B------:R-:W-:Y:S01]  /*37b0*/  IADD3.X R9, PT, PT, RZ, R9, RZ, P1, !PT ;  /* 0x00000009ff097210 */ /* 0x000fe20000ffe4ff */
[----:B0-----:R-:W-:Y:S01]  /*37c0*/  IMAD.MOV.U32 R21, RZ, RZ, R15 ;  /* 0x000000ffff157224 */ /* 0x001fe200078e000f */
[----:B------:R-:W-:Y:S01]  /*37d0*/  ISETP.NE.AND.EX P0, PT, R6, RZ, PT, P0 ;  /* 0x000000ff0600720c */ /* 0x000fe20003f05300 */
[----:B--2---:R-:W-:Y:S02]  /*37e0*/  HFMA2 R27, R20.H0_H0, UR19.H0_H0, R27.H0_H0 ;  /* 0x20000013141b7c31 */ /* 0x004fe4000804081b */
[----:B------:R-:W-:Y:S01]  /*37f0*/  IMAD.MOV.U32 R20, RZ, RZ, R14 ;  /* 0x000000ffff147224 */ /* 0x000fe200078e000e */
[----:B------:R-:W-:-:S04]  /*3800*/  LEA R14, P2, R2, R14, 0x1 ;  /* 0x0000000e020e7211 */ /* 0x000fc800078408ff */
[----:B------:R1:W-:Y:S01]  /*3810*/  STG.E.U16 desc[UR10][R20.64], R27 ;  /* 0x0000001b14007986 */ /* 0x0003e2000c10150a */
[----:B------:R-:W-:-:S04]  /*3820*/  LEA.HI.X R15, R2, R15, RZ, 0x1, P2 ;  /* 0x0000000f020f7211 */ /* 0x000fc800010f0cff */
[----:B------:R-:W-:Y:S05]  /*3830*/  @P0 BRA `(.L_x_323) ;  /* 0xfffffff800f40947 */ /* 0x000fea000383ffff */
.L_x_319:
[----:B0-234-:R-:W-:Y:S05]  /*3840*/  BSYNC.RECONVERGENT B0 ;  /* 0x0000000000007941 */ /* 0x01dfea0003800200 */
.L_x_318:
[----:B------:R-:W0:Y:S01]  /*3850*/  LDC.64 R14, c[0x0][0x390] ;  /* 0x0000e400ff0e7b82 */ /* 0x000e220000000a00 */
        /* <DEDUP_REMOVED lines=8> */
[----:B------:R-:W0:Y:S01]  /*38e0*/  LDCU.64 UR26, c[0x0][0x3a0] ;  /* 0x00007400ff1a77ac */ /* 0x000e220008000a00 */
[----:B------:R-:W0:Y:S05]  /*38f0*/  LDCU.128 UR12, c[0x0][0x380] ;  /* 0x00007000ff0c77ac */ /* 0x000e2a0008000c00 */
[----:B0-23--:R-:W-:Y:S05]  /*3900*/  @!P0 EXIT ;  /* 0x000000000000894d */ /* 0x00dfea0003800000 */
[----:B------:R-:W-:Y:S01]  /*3910*/  BSSY.RECONVERGENT B0, `(.L_x_324) ;  /* 0x00000f3000007945 */ /* 0x000fe20003800200 */
.L_x_337:
        /* <DEDUP_REMOVED lines=8> */
[----:B0-----:R-:W-:-:S06]  /*39a0*/  VIADD R6, R8, 0xffffffe ;  /* 0x0ffffffe08067836 */ /* 0x001fcc0000000000 */
[----:B------:R0:W2:Y:S02]  /*39b0*/  F2I.FTZ.U32.TRUNC.NTZ R7, R6 ;  /* 0x0000000600077305 */ /* 0x0000a4000021f000 */
[----:B0-----:R-:W-:Y:S02]  /*39c0*/  IMAD.MOV.U32 R6, RZ, RZ, RZ ;  /* 0x000000ffff067224 */ /* 0x001fe400078e00ff */
[----:B--2---:R-:W-:-:S05]  /*39d0*/  IMAD R3, R7, R4, RZ ;  /* 0x0000000407037224 */ /* 0x004fca00078e02ff */
        /* <DEDUP_REMOVED lines=15> */
.L_x_326:
[----:B------:R-:W-:-:S07]  /*3ad0*/  MOV R4, 0x3af0 ;  /* 0x00003af000047802 */ /* 0x000fce0000000f00 */
[----:B-1--4-:R-:W-:Y:S05]  /*3ae0*/  CALL.REL.NOINC `($__internal_10_$__cuda_sm20_div_s64) ;  /* 0x0000000c005c7944 */ /* 0x012fea0003c00000 */
[----:B------:R-:W-:Y:S01]  /*3af0*/  MOV R4, UR30 ;  /* 0x0000001e00047c02 */ /* 0x000fe20008000f00 */
[----:B------:R-:W-:-:S04]  /*3b00*/  IMAD.MOV R3, RZ, RZ, -R8 ;  /* 0x000000ffff037224 */ /* 0x000fc800078e0a08 */
[----:B------:R-:W-:-:S07]  /*3b10*/  IMAD R3, R3, R4, R11 ;  /* 0x0000000403037224 */ /* 0x000fce00078e020b */
.L_x_327:
[----:B------:R-:W-:Y:S05]  /*3b20*/  BSYNC.RECONVERGENT B1 ;  /* 0x0000000000017941 */ /* 0x000fea0003800200 */
.L_x_325:
        /* <DEDUP_REMOVED lines=13> */
[----:B-1----:R-:W-:Y:S01]  /*3c00*/  LEA R20, P0, R6, UR14, 0x1 ;  /* 0x0000000e06147c11 */ /* 0x002fe2000f8008ff */
[----:B------:R-:W-:Y:S02]  /*3c10*/  IMAD R21, R19, UR22, R8 ;  /* 0x0000001613157c24 */ /* 0x000fe4000f8e0208 */
[----:B------:R-:W-:-:S03]  /*3c20*/  IMAD R5, R5, R4, R3 ;  /* 0x0000000405057224 */ /* 0x000fc600078e0203 */
[----:B------:R-:W-:Y:S01]  /*3c30*/  IADD3 R3, PT, PT, R7, R21, RZ ;  /* 0x0000001507037210 */ /* 0x000fe20007ffe0ff */
[----:B------:R-:W-:-:S03]  /*3c40*/  IMAD.WIDE R22, R5, 0x2, R14 ;  /* 0x0000000205167825 */ /* 0x000fc600078e020e */
        /* <DEDUP_REMOVED lines=35> */
.L_x_329:
[----:B------:R-:W-:-:S07]  /*3e80*/  MOV R4, 0x3ea0 ;  /* 0x00003ea000047802 */ /* 0x000fce0000000f00 */
[----:B0-----:R-:W-:Y:S05]  /*3e90*/  CALL.REL.NOINC `($__internal_10_$__cuda_sm20_div_s64) ;  /* 0x0000000800707944 */ /* 0x001fea0003c00000 */
[----:B------:R-:W-:Y:S01]  /*3ea0*/  MOV R4, UR30 ;  /* 0x0000001e00047c02 */ /* 0x000fe20008000f00 */
[----:B------:R-:W-:-:S04]  /*3eb0*/  IMAD.MOV R3, RZ, RZ, -R8 ;  /* 0x000000ffff037224 */ /* 0x000fc800078e0a08 */
[----:B------:R-:W-:-:S07]  /*3ec0*/  IMAD R3, R3, R4, R11 ;  /* 0x0000000403037224 */ /* 0x000fce00078e020b */
.L_x_330:
[----:B------:R-:W-:Y:S05]  /*3ed0*/  BSYNC.RECONVERGENT B1 ;  /* 0x0000000000017941 */ /* 0x000fea0003800200 */
.L_x_328:
        /* <DEDUP_REMOVED lines=20> */
[----:B------:R-:W2:Y:S01]  /*4020*/  LDG.E.U16 R20, desc[UR10][R20.64] ;  /* 0x0000000a14147981 */ /* 0x000ea2000c1e1500 */
[----:B------:R-:W-:Y:S01]  /*4030*/  IMAD.SHL.U32 R5, R2, 0x2, RZ ;  /* 0x0000000202057824 */ /* 0x000fe200078e00ff */
[----:B------:R-:W-:Y:S01]  /*4040*/  SHF.R.U32.HI R3, RZ, 0x1f, R2 ;  /* 0x0000001fff037819 */ /* 0x000fe20000011602 */
[----:B------:R-:W-:Y:S03]  /*4050*/  BSSY.RECONVERGENT B1, `(.L_x_331) ;  /* 0x0000025000017945 */ /* 0x000fe60003800200 */
[----:B------:R-:W-:-:S05]  /*4060*/  IADD3 R18, P0, PT, R5, R18, RZ ;  /* 0x0000001205127210 */ /* 0x000fca0007f1e0ff */
        /* <DEDUP_REMOVED lines=9> */
[----:B------:R-:W-:Y:S02]  /*4100*/  MOV R6, RZ ;  /* 0x000000ff00067202 */ /* 0x000fe40000000f00 */
[----:B------:R-:W-:-:S05]  /*4110*/  ISETP.NE.U32.AND P2, PT, R4, RZ, PT ;  /* 0x000000ff0400720c */ /* 0x000fca0003f45070 */
[----:B-1----:R-:W1:Y:S02]  /*4120*/  MUFU.RCP R8, R8 ;  /* 0x0000000800087308 */ /* 0x002e640000001000 */
[----:B-1----:R-:W-:-:S06]  /*4130*/  VIADD R10, R8, 0xffffffe ;  /* 0x0ffffffe080a7836 */ /* 0x002fcc0000000000 */
        /* <DEDUP_REMOVED lines=16> */
.L_x_332:
[----:B------:R-:W-:-:S07]  /*4240*/  MOV R4, 0x4260 ;  /* 0x0000426000047802 */ /* 0x000fce0000000f00 */
[----:B0-----:R-:W-:Y:S05]  /*4250*/  CALL.REL.NOINC `($__internal_10_$__cuda_sm20_div_s64) ;  /* 0x0000000400807944 */ /* 0x001fea0003c00000 */
[----:B------:R-:W-:Y:S01]  /*4260*/  IADD3 R7, PT, PT, -R8, RZ, RZ ;  /* 0x000000ff08077210 */ /* 0x000fe20007ffe1ff */
[----:B------:R-:W-:Y:S02]  /*4270*/  IMAD.U32 R4, RZ, RZ, UR30 ;  /* 0x0000001eff047e24 */ /* 0x000fe4000f8e00ff */
[----:B------:R-:W-:Y:S02]  /*4280*/  IMAD.MOV.U32 R6, RZ, RZ, R8 ;  /* 0x000000ffff067224 */ /* 0x000fe400078e0008 */
[----:B------:R-:W-:-:S07]  /*4290*/  IMAD R7, R7, R4, R11 ;  /* 0x0000000407077224 */ /* 0x000fce00078e020b */
.L_x_333:
[----:B------:R-:W-:Y:S05]  /*42a0*/  BSYNC.RECONVERGENT B1 ;  /* 0x0000000000017941 */ /* 0x000fea0003800200 */
.L_x_331:
[----:B0-----:R-:W-:Y:S02]  /*42b0*/  IADD3 R23, PT, PT, R6, UR6, RZ ;  /* 0x0000000606177c10 */ /* 0x001fe4000fffe0ff */
        /* <DEDUP_REMOVED lines=11> */
[----:B---3--:R-:W-:-:S03]  /*4370*/  IADD3 R8, PT, PT, -R24, UR28, RZ ;  /* 0x0000001c18087c10 */ /* 0x008fc6000fffe1ff */
        /* <DEDUP_REMOVED lines=9> */
[----:B------:R-:W-:Y:S03]  /*4410*/  BSSY.RECONVERGENT B1, `(.L_x_334) ;  /* 0x0000024000017945 */ /* 0x000fe60003800200 */
        /* <DEDUP_REMOVED lines=9> */
[----:B------:R-:W-:Y:S01]  /*44b0*/  IMAD.MOV.U32 R6, RZ, RZ, RZ ;  /* 0x000000ffff067224 */ /* 0x000fe200078e00ff */
[----:B------:R-:W-:-:S06]  /*44c0*/  ISETP.NE.U32.AND P2, PT, R4, RZ, PT ;  /* 0x000000ff0400720c */ /* 0x000fcc0003f45070 */
[----:B-1----:R-:W1:Y:S02]  /*44d0*/  MUFU.RCP R8, R8 ;  /* 0x0000000800087308 */ /* 0x002e640000001000 */
[----:B-1----:R-:W-:-:S06]  /*44e0*/  VIADD R10, R8, 0xffffffe ;  /* 0x0ffffffe080a7836 */ /* 0x002fcc0000000000 */
[----:B------:R-:W1:Y:S02]  /*44f0*/  F2I.FTZ.U32.TRUNC.NTZ R7, R10 ;  /* 0x0000000a00077305 */ /* 0x000e64000021f000 */
[----:B-1----:R-:W-:-:S05]  /*4500*/  IADD3 R21, PT, PT, RZ, -R7, RZ ;  /* 0x80000007ff157210 */ /* 0x002fca0007ffe0ff */
        /* <DEDUP_REMOVED lines=14> */
.L_x_335:
[----:B------:R-:W-:-:S07]  /*45f0*/  MOV R4, 0x4610 ;  /* 0x0000461000047802 */ /* 0x000fce0000000f00 */
[----:B0-----:R-:W-:Y:S05]  /*4600*/  CALL.REL.NOINC `($__internal_10_$__cuda_sm20_div_s64) ;  /* 0x0000000000947944 */ /* 0x001fea0003c00000 */
[----:B------:R-:W-:Y:S01]  /*4610*/  IMAD.MOV R7, RZ, RZ, -R8 ;  /* 0x000000ffff077224 */ /* 0x000fe200078e0a08 */
[----:B------:R-:W-:Y:S01]  /*4620*/  MOV R6, R8 ;  /* 0x0000000800067202 */ /* 0x000fe20000000f00 */
[----:B------:R-:W-:-:S04]  /*4630*/  IMAD.U32 R4, RZ, RZ, UR30 ;  /* 0x0000001eff047e24 */ /* 0x000fc8000f8e00ff */
[----:B------:R-:W-:-:S07]  /*4640*/  IMAD R7, R7, R4, R11 ;  /* 0x0000000407077224 */ /* 0x000fce00078e020b */
.L_x_336:
[----:B------:R-:W-:Y:S05]  /*4650*/  BSYNC.RECONVERGENT B1 ;  /* 0x0000000000017941 */ /* 0x000fea0003800200 */
.L_x_334:
        /* <DEDUP_REMOVED lines=31> */
.L_x_324:
[----:B------:R-:W-:Y:S05]  /*4850*/  EXIT ;  /* 0x000000000000794d */ /* 0x000fea0003800000 */
        .weak           $__internal_10_$__cuda_sm20_div_s64
        .type           $__internal_10_$__cuda_sm20_div_s64,@function
        .size           $__internal_10_$__cuda_sm20_div_s64,($__internal_11_$__cuda_sm20_div_u64 - $__internal_10_$__cuda_sm20_div_s64)
$__internal_10_$__cuda_sm20_div_s64:
        /* <DEDUP_REMOVED lines=64> */
[----:B------:R-:W-:Y:S01]  /*4c60*/  HFMA2 R21, -RZ, RZ, 0, 0 ;  /* 0x00000000ff157431 */ /* 0x000fe200000001ff */
[----:B------:R-:W-:-:S02]  /*4c70*/  IADD3 R7, PT, PT, R20, 0x1, RZ ;  /* 0x0000000114077810 */ /* 0x000fc40007ffe0ff */
[----:B------:R-:W-:Y:S02]  /*4c80*/  ISETP.GE.U32.AND.EX P0, PT, R23, UR5, PT, P0 ;  /* 0x0000000517007c0c */ /* 0x000fe4000bf06100 */
[----:B------:R-:W-:Y:S02]  /*4c90*/  LOP3.LUT R8, R9, UR9, RZ, 0x3c, !PT ;  /* 0x0000000909087c12 */ /* 0x000fe4000f8e3cff */
[----:B------:R-:W-:Y:S01]  /*4ca0*/  SEL R7, R7, R20, P0 ;  /* 0x0000001407077207 */ /* 0x000fe20000000000 */
[----:B------:R-:W-:Y:S01]  /*4cb0*/  IMAD.MOV.U32 R20, RZ, RZ, R4 ;  /* 0x000000ffff147224 */ /* 0x000fe200078e0004 */
[----:B------:R-:W-:Y:S02]  /*4cc0*/  ISETP.GE.AND P1, PT, R8, RZ, PT ;  /* 0x000000ff0800720c */ /* 0x000fe40003f26270 */
[----:B------:R-:W-:Y:S01]  /*4cd0*/  ISETP.NE.U32.AND P0, PT, RZ, UR8, PT ;  /* 0x00000008ff007c0c */ /* 0x000fe2000bf05070 */
[----:B------:R-:W-:-:S03]  /*4ce0*/  IMAD.MOV R8, RZ, RZ, -R7 ;  /* 0x000000ffff087224 */ /* 0x000fc600078e0a07 */
[----:B------:R-:W-:Y:S02]  /*4cf0*/  ISETP.NE.AND.EX P0, PT, RZ, UR9, PT, P0 ;  /* 0x00000009ff007c0c */ /* 0x000fe4000bf05300 */
[----:B------:R-:W-:-:S04]  /*4d00*/  SEL R8, R8, R7, !P1 ;  /* 0x0000000708087207 */ /* 0x000fc80004800000 */
[----:B------:R-:W-:Y:S01]  /*4d10*/  SEL R8, R8, 0xffffffff, P0 ;  /* 0xffffffff08087807 */ /* 0x000fe20000000000 */
[----:B------:R-:W-:Y:S06]  /*4d20*/  RET.REL.NODEC R20 `(_ZN17fastertransformer26embeddingLookupPosEncodingI6__halfEEvPT_PKS2_S5_PKiS7_S7_iliiiiS2_) ;  /* 0xffffffb014b47950 */ /* 0x000fec0003c3ffff */
        .weak           $__internal_11_$__cuda_sm20_div_u64
        .type           $__internal_11_$__cuda_sm20_div_u64,@function
        .size           $__internal_11_$__cuda_sm20_div_u64,(.L_x_698 - $__internal_11_$__cuda_sm20_div_u64)
$__internal_11_$__cuda_sm20_div_u64:
        /* <DEDUP_REMOVED lines=16> */
[----:B------:R-:W-:-:S05]  /*4e30*/  IMAD.HI.U32 R6, P1, R5, R19, R6 ;  /* 0x0000001305067227 */ /* 0x000fca0007820006 */
[----:B------:R-:W-:Y:S02]  /*4e40*/  IADD3 R7, P2, PT, R15, R6, RZ ;  /* 0x000000060f077210 */ /* 0x000fe40007f5e0ff */
[----:B------:R-:W-:-:S03]  /*4e50*/  IADD3.X R6, PT, PT, R21, R5, RZ, P0, !PT ;  /* 0x0000000515067210 */ /* 0x000fc600007fe4ff */
[----:B------:R-:W-:Y:S01]  /*4e60*/  IMAD.WIDE.U32 R4, R7, R2, RZ ;  /* 0x0000000207047225 */ /* 0x000fe200078e00ff */
[----:B------:R-:W-:-:S03]  /*4e70*/  IADD3.X R15, PT, PT, RZ, RZ, R6, P2, P1 ;  /* 0x000000ffff0f7210 */ /* 0x000fc600017e2406 */
[----:B------:R-:W-:Y:S01]  /*4e80*/  IMAD R5, R7, UR4, R5 ;  /* 0x0000000407057c24 */ /* 0x000fe2000f8e0205 */
[----:B------:R-:W-:-:S03]  /*4e90*/  IADD3 R17, P0, PT, RZ, -R4, RZ ;  /* 0x80000004ff117210 */ /* 0x000fc60007f1e0ff */
[----:B------:R-:W-:Y:S02]  /*4ea0*/  IMAD R5, R15, R2, R5 ;  /* 0x000000020f057224 */ /* 0x000fe400078e0205 */
[----:B------:R-:W-:-:S04]  /*4eb0*/  IMAD.HI.U32 R6, R7, R17, RZ ;  /* 0x0000001107067227 */ /* 0x000fc800078e00ff */
[----:B------:R-:W-:Y:S01]  /*4ec0*/  IMAD.X R4, RZ, RZ, ~R5, P0 ;  /* 0x000000ffff047224 */ /* 0x000fe200000e0e05 */
[----:B------:R-:W-:-:S03]  /*4ed0*/  MOV R5, RZ ;  /* 0x000000ff00057202 */ /* 0x000fc60000000f00 */
        /* <DEDUP_REMOVED lines=17> */
[C---:B------:R-:W-:Y:S01]  /*4ff0*/  IMAD R5, R7.reuse, UR4, R5 ;  /* 0x0000000407057c24 */ /* 0x040fe2000f8e0205 */
[----:B------:R-:W-:Y:S02]  /*5000*/  IADD3 R4, P2, PT, R7, 0x1, RZ ;  /* 0x0000000107047810 */ /* 0x000fe40007f5e0ff */
[-C--:B------:R-:W-:Y:S01]  /*5010*/  ISETP.GE.U32.AND P0, PT, R3, R2.reuse, PT ;  /* 0x000000020300720c */ /* 0x080fe20003f06070 */
[----:B------:R-:W-:Y:S02]  /*5020*/  IMAD R5, R15, R2, R5 ;  /* 0x000000020f057224 */ /* 0x000fe400078e0205 */
[----:B------:R-:W-:-:S03]  /*5030*/  IMAD.X R6, RZ, RZ, R15, P2 ;  /* 0x000000ffff067224 */ /* 0x000fc600010e060f */
[----:B------:R-:W-:Y:S02]  /*5040*/  IADD3.X R17, PT, PT, ~R5, R10, RZ, P1, !PT ;  /* 0x0000000a05117210 */ /* 0x000fe40000ffe5ff */
[-C--:B------:R-:W-:Y:S02]  /*5050*/  IADD3 R5, P1, PT, -R2, R3.reuse, RZ ;  /* 0x0000000302057210 */ /* 0x080fe40007f3e1ff */
[C---:B------:R-:W-:Y:S02]  /*5060*/  ISETP.GE.U32.AND.EX P0, PT, R17.reuse, UR4, PT, P0 ;  /* 0x0000000411007c0c */ /* 0x040fe4000bf06100 */
[----:B------:R-:W-:Y:S02]  /*5070*/  IADD3.X R10, PT, PT, R17, ~UR4, RZ, P1, !PT ;  /* 0x80000004110a7c10 */ /* 0x000fe40008ffe4ff */
[----:B------:R-:W-:Y:S02]  /*5080*/  SEL R5, R5, R3, P0 ;  /* 0x0000000305057207 */ /* 0x000fe40000000000 */
[----:B------:R-:W-:-:S02]  /*5090*/  SEL R3, R4, R7, P0 ;  /* 0x0000000704037207 */ /* 0x000fc40000000000 */
[----:B------:R-:W-:Y:S02]  /*50a0*/  SEL R7, R10, R17, P0 ;  /* 0x000000110a077207 */ /* 0x000fe40000000000 */
[----:B------:R-:W-:Y:S02]  /*50b0*/  SEL R4, R6, R15, P0 ;  /* 0x0000000f06047207 */ /* 0x000fe40000000000 */
[----:B------:R-:W-:Y:S01]  /*50c0*/  ISETP.GE.U32.AND P0, PT, R5, R2, PT ;  /* 0x000000020500720c */ /* 0x000fe20003f06070 */
[----:B------:R-:W-:Y:S01]  /*50d0*/  IMAD.MOV.U32 R5, RZ, RZ, 0x0 ;  /* 0x00000000ff057424 */ /* 0x000fe200078e00ff */
[----:B------:R-:W-:Y:S02]  /*50e0*/  IADD3 R6, P2, PT, R3, 0x1, RZ ;  /* 0x0000000103067810 */ /* 0x000fe40007f5e0ff */
[----:B------:R-:W-:Y:S02]  /*50f0*/  ISETP.GE.U32.AND.EX P0, PT, R7, UR4, PT, P0 ;  /* 0x0000000407007c0c */ /* 0x000fe4000bf06100 */
[----:B------:R-:W-:Y:S01]  /*5100*/  ISETP.NE.U32.AND P1, PT, R2, RZ, PT ;  /* 0x000000ff0200720c */ /* 0x000fe20003f25070 */
[----:B------:R-:W-:Y:S01]  /*5110*/  IMAD.X R7, RZ, RZ, R4, P2 ;  /* 0x000000ffff077224 */ /* 0x000fe200010e0604 */
[----:B------:R-:W-:-:S02]  /*5120*/  SEL R6, R6, R3, P0 ;  /* 0x0000000306067207 */ /* 0x000fc40000000000 */
[----:B------:R-:W-:Y:S02]  /*5130*/  ISETP.NE.AND.EX P1, PT, RZ, UR4, PT, P1 ;  /* 0x00000004ff007c0c */ /* 0x000fe4000bf25310 */
[----:B------:R-:W-:Y:S02]  /*5140*/  SEL R7, R7, R4, P0 ;  /* 0x0000000407077207 */ /* 0x000fe40000000000 */
[----:B------:R-:W-:Y:S02]  /*5150*/  MOV R4, R8 ;  /* 0x0000000800047202 */ /* 0x000fe40000000f00 */
[----:B------:R-:W-:Y:S02]  /*5160*/  SEL R6, R6, 0xffffffff, P1 ;  /* 0xffffffff06067807 */ /* 0x000fe40000800000 */
[----:B------:R-:W-:Y:S01]  /*5170*/  SEL R7, R7, 0xffffffff, P1 ;  /* 0xffffffff07077807 */ /* 0x000fe20000800000 */
[----:B------:R-:W-:Y:S06]  /*5180*/  RET.REL.NODEC R4 `(_ZN17fastertransformer26embeddingLookupPosEncodingI6__halfEEvPT_PKS2_S5_PKiS7_S7_iliiiiS2_) ;  /* 0xffffffac049c7950 */ /* 0x000fec0003c3ffff */
.L_x_338:
        /* <DEDUP_REMOVED lines=15> */
.L_x_698:


//--------------------- .text._ZN17fastertransformer15embeddingLookupIfLi0EEEvPT_PKS1_PKiNS_18pPromptTuningParamIS1_EEiliiiiS1_ --------------------------
	.section	.text._ZN17fastertransformer15embeddingLookupIfLi0EEEvPT_PKS1_PKiNS_18pPromptTuningParamIS1_EEiliiiiS1_,"ax",@progbits
	.align	128
        .global         _ZN17fastertransformer15embeddingLookupIfLi0EEEvPT_PKS1_PKiNS_18pPromptTuningParamIS1_EEiliiiiS1_
        .type           _ZN17fastertransformer15embeddingLookupIfLi0EEEvPT_PKS1_PKiNS_18pPromptTuningParamIS1_EEiliiiiS1_,@function
        .size           _ZN17fastertransformer15embeddingLookupIfLi0EEEvPT_PKS1_PKiNS_18pPromptTuningParamIS1_EEiliiiiS1_,(.L_x_700 - _ZN17fastertransformer15embeddingLookupIfLi0EEEvPT_PKS1_PKiNS_18pPromptTuningParamIS1_EEiliiiiS1_)
        .other          _ZN17fastertransformer15embeddingLookupIfLi0EEEvPT_PKS1_PKiNS_18pPromptTuningParamIS1_EEiliiiiS1_,@"STO_CUDA_ENTRY STV_DEFAULT"
_ZN17fastertransformer15embeddingLookupIfLi0EEEvPT_PKS1_PKiNS_18pPromptTuningParamIS1_EEiliiiiS1_:
.text._ZN17fastertransformer15embeddingLookupIfLi0EEEvPT_PKS1_PKiNS_18pPromptTuningParamIS1_EEiliiiiS1_:
        /* <DEDUP_REMOVED lines=60> */
.L_x_341:
[----:B------:R-:W-:Y:S01]  /*03c0*/  IMAD.MOV.U32 R9, RZ, RZ, R12 ;  /* 0x000000ffff097224 */ /* 0x000fe200078e000c */
[----:B------:R-:W-:-:S07]  /*03d0*/  MOV R8, 0x3f0 ;  /* 0x000003f000087802 */ /* 0x000fce0000000f00 */
[----:B------:R-:W-:Y:S05]  /*03e0*/  CALL.REL.NOINC `($__internal_13_$__cuda_sm20_div_u64) ;  /* 0x0000002c00247944 */ /* 0x000fea0003c00000 */
[----:B------:R-:W-:Y:S02]  /*03f0*/  IMAD.MOV.U32 R8, RZ, RZ, R4 ;  /* 0x000000ffff087224 */ /* 0x000fe400078e0004 */
[----:B------:R-:W-:-:S07]  /*0400*/  IMAD.MOV.U32 R9, RZ, RZ, R5 ;  /* 0x000000ffff097224 */ /* 0x000fce00078e0005 */
.L_x_342:
[----:B------:R-:W-:Y:S05]  /*0410*/  BSYNC.RECONVERGENT B0 ;  /* 0x0000000000007941 */ /* 0x000fea0003800200 */
.L_x_340:
        /* <DEDUP_REMOVED lines=17> */
.L_x_348:
        /* <DEDUP_REMOVED lines=27> */
.L_x_346:
[----:B------:R-:W-:Y:S01]  /*06e0*/  IMAD.MOV.U32 R12, RZ, RZ, R2 ;  /* 0x000000ffff0c7224 */ /* 0x000fe200078e0002 */
[----:B------:R-:W-:-:S07]  /*06f0*/  MOV R4, 0x710 ;  /* 0x0000071000047802 */ /* 0x000fce0000000f00 */
[----:B--23--:R-:W-:Y:S05]  /*0700*/  CALL.REL.NOINC `($__internal_12_$__cuda_sm20_div_s64) ;  /* 0x0000002400287944 */ /* 0x00cfea0003c00000 */
[----:B------:R-:W-:Y:S01]  /*0710*/  IMAD.MOV R13, RZ, RZ, -R9 ;  /* 0x000000ffff0d7224 */ /* 0x000fe200078e0a09 */
[----:B------:R-:W-:Y:S01]  /*0720*/  MOV R4, R9 ;  /* 0x0000000900047202 */ /* 0x000fe20000000f00 */
[----:B------:R-:W-:-:S04]  /*0730*/  IMAD.U32 R11, RZ, RZ, UR22 ;  /* 0x00000016ff0b7e24 */ /* 0x000fc8000f8e00ff */
[----:B------:R-:W-:-:S07]  /*0740*/  IMAD R13, R13, R11, R2 ;  /* 0x0000000b0d0d7224 */ /* 0x000fce00078e0202 */
.L_x_347:
[----:B--23--:R-:W-:Y:S05]  /*0750*/  BSYNC.RECONVERGENT B1 ;  /* 0x0000000000017941 */ /* 0x00cfea0003800200 */
.L_x_345:
        /* <DEDUP_REMOVED lines=9> */
[----:B------:R-:W2:Y:S01]  /*07f0*/  LDG.E R10, desc[UR8][R10.64] ;  /* 0x000000080a0a7981 */ /* 0x000ea2000c1e1900 */
        /* <DEDUP_REMOVED lines=10> */
[----:B--2---:R-:W-:-:S05]  /*08a0*/  FMUL.FTZ R13, R10, UR12 ;  /* 0x0000000c0a0d7c20 */ /* 0x004fca0008410000 */
[----:B------:R0:W-:Y:S05]  /*08b0*/  STG.E desc[UR8][R8.64], R13 ;  /* 0x0000000d08007986 */ /* 0x0001ea000c101908 */
[----:B------:R-:W-:Y:S05]  /*08c0*/  @P0 BRA `(.L_x_348) ;  /* 0xfffffffc00180947 */ /* 0x000fea000383ffff */
.L_x_344:
[----:B--23--:R-:W-:Y:S05]  /*08d0*/  BSYNC.RECONVERGENT B0 ;  /* 0x0000000000007941 */ /* 0x00cfea0003800200 */
.L_x_343:
[----:B------:R-:W-:Y:S01]  /*08e0*/  ISETP.GE.U32.AND P0, PT, R5, 0x3, PT ;  /* 0x000000030500780c */ /* 0x000fe20003f06070 */
[----:B------:R-:W1:Y:S03]  /*08f0*/  LDCU UR14, c[0x0][0x3c4] ;  /* 0x00007880ff0e77ac */ /* 0x000e660008000800 */
[----:B------:R-:W-:Y:S01]  /*0900*/  ISETP.GE.U32.AND.EX P0, PT, R6, RZ, PT, P0 ;  /* 0x000000ff0600720c */ /* 0x000fe20003f06100 */
[----:B------:R-:W2:Y:S01]  /*0910*/  LDCU UR23, c[0x0][0x3c0] ;  /* 0x00007800ff1777ac */ /* 0x000ea20008000800 */
[----:B------:R-:W3:Y:S01]  /*0920*/  LDCU UR15, c[0x0][0x3d8] ;  /* 0x00007b00ff0f77ac */ /* 0x000ee20008000800 */
[----:B------:R-:W4:Y:S01]  /*0930*/  LDCU.64 UR20, c[0x0][0x388] ;  /* 0x00007100ff1477ac */ /* 0x000f220008000a00 */
[----:B------:R-:W0:Y:S09]  /*0940*/  LDCU.128 UR16, c[0x0][0x380] ;  /* 0x00007000ff1077ac */ /* 0x000e320008000c00 */
[----:B01234-:R-:W-:Y:S05]  /*0950*/  @!P0 EXIT ;  /* 0x000000000000894d */ /* 0x01ffea0003800000 */
[----:B------:R-:W-:Y:S01]  /*0960*/  BSSY.RECONVERGENT B0, `(.L_x_349) ;  /* 0x00000cb000007945 */ /* 0x000fe20003800200 */
.L_x_362:
        /* <DEDUP_REMOVED lines=27> */
.L_x_351:
[----:B------:R-:W-:Y:S02]  /*0b20*/  MOV R12, R2 ;  /* 0x00000002000c7202 */ /* 0x000fe40000000f00 */
[----:B------:R-:W-:-:S07]  /*0b30*/  MOV R4, 0xb50 ;  /* 0x00000b5000047802 */ /* 0x000fce0000000f00 */
[----:B------:R-:W-:Y:S05]  /*0b40*/  CALL.REL.NOINC `($__internal_12_$__cuda_sm20_div_s64) ;  /* 0x0000002000187944 */ /* 0x000fea0003c00000 */
[----:B------:R-:W-:Y:S02]  /*0b50*/  IMAD.MOV R13, RZ, RZ, -R9 ;  /* 0x000000ffff0d7224 */ /* 0x000fe400078e0a09 */
[----:B------:R-:W-:-:S04]  /*0b60*/  IMAD.U32 R11, RZ, RZ, UR23 ;  /* 0x00000017ff0b7e24 */ /* 0x000fc8000f8e00ff */
[----:B------:R-:W-:-:S07]  /*0b70*/  IMAD R13, R13, R11, R2 ;  /* 0x0000000b0d0d7224 */ /* 0x000fce00078e0202 */
.L_x_352:
[----:B------:R-:W-:Y:S05]  /*0b80*/  BSYNC.RECONVERGENT B1 ;  /* 0x0000000000017941 */ /* 0x000fea0003800200 */
.L_x_350:
        /* <DEDUP_REMOVED lines=9> */
[----:B------:R-:W2:Y:S01]  /*0c20*/  LDG.E R8, desc[UR8][R8.64] ;  /* 0x0000000808087981 */ /* 0x000ea2000c1e1900 */
[C---:B------:R-:W-:Y:S01]  /*0c30*/  LEA R16, P0, R2.reuse, UR16, 0x2 ;  /* 0x0000001002107c11 */ /* 0x040fe2000f8010ff */
[----:B------:R-:W-:Y:S03]  /*0c40*/  BSSY.RECONVERGENT B1, `(.L_x_353) ;  /* 0x0000025000017945 */ /* 0x000fe60003800200 */
[----:B------:R-:W-:Y:S02]  /*0c50*/  LEA.HI.X R17, R2, UR17, R7, 0x2, P0 ;  /* 0x0000001102117c11 */ /* 0x000fe400080f1407 */
[----:B------:R-:W-:-:S05]  /*0c60*/  IADD3 R6, P0, PT, R3, R2, RZ ;  /* 0x0000000203067210 */ /* 0x000fca0007f1e0ff */
[----:B------:R-:W-:-:S05]  /*0c70*/  IMAD.X R7, RZ, RZ, R7, P0 ;  /* 0x000000ffff077224 */ /* 0x000fca00000e0607 */
[----:B------:R-:W-:-:S04]  /*0c80*/  LOP3.LUT R2, R7, UR14, RZ, 0xfc, !PT ;  /* 0x0000000e07027c12 */ /* 0x000fc8000f8efcff */
[----:B------:R-:W-:Y:S01]  /*0c90*/  ISETP.NE.U32.AND P0, PT, R2, RZ, PT ;  /* 0x000000ff0200720c */ /* 0x000fe20003f05070 */
[----:B--2---:R-:W-:-:S05]  /*0ca0*/  FMUL.FTZ R5, R8, UR15 ;  /* 0x0000000f08057c20 */ /* 0x004fca0008410000 */
[----:B------:R0:W-:Y:S07]  /*0cb0*/  STG.E desc[UR8][R16.64], R5 ;  /* 0x0000000510007986 */ /* 0x0001ee000c101908 */
[----:B------:R-:W-:Y:S05]  /*0cc0*/  @P0 BRA `(.L_x_354) ;  /* 0x0000000000540947 */ /* 0x000fea0003800000 */
[----:B------:R-:W1:Y:S01]  /*0cd0*/  I2F.U32.RP R8, R11 ;  /* 0x0000000b00087306 */ /* 0x000e620000209000 */
[----:B------:R-:W-:Y:S01]  /*0ce0*/  IMAD.MOV.U32 R4, RZ, RZ, RZ ;  /* 0x000000ffff047224 */ /* 0x000fe200078e00ff */
[----:B------:R-:W-:-:S06]  /*0cf0*/  ISETP.NE.U32.AND P2, PT, R11, RZ, PT ;  /* 0x000000ff0b00720c */ /* 0x000fcc0003f45070 */
[----:B-1----:R-:W0:Y:S02]  /*0d00*/  MUFU.RCP R8, R8 ;  /* 0x0000000800087308 */ /* 0x002e240000001000 */
        /* <DEDUP_REMOVED lines=17> */
.L_x_354:
[----:B------:R-:W-:Y:S01]  /*0e20*/  IMAD.MOV.U32 R12, RZ, RZ, R6 ;  /* 0x000000ffff0c7224 */ /* 0x000fe200078e0006 */
[----:B------:R-:W-:-:S07]  /*0e30*/  MOV R4, 0xe50 ;  /* 0x00000e5000047802 */ /* 0x000fce0000000f00 */
[----:B0-----:R-:W-:Y:S05]  /*0e40*/  CALL.REL.NOINC `($__internal_12_$__cuda_sm20_div_s64) ;  /* 0x0000001c00587944 */ /* 0x001fea0003c00000 */
[----:B------:R-:W-:Y:S01]  /*0e50*/  MOV R11, UR23 ;  /* 0x00000017000b7c02 */ /* 0x000fe20008000f00 */
[--C-:B------:R-:W-:Y:S02]  /*0e60*/  IMAD.MOV R4, RZ, RZ, -R9.reuse ;  /* 0x000000ffff047224 */ /* 0x100fe400078e0a09 */
[----:B------:R-:W-:Y:S02]  /*0e70*/  IMAD.MOV.U32 R2, RZ, RZ, R9 ;  /* 0x000000ffff027224 */ /* 0x000fe400078e0009 */
[----:B------:R-:W-:-:S07]  /*0e80*/  IMAD R9, R4, R11, R6 ;  /* 0x0000000b04097224 */ /* 0x000fce00078e0206 */
.L_x_355:
[----:B------:R-:W-:Y:S05]  /*0e90*/  BSYNC.RECONVERGENT B1 ;  /* 0x0000000000017941 */ /* 0x000fea0003800200 */
.L_x_353:
        /* <DEDUP_REMOVED lines=9> */
[----:B------:R-:W2:Y:S01]  /*0f30*/  LDG.E R8, desc[UR8][R8.64] ;  /* 0x0000000808087981 */ /* 0x000ea2000c1e1900 */
        /* <DEDUP_REMOVED lines=9> */
[----:B--2---:R-:W-:-:S05]  /*0fd0*/  FMUL.FTZ R13, R8, UR15 ;  /* 0x0000000f080d7c20 */ /* 0x004fca0008410000 */
[----:B------:R0:W-:Y:S07]  /*0fe0*/  STG.E desc[UR8][R16.64], R13 ;  /* 0x0000000d10007986 */ /* 0x0001ee000c101908 */
[----:B------:R-:W-:Y:S05]  /*0ff0*/  @P0 BRA `(.L_x_357) ;  /* 0x0000000000540947 */ /* 0x000fea0003800000 */
[----:B------:R-:W1:Y:S01]  /*1000*/  I2F.U32.RP R10, R11 ;  /* 0x0000000b000a7306 */ /* 0x000e620000209000 */
[----:B------:R-:W-:Y:S01]  /*1010*/  HFMA2 R8, -RZ, RZ, 0, 0 ;  /* 0x00000000ff087431 */ /* 0x000fe200000001ff */
[----:B------:R-:W-:-:S06]  /*1020*/  ISETP.NE.U32.AND P2, PT, R11, RZ, PT ;  /* 0x000000ff0b00720c */ /* 0x000fcc0003f45070 */
[----:B-1----:R-:W1:Y:S02]  /*1030*/  MUFU.RCP R10, R10 ;  /* 0x0000000a000a7308 */ /* 0x002e640000001000 */
[----:B-1----:R-:W-:-:S06]  /*1040*/  VIADD R9, R10, 0xffffffe ;  /* 0x0ffffffe0a097836 */ /* 0x002fcc0000000000 */
[----:B------:R-:W1:Y:S02]  /*1050*/  F2I.FTZ.U32.TRUNC.NTZ R9, R9 ;  /* 0x0000000900097305 */ /* 0x000e64000021f000 */
[----:B-1----:R-:W-:-:S04]  /*1060*/  IMAD.MOV R4, RZ, RZ, -R9 ;  /* 0x000000ffff047224 */ /* 0x002fc800078e0a09 */
        /* <DEDUP_REMOVED lines=14> */
.L_x_357:
[----:B------:R-:W-:Y:S02]  /*1150*/  MOV R12, R6 ;  /* 0x00000006000c7202 */ /* 0x000fe40000000f00 */
[----:B------:R-:W-:-:S07]  /*1160*/  MOV R4, 0x1180 ;  /* 0x0000118000047802 */ /* 0x000fce0000000f00 */
[----:B0-----:R-:W-:Y:S05]  /*1170*/  CALL.REL.NOINC `($__internal_12_$__cuda_sm20_div_s64) ;  /* 0x00000018008c7944 */ /* 0x001fea0003c00000 */
[----:B------:R-:W-:Y:S01]  /*1180*/  IMAD.MOV R13, RZ, RZ, -R9 ;  /* 0x000000ffff0d7224 */ /* 0x000fe200078e0a09 */
[----:B------:R-:W-:Y:S01]  /*1190*/  MOV R4, R9 ;  /* 0x0000000900047202 */ /* 0x000fe20000000f00 */
[----:B------:R-:W-:-:S04]  /*11a0*/  IMAD.U32 R11, RZ, RZ, UR23 ;  /* 0x00000017ff0b7e24 */ /* 0x000fc8000f8e00ff */
[----:B------:R-:W-:-:S07]  /*11b0*/  IMAD R13, R13, R11, R6 ;  /* 0x0000000b0d0d7224 */ /* 0x000fce00078e0206 */
.L_x_358:
[----:B------:R-:W-:Y:S05]  /*11c0*/  BSYNC.RECONVERGENT B1 ;  /* 0x0000000000017941 */ /* 0x000fea0003800200 */
.L_x_356:
        /* <DEDUP_REMOVED lines=10> */
[----:B------:R-:W-:Y:S01]  /*1270*/  IADD3 R16, P0, PT, R5, R16, RZ ;  /* 0x0000001005107210 */ /* 0x000fe20007f1e0ff */
[----:B------:R-:W-:Y:S03]  /*1280*/  BSSY.RECONVERGENT B1, `(.L_x_359) ;  /* 0x0000025000017945 */ /* 0x000fe60003800200 */
[----:B------:R-:W-:Y:S02]  /*1290*/  IADD3.X R17, PT, PT, R2, R17, RZ, P0, !PT ;  /* 0x0000001102117210 */ /* 0x000fe400007fe4ff */
        /* <DEDUP_REMOVED lines=28> */
.L_x_360:
[----:B------:R-:W-:Y:S01]  /*1460*/  IMAD.MOV.U32 R12, RZ, RZ, R6 ;  /* 0x000000ffff0c7224 */ /* 0x000fe200078e0006 */
[----:B------:R-:W-:-:S07]  /*1470*/  MOV R4, 0x1490 ;  /* 0x0000149000047802 */ /* 0x000fce0000000f00 */
[----:B0-----:R-:W-:Y:S05]  /*1480*/  CALL.REL.NOINC `($__internal_12_$__cuda_sm20_div_s64) ;  /* 0x0000001400c87944 */ /* 0x001fea0003c00000 */
[----:B------:R-:W-:Y:S01]  /*1490*/  MOV R11, UR23 ;  /* 0x00000017000b7c02 */ /* 0x000fe20008000f00 */
[--C-:B------:R-:W-:Y:S02]  /*14a0*/  IMAD.MOV R13, RZ, RZ, -R9.reuse ;  /* 0x000000ffff0d7224 */ /* 0x100fe400078e0a09 */
[----:B------:R-:W-:Y:S02]  /*14b0*/  IMAD.MOV.U32 R4, RZ, RZ, R9 ;  /* 0x000000ffff047224 */ /* 0x000fe400078e0009 */
[----:B------:R-:W-:-:S07]  /*14c0*/  IMAD R13, R13, R11, R6 ;  /* 0x0000000b0d0d7224 */ /* 0x000fce00078e0206 */
.L_x_361:
[----:B------:R-:W-:Y:S05]  /*14d0*/  BSYNC.RECONVERGENT B1 ;  /* 0x0000000000017941 */ /* 0x000fea0003800200 */
.L_x_359:
        /* <DEDUP_REMOVED lines=10> */
[----:B------:R-:W-:-:S05]  /*1580*/  IADD3 R4, P0, PT, R5, R16, RZ ;  /* 0x0000001005047210 */ /* 0x000fca0007f1e0ff */
[----:B------:R-:W-:Y:S01]  /*1590*/  IMAD.X R5, R2, 0x1, R17, P0 ;  /* 0x0000000102057824 */ /* 0x000fe200000e0611 */
[----:B------:R-:W-:-:S05]  /*15a0*/  IADD3 R2, P0, PT, R3, R6, RZ ;  /* 0x0000000603027210 */ /* 0x000fca0007f1e0ff */
[----:B------:R-:W-:Y:S01]  /*15b0*/  IMAD.X R7, RZ, RZ, R7, P0 ;  /* 0x000000ffff077224 */ /* 0x000fe200000e0607 */
[----:B------:R-:W-:-:S04]  /*15c0*/  ISETP.GE.U32.AND P0, PT, R2, R14, PT ;  /* 0x0000000e0200720c */ /* 0x000fc80003f06070 */
[----:B------:R-:W-:Y:S01]  /*15d0*/  ISETP.GE.AND.EX P0, PT, R7, R0, PT, P0 ;  /* 0x000000000700720c */ /* 0x000fe20003f06300 */
[----:B--2---:R-:W-:-:S05]  /*15e0*/  FMUL.FTZ R9, R10, UR15 ;  /* 0x0000000f0a097c20 */ /* 0x004fca0008410000 */
[----:B------:R0:W-:Y:S07]  /*15f0*/  STG.E desc[UR8][R4.64], R9 ;  /* 0x0000000904007986 */ /* 0x0001ee000c101908 */
[----:B------:R-:W-:Y:S05]  /*1600*/  @!P0 BRA `(.L_x_362) ;  /* 0xfffffff000d88947 */ /* 0x000fea000383ffff */
[----:B------:R-:W-:Y:S05]  /*1610*/  BSYNC.RECONVERGENT B0 ;  /* 0x0000000000007941 */ /* 0x000fea0003800200 */
.L_x_349:
[----:B------:R-:W-:Y:S05]  /*1620*/  EXIT ;  /* 0x000000000000794d */ /* 0x000fea0003800000 */
.L_x_339:
        /* <DEDUP_REMOVED lines=34> */
.L_x_364:
[----:B------:R-:W-:-:S07]  /*1850*/  MOV R8, 0x1870 ;  /* 0x0000187000087802 */ /* 0x000fce0000000f00 */
[----:B------:R-:W-:Y:S05]  /*1860*/  CALL.REL.NOINC `($__internal_13_$__cuda_sm20_div_u64) ;  /* 0x0000001800047944 */ /* 0x000fea0003c00000 */
[----:B------:R-:W-:Y:S01]  /*1870*/  MOV R8, R4 ;  /* 0x0000000400087202 */ /* 0x000fe20000000f00 */
[----:B------:R-:W-:-:S07]  /*1880*/  IMAD.MOV.U32 R9, RZ, RZ, R5 ;  /* 0x000000ffff097224 */ /* 0x000fce00078e0005 */
.L_x_365:
[----:B------:R-:W-:Y:S05]  /*1890*/  BSYNC.RECONVERGENT B0 ;  /* 0x0000000000007941 */ /* 0x000fea0003800200 */
.L_x_363:
        /* <DEDUP_REMOVED lines=23> */
.L_x_371:
[----:B--2---:R-:W-:Y:S01]  /*1a10*/  LOP3.LUT R4, R7, UR12, RZ, 0xfc, !PT ;  /* 0x0000000c07047c12 */ /* 0x004fe2000f8efcff */
[----:B------:R-:W-:Y:S03]  /*1a20*/  BSSY.RECONVERGENT B1, `(.L_x_368) ;  /* 0x0000020000017945 */ /* 0x000fe60003800200 */
[----:B------:R-:W-:-:S13]  /*1a30*/  ISETP.NE.U32.AND P0, PT, R4, RZ, PT ;  /* 0x000000ff0400720c */ /* 0x000fda0003f05070 */
[----:B-1----:R-:W-:Y:S05]  /*1a40*/  @P0 BRA `(.L_x_369) ;  /* 0x0000000000580947 */ /* 0x002fea0003800000 */
        /* <DEDUP_REMOVED lines=22> */
.L_x_369:
[----:B------:R-:W-:Y:S01]  /*1bb0*/  IMAD.MOV.U32 R12, RZ, RZ, R2 ;  /* 0x000000ffff0c7224 */ /* 0x000fe200078e0002 */
[----:B------:R-:W-:-:S07]  /*1bc0*/  MOV R4, 0x1be0 ;  /* 0x00001be000047802 */ /* 0x000fce0000000f00 */
[----:B0--34-:R-:W-:Y:S05]  /*1bd0*/  CALL.REL.NOINC `($__internal_12_$__cuda_sm20_div_s64) ;  /* 0x0000000c00f47944 */ /* 0x019fea0003c00000 */
[----:B------:R-:W-:Y:S01]  /*1be0*/  IADD3 R8, PT, PT, -R9, RZ, RZ ;  /* 0x000000ff09087210 */ /* 0x000fe20007ffe1ff */
[----:B------:R-:W-:Y:S02]  /*1bf0*/  IMAD.U32 R11, RZ, RZ, UR17 ;  /* 0x00000011ff0b7e24 */ /* 0x000fe4000f8e00ff */
[----:B------:R-:W-:Y:S02]  /*1c00*/  IMAD.MOV.U32 R4, RZ, RZ, R9 ;  /* 0x000000ffff047224 */ /* 0x000fe400078e0009 */
[----:B------:R-:W-:-:S07]  /*1c10*/  IMAD R8, R8, R11, R2 ;  /* 0x0000000b08087224 */ /* 0x000fce00078e0202 */
.L_x_370:
[----:B0---4-:R-:W-:Y:S05]  /*1c20*/  BSYNC.RECONVERGENT B1 ;  /* 0x0000000000017941 */ /* 0x011fea0003800200 */
.L_x_368:
        /* <DEDUP_REMOVED lines=25> */
.L_x_367:
[----:B0-234-:R-:W-:Y:S05]  /*1dc0*/  BSYNC.RECONVERGENT B0 ;  /* 0x0000000000007941 */ /* 0x01dfea0003800200 */
.L_x_366:
[----:B------:R-:W0:Y:S01]  /*1dd0*/  LDC.64 R16, c[0x0][0x390] ;  /* 0x0000e400ff107b82 */ /* 0x000e220000000a00 */
[----:B------:R-:W-:Y:S01]  /*1de0*/  ISETP.GE.U32.AND P0, PT, R5, 0x3, PT ;  /* 0x000000030500780c */ /* 0x000fe20003f06070 */
[----:B------:R-:W2:Y:S03]  /*1df0*/  LDCU UR7, c[0x0][0x3c4] ;  /* 0x00007880ff0777ac */ /* 0x000ea60008000800 */
[----:B------:R-:W-:Y:S01]  /*1e00*/  ISETP.GE.U32.AND.EX P0, PT, R6, RZ, PT, P0 ;  /* 0x000000ff0600720c */ /* 0x000fe20003f06100 */
[----:B------:R-:W3:Y:S01]  /*1e10*/  LDCU UR24, c[0x0][0x3c0] ;  /* 0x00007800ff1877ac */ /* 0x000ee20008000800 */
[----:B------:R-:W4:Y:S01]  /*1e20*/  LDCU UR16, c[0x0][0x3d8] ;  /* 0x00007b00ff1077ac */ /* 0x000f220008000800 */
[----:B------:R-:W0:Y:S01]  /*1e30*/  LDCU.64 UR18, c[0x0][0x388] ;  /* 0x00007100ff1277ac */ /* 0x000e220008000a00 */
[----:B------:R-:W0:Y:S09]  /*1e40*/  LDCU.128 UR20, c[0x0][0x380] ;  /* 0x00007000ff1477ac */ /* 0x000e320008000c00 */
[----:B0-234-:R-:W-:Y:S05]  /*1e50*/  @!P0 EXIT ;  /* 0x000000000000894d */ /* 0x01dfea0003800000 */
[----:B------:R-:W-:Y:S01]  /*1e60*/  BSSY.RECONVERGENT B0, `(.L_x_372) ;  /* 0x00000d3000007945 */ /* 0x000fe20003800200 */
.L_x_385:
[----:B0-----:R-:W-:Y:S01]  /*1e70*/  LOP3.LUT R4, R7, UR7, RZ, 0xfc, !PT ;  /* 0x0000000707047c12 */ /* 0x001fe2000f8efcff */
[----:B------:R-:W-:Y:S03]  /*1e80*/  BSSY.RECONVERGENT B1, `(.L_x_373) ;  /* 0x0000020000017945 */ /* 0x000fe60003800200 */
[----:B------:R-:W-:-:S13]  /*1e90*/  ISETP.NE.U32.AND P0, PT, R4, RZ, PT ;  /* 0x000000ff0400720c */ /* 0x000fda0003f05070 */
[----:B------:R-:W-:Y:S05]  /*1ea0*/  @P0 BRA `(.L_x_374) ;  /* 0x0000000000580947 */ /* 0x000fea0003800000 */
[----:B------:R-:W-:-:S04]  /*1eb0*/  IMAD.U32 R11, RZ, RZ, UR24 ;  /* 0x00000018ff0b7e24 */ /* 0x000fc8000f8e00ff */
[----:B-1----:R-:W0:Y:S01]  /*1ec0*/  I2F.U32.RP R8, R11 ;  /* 0x0000000b00087306 */ /* 0x002e220000209000 */
        /* <DEDUP_REMOVED lines=20> */
.L_x_374:
[----:B------:R-:W-:Y:S01]  /*2010*/  IMAD.MOV.U32 R12, RZ, RZ, R2 ;  /* 0x000000ffff0c7224 */ /* 0x000fe200078e0002 */
[----:B------:R-:W-:-:S07]  /*2020*/  MOV R4, 0x2040 ;  /* 0x0000204000047802 */ /* 0x000fce0000000f00 */
[----:B-1----:R-:W-:Y:S05]  /*2030*/  CALL.REL.NOINC `($__internal_12_$__cuda_sm20_div_s64) ;  /* 0x0000000800dc7944 */ /* 0x002fea0003c00000 */
[----:B------:R-:W-:Y:S01]  /*2040*/  IADD3 R8, PT, PT, -R9, RZ, RZ ;  /* 0x000000ff09087210 */ /* 0x000fe20007ffe1ff */
[----:B------:R-:W-:Y:S02]  /*2050*/  IMAD.U32 R11, RZ, RZ, UR24 ;  /* 0x00000018ff0b7e24 */ /* 0x000fe4000f8e00ff */
[----:B------:R-:W-:Y:S02]  /*2060*/  IMAD.MOV.U32 R4, RZ, RZ, R9 ;  /* 0x000000ffff047224 */ /* 0x000fe400078e0009 */
[----:B------:R-:W-:-:S07]  /*2070*/  IMAD R8, R8, R11, R2 ;  /* 0x0000000b08087224 */ /* 0x000fce00078e0202 */
.L_x_375:
[----:B------:R-:W-:Y:S05]  /*2080*/  BSYNC.RECONVERGENT B1 ;  /* 0x0000000000017941 */ /* 0x000fea0003800200 */
.L_x_373:
        /* <DEDUP_REMOVED lines=43> */
.L_x_377:
[----:B------:R-:W-:Y:S01]  /*2340*/  IMAD.MOV.U32 R12, RZ, RZ, R6 ;  /* 0x000000ffff0c7224 */ /* 0x000fe200078e0006 */
[----:B------:R-:W-:-:S07]  /*2350*/  MOV R4, 0x2370 ;  /* 0x0000237000047802 */ /* 0x000fce0000000f00 */
[----:B0-----:R-:W-:Y:S05]  /*2360*/  CALL.REL.NOINC `($__internal_12_$__cuda_sm20_div_s64) ;  /* 0x0000000800107944 */ /* 0x001fea0003c00000 */
[----:B------:R-:W-:Y:S01]  /*2370*/  IADD3 R8, PT, PT, -R9, RZ, RZ ;  /* 0x000000ff09087210 */ /* 0x000fe20007ffe1ff */
[----:B------:R-:W-:Y:S02]  /*2380*/  IMAD.U32 R11, RZ, RZ, UR24 ;  /* 0x00000018ff0b7e24 */ /* 0x000fe4000f8e00ff */
[----:B------:R-:W-:Y:S02]  /*2390*/  IMAD.MOV.U32 R2, RZ, RZ, R9 ;  /* 0x000000ffff027224 */ /* 0x000fe400078e0009 */
[----:B------:R-:W-:-:S07]  /*23a0*/  IMAD R8, R8, R11, R6 ;  /* 0x0000000b08087224 */ /* 0x000fce00078e0206 */
.L_x_378:
[----:B------:R-:W-:Y:S05]  /*23b0*/  BSYNC.RECONVERGENT B1 ;  /* 0x0000000000017941 */ /* 0x000fea0003800200 */
.L_x_376:
        /* <DEDUP_REMOVED lines=45> */
.L_x_380:
[----:B------:R-:W-:Y:S01]  /*2690*/  IMAD.MOV.U32 R12, RZ, RZ, R6 ;  /* 0x000000ffff0c7224 */ /* 0x000fe200078e0006 */
[----:B------:R-:W-:-:S07]  /*26a0*/  MOV R4, 0x26c0 ;  /* 0x000026c000047802 */ /* 0x000fce0000000f00 */
[----:B0-----:R-:W-:Y:S05]  /*26b0*/  CALL.REL.NOINC `($__internal_12_$__cuda_sm20_div_s64) ;  /* 0x00000004003c7944 */ /* 0x001fea0003c00000 */
[----:B------:R-:W-:Y:S01]  /*26c0*/  MOV R11, UR24 ;  /* 0x00000018000b7c02 */ /* 0x000fe20008000f00 */
[--C-:B------:R-:W-:Y:S02]  /*26d0*/  IMAD.MOV R8, RZ, RZ, -R9.reuse ;  /* 0x000000ffff087224 */ /* 0x100fe400078e0a09 */
[----:B------:R-:W-:Y:S02]  /*26e0*/  IMAD.MOV.U32 R4, RZ, RZ, R9 ;  /* 0x000000ffff047224 */ /* 0x000fe400078e0009 */
[----:B------:R-:W-:-:S07]  /*26f0*/  IMAD R8, R8, R11, R6 ;  /* 0x0000000b08087224 */ /* 0x000fce00078e0206 */
.L_x_381:
[----:B------:R-:W-:Y:S05]  /*2700*/  BSYNC.RECONVERGENT B1 ;  /* 0x0000000000017941 */ /* 0x000fea0003800200 */
.L_x_379:
        /* <DEDUP_REMOVED lines=11> */
[----:B------:R-:W2:Y:S01]  /*27c0*/  LDG.E R20, desc[UR8][R20.64] ;  /* 0x0000000814147981 */ /* 0x000ea2000c1e1900 */
[----:B------:R-:W-:Y:S01]  /*27d0*/  IADD3 R18, P0, PT, R5, R18, RZ ;  /* 0x0000001205127210 */ /* 0x000fe20007f1e0ff */
[----:B------:R-:W-:Y:S04]  /*27e0*/  BSSY.RECONVERGENT B1, `(.L_x_382) ;  /* 0x0000025000017945 */ /* 0x000fe80003800200 */
[----:B------:R-:W-:Y:S01]  /*27f0*/  IMAD.X R19, R2, 0x1, R19, P0 ;  /* 0x0000000102137824 */ /* 0x000fe200000e0613 */
        /* <DEDUP_REMOVED lines=28> */
.L_x_383:
[----:B------:R-:W-:Y:S01]  /*29c0*/  IMAD.MOV.U32 R12, RZ, RZ, R6 ;  /* 0x000000ffff0c7224 */ /* 0x000fe200078e0006 */
[----:B------:R-:W-:-:S07]  /*29d0*/  MOV R4, 0x29f0 ;  /* 0x000029f000047802 */ /* 0x000fce0000000f00 */
[----:B0-----:R-:W-:Y:S05]  /*29e0*/  CALL.REL.NOINC `($__internal_12_$__cuda_sm20_div_s64) ;  /* 0x0000000000707944 */ /* 0x001fea0003c00000 */
[----:B------:R-:W-:Y:S01]  /*29f0*/  IADD3 R8, PT, PT, -R9, RZ, RZ ;  /* 0x000000ff09087210 */ /* 0x000fe20007ffe1ff */
[----:B------:R-:W-:Y:S02]  /*2a00*/  IMAD.U32 R11, RZ, RZ, UR24 ;  /* 0x00000018ff0b7e24 */ /* 0x000fe4000f8e00ff */
[----:B------:R-:W-:Y:S02]  /*2a10*/  IMAD.MOV.U32 R4, RZ, RZ, R9 ;  /* 0x000000ffff047224 */ /* 0x000fe400078e0009 */
[----:B------:R-:W-:-:S07]  /*2a20*/  IMAD R8, R8, R11, R6 ;  /* 0x0000000b08087224 */ /* 0x000fce00078e0206 */
.L_x_384:
[----:B------:R-:W-:Y:S05]  /*2a30*/  BSYNC.RECONVERGENT B1 ;  /* 0x0000000000017941 */ /* 0x000fea0003800200 */
.L_x_382:
        /* <DEDUP_REMOVED lines=12> */
[----:B------:R-:W-:-:S05]  /*2b00*/  IADD3 R4, P0, PT, R5, R18, RZ ;  /* 0x0000001205047210 */ /* 0x000fca0007f1e0ff */
[----:B------:R-:W-:Y:S01]  /*2b10*/  IMAD.X R5, R2, 0x1, R19, P0 ;  /* 0x0000000102057824 */ /* 0x000fe200000e0613 */
[----:B------:R-:W-:-:S04]  /*2b20*/  IADD3 R2, P0, PT, R3, R6, RZ ;  /* 0x0000000603027210 */ /* 0x000fc80007f1e0ff */
[----:B------:R-:W-:Y:S02]  /*2b30*/  IADD3.X R7, PT, PT, RZ, R7, RZ, P0, !PT ;  /* 0x00000007ff077210 */ /* 0x000fe400007fe4ff */
[----:B------:R-:W-:-:S04]  /*2b40*/  ISETP.GE.U32.AND P0, PT, R2, R14, PT ;  /* 0x0000000e0200720c */ /* 0x000fc80003f06070 */
[----:B------:R-:W-:Y:S01]  /*2b50*/  ISETP.GE.AND.EX P0, PT, R7, R0, PT, P0 ;  /* 0x000000000700720c */ /* 0x000fe20003f06300 */
[----:B--2---:R-:W-:-:S05]  /*2b60*/  FMUL.FTZ R9, R10, UR16 ;  /* 0x000000100a097c20 */ /* 0x004fca0008410000 */
[----:B------:R0:W-:Y:S07]  /*2b70*/  STG.E desc[UR8][R4.64], R9 ;  /* 0x0000000904007986 */ /* 0x0001ee000c101908 */
[----:B------:R-:W-:Y:S05]  /*2b80*/  @!P0 BRA `(.L_x_385) ;  /* 0xfffffff000b88947 */ /* 0x000fea000383ffff */
[----:B------:R-:W-:Y:S05]  /*2b90*/  BSYNC.RECONVERGENT B0 ;  /* 0x0000000000007941 */ /* 0x000fea0003800200 */
.L_x_372:
[----:B------:R-:W-:Y:S05]  /*2ba0*/  EXIT ;  /* 0x000000000000794d */ /* 0x000fea0003800000 */
        .weak           $__internal_12_$__cuda_sm20_div_s64
        .type           $__internal_12_$__cuda_sm20_div_s64,@function
        .size           $__internal_12_$__cuda_sm20_div_s64,($__internal_13_$__cuda_sm20_div_u64 - $__internal_12_$__cuda_sm20_div_s64)
$__internal_12_$__cuda_sm20_div_s64:
        /* <DEDUP_REMOVED lines=76> */
[----:B------:R-:W-:Y:S06]  /*3070*/  RET.REL.NODEC R10 `(_ZN17fastertransformer15embeddingLookupIfLi0EEEvPT_PKS1_PKiNS_18pPromptTuningParamIS1_EEiliiiiS1_) ;  /* 0xffffffcc0ae07950 */ /* 0x000fec0003c3ffff */
        .weak           $__internal_13_$__cuda_sm20_div_u64
        .type           $__internal_13_$__cuda_sm20_div_u64,@function
        .size           $__internal_13_$__cuda_sm20_div_u64,(.L_x_700 - $__internal_13_$__cuda_sm20_div_u64)
$__internal_13_$__cuda_sm20_div_u64:
        /* <DEDUP_REMOVED lines=68> */
[----:B------:R-:W-:Y:S06]  /*34c0*/  RET.REL.NODEC R8 `(_ZN17fastertransformer15embeddingLookupIfLi0EEEvPT_PKS1_PKiNS_18pPromptTuningParamIS1_EEiliiiiS1_) ;  /* 0xffffffc808cc7950 */ /* 0x000fec0003c3ffff */
.L_x_386:
        /* <DEDUP_REMOVED lines=11> */
.L_x_700:


//--------------------- .text._ZN17fastertransformer15embeddingLookupIfLi1EEEvPT_PKS1_PKiNS_18pPromptTuningParamIS1_EEiliiiiS1_ --------------------------
	.section	.text._ZN17fastertransformer15embeddingLookupIfLi1EEEvPT_PKS1_PKiNS_18pPromptTuningParamIS1_EEiliiiiS1_,"ax",@progbits
	.align	128
        .global         _ZN17fastertransformer15embeddingLookupIfLi1EEEvPT_PKS1_PKiNS_18pPromptTuningParamIS1_EEiliiiiS1_
        .type           _ZN17fastertransformer15embeddingLookupIfLi1EEEvPT_PKS1_PKiNS_18pPromptTuningParamIS1_EEiliiiiS1_,@function
        .size           _ZN17fastertransformer15embeddingLookupIfLi1EEEvPT_PKS1_PKiNS_18pPromptTuningParamIS1_EEiliiiiS1_,(.L_x_702 - _ZN17fastertransformer15embeddingLookupIfLi1EEEvPT_PKS1_PKiNS_18pPromptTuningParamIS1_EEiliiiiS1_)
        .other          _ZN17fastertransformer15embeddingLookupIfLi1EEEvPT_PKS1_PKiNS_18pPromptTuningParamIS1_EEiliiiiS1_,@"STO_CUDA_ENTRY STV_DEFAULT"
_ZN17fastertransformer15embeddingLookupIfLi1EEEvPT_PKS1_PKiNS_18pPromptTuningParamIS1_EEiliiiiS1_:
.text._ZN17fastertransformer15embeddingLookupIfLi1EEEvPT_PKS1_PKiNS_18pPromptTuningParamIS1_EEiliiiiS1_:
        /* <DEDUP_REMOVED lines=59> */
.L_x_389:
[----:B------:R-:W-:Y:S01]  /*03b0*/  MOV R7, R10 ;  /* 0x0000000a00077202 */ /* 0x000fe20000000f00 */
[----:B------:R-:W-:Y:S01]  /*03c0*/  IMAD.MOV.U32 R10, RZ, RZ, R4 ;  /* 0x000000ffff0a7224 */ /* 0x000fe200078e0004 */
[----:B------:R-:W-:-:S07]  /*03d0*/  MOV R8, 0x3f0 ;  /* 0x000003f000087802 */ /* 0x000fce0000000f00 */
[----:B------:R-:W-:Y:S05]  /*03e0*/  CALL.REL.NOINC `($__internal_15_$__cuda_sm20_div_u64) ;  /* 0x0000004400647944 */ /* 0x000fea0003c00000 */
[----:B------:R-:W-:Y:S02]  /*03f0*/  IMAD.MOV.U32 R4, RZ, RZ, R10 ;  /* 0x000000ffff047224 */ /* 0x000fe400078e000a */
[----:B------:R-:W-:-:S07]  /*0400*/  IMAD.MOV.U32 R5, RZ, RZ, R11 ;  /* 0x000000ffff057224 */ /* 0x000fce00078e000b */
.L_x_390:
[----:B------:R-:W-:Y:S05]  /*0410*/  BSYNC.RECONVERGENT B0 ;  /* 0x0000000000007941 */ /* 0x000fea0003800200 */
.L_x_388:
        /* <DEDUP_REMOVED lines=9> */
[----:B------:R-:W3:Y:S01]  /*04b0*/  LDCU UR7, c[0x0][0x3d8] ;  /* 0x00007b00ff0777ac */ /* 0x000ee20008000800 */
        /* <DEDUP_REMOVED lines=10> */
.L_x_399:
        /* <DEDUP_REMOVED lines=26> */
.L_x_394:
[----:B------:R-:W-:Y:S02]  /*0700*/  MOV R19, R2 ;  /* 0x0000000200137202 */ /* 0x000fe40000000f00 */
[----:B------:R-:W-:-:S07]  /*0710*/  MOV R4, 0x730 ;  /* 0x0000073000047802 */ /* 0x000fce0000000f00 */
[----:B-1234-:R-:W-:Y:S05]  /*0720*/  CALL.REL.NOINC `($__internal_14_$__cuda_sm20_div_s64) ;  /* 0x0000003c00607944 */ /* 0x01efea0003c00000 */
[----:B------:R-:W-:Y:S02]  /*0730*/  IMAD.MOV R21, RZ, RZ, -R8 ;  /* 0x000000ffff157224 */ /* 0x000fe400078e0a08 */
[----:B------:R-:W-:-:S04]  /*0740*/  IMAD.U32 R7, RZ, RZ, UR22 ;  /* 0x00000016ff077e24 */ /* 0x000fc8000f8e00ff */
[----:B------:R-:W-:-:S07]  /*0750*/  IMAD R21, R21, R7, R2 ;  /* 0x0000000715157224 */ /* 0x000fce00078e0202 */
.L_x_395:
[----:B--234-:R-:W-:Y:S05]  /*0760*/  BSYNC.RECONVERGENT B1 ;  /* 0x0000000000017941 */ /* 0x01cfea0003800200 */
.L_x_393:
        /* <DEDUP_REMOVED lines=13> */
[----:B------:R2:W5:Y:S01]  /*0840*/  LDG.E R10, desc[UR8][R10.64] ;  /* 0x000000080a0a7981 */ /* 0x000562000c1e1900 */
[----:B------:R-:W-:Y:S05]  /*0850*/  BRA `(.L_x_398) ;  /* 0x0000000000847947 */ /* 0x000fea0003800000 */
.L_x_397:
        /* <DEDUP_REMOVED lines=32> */
[----:B------:R0:W5:Y:S04]  /*0a60*/  LDG.E R10, desc[UR8][R18.64] ;  /* 0x00000008120a7981 */ /* 0x000168000c1e1900 */
.L_x_398:
[----:B------:R-:W-:Y:S05]  /*0a70*/  BSYNC.RECONVERGENT B1 ;  /* 0x0000000000017941 */ /* 0x000fea0003800200 */
.L_x_396:
[----:B-----5:R-:W-:Y:S01]  /*0a80*/  FMUL.FTZ R7, R10, UR7 ;  /* 0x000000070a077c20 */ /* 0x020fe20008410000 */
[----:B------:R-:W-:Y:S01]  /*0a90*/  MOV R10, R16 ;  /* 0x00000010000a7202 */ /* 0x000fe20000000f00 */
[----:B--2---:R-:W-:Y:S01]  /*0aa0*/  IMAD.MOV.U32 R11, RZ, RZ, R15 ;  /* 0x000000ffff0b7224 */ /* 0x004fe200078e000f */
[----:B------:R-:W-:Y:S02]  /*0ab0*/  IADD3 R20, P0, PT, R20, -0x1, RZ ;  /* 0xffffffff14147810 */ /* 0x000fe40007f1e0ff */
[----:B------:R-:W-:Y:S02]  /*0ac0*/  IADD3 R2, P1, PT, R3, R2, RZ ;  /* 0x0000000203027210 */ /* 0x000fe40007f3e0ff */
[----:B------:R2:W-:Y:S01]  /*0ad0*/  STG.E desc[UR8][R10.64], R7 ;  /* 0x000000070a007986 */ /* 0x0005e2000c101908 */
[----:B------:R-:W-:Y:S02]  /*0ae0*/  IADD3.X R17, PT, PT, R17, -0x1, RZ, P0, !PT ;  /* 0xffffffff11117810 */ /* 0x000fe400007fe4ff */
[----:B------:R-:W-:Y:S01]  /*0af0*/  ISETP.NE.U32.AND P0, PT, R20, RZ, PT ;  /* 0x000000ff1400720c */ /* 0x000fe20003f05070 */
[----:B------:R-:W-:Y:S01]  /*0b00*/  IMAD.X R9, RZ, RZ, R9, P1 ;  /* 0x000000ffff097224 */ /* 0x000fe200008e0609 */
[----:B------:R-:W-:-:S02]  /*0b10*/  LEA R16, P2, R3, R16, 0x2 ;  /* 0x0000001003107211 */ /* 0x000fc400078410ff */
[----:B------:R-:W-:Y:S02]  /*0b20*/  ISETP.NE.AND.EX P0, PT, R17, RZ, PT, P0 ;  /* 0x000000ff1100720c */ /* 0x000fe40003f05300 */
[----:B------:R-:W-:-:S11]  /*0b30*/  LEA.HI.X R15, R3, R15, RZ, 0x2, P2 ;  /* 0x0000000f030f7211 */ /* 0x000fd600010f14ff */
[----:B--2---:R-:W-:Y:S05]  /*0b40*/  @P0 BRA `(.L_x_399) ;  /* 0xfffffff800840947 */ /* 0x004fea000383ffff */
.L_x_392:
[----:B--234-:R-:W-:Y:S05]  /*0b50*/  BSYNC.RECONVERGENT B0 ;  /* 0x0000000000007941 */ /* 0x01cfea0003800200 */
.L_x_391:
[----:B-1----:R-:W1:Y:S01]  /*0b60*/  LDC R14, c[0x0][0x3d4] ;  /* 0x0000f500ff0e7b82 */ /* 0x002e620000000800 */
[----:B------:R-:W-:Y:S01]  /*0b70*/  ISETP.GE.U32.AND P0, PT, R6, 0x3, PT ;  /* 0x000000030600780c */ /* 0x000fe20003f06070 */
[----:B------:R-:W2:Y:S03]  /*0b80*/  LDCU UR15, c[0x0][0x3c4] ;  /* 0x00007880ff0f77ac */ /* 0x000ea60008000800 */
[----:B------:R-:W-:Y:S01]  /*0b90*/  ISETP.GE.U32.AND.EX P0, PT, R5, RZ, PT, P0 ;  /* 0x000000ff0500720c */ /* 0x000fe20003f06100 */
[----:B------:R-:W3:Y:S02]  /*0ba0*/  LDCU UR23, c[0x0][0x3c0] ;  /* 0x00007800ff1777ac */ /* 0x000ee40008000800 */
[----:B------:R-:W4:Y:S01]  /*0bb0*/  LDC.64 R16, c[0x0][0x398] ;  /* 0x0000e600ff107b82 */ /* 0x000f220000000a00 */
[----:B------:R-:W0:Y:S01]  /*0bc0*/  LDCU UR16, c[0x0][0x3a0] ;  /* 0x00007400ff1077ac */ /* 0x000e220008000800 */
[----:B------:R-:W0:Y:S01]  /*0bd0*/  LDCU UR17, c[0x0][0x3d8] ;  /* 0x00007b00ff1177ac */ /* 0x000e220008000800 */
[----:B------:R-:W0:Y:S01]  /*0be0*/  LDCU.64 UR18, c[0x0][0x388] ;  /* 0x00007100ff1277ac */ /* 0x000e220008000a00 */
[----:B------:R-:W0:Y:S06]  /*0bf0*/  LDCU.64 UR20, c[0x0][0x380] ;  /* 0x00007000ff1477ac */ /* 0x000e2c0008000a00 */
[----:B0-23--:R-:W-:Y:S05]  /*0c00*/  @!P0 EXIT ;  /* 0x000000000000894d */ /* 0x00dfea0003800000 */
[----:B------:R-:W-:Y:S01]  /*0c10*/  BSSY.RECONVERGENT B0, `(.L_x_400) ;  /* 0x0000168000007945 */ /* 0x000fe20003800200 */
.L_x_425:
        /* <DEDUP_REMOVED lines=26> */
.L_x_402:
[----:B------:R-:W-:Y:S02]  /*0dc0*/  MOV R19, R2 ;  /* 0x0000000200137202 */ /* 0x000fe40000000f00 */
[----:B------:R-:W-:-:S07]  /*0dd0*/  MOV R4, 0xdf0 ;  /* 0x00000df000047802 */ /* 0x000fce0000000f00 */
[----:B-1--4-:R-:W-:Y:S05]  /*0de0*/  CALL.REL.NOINC `($__internal_14_$__cuda_sm20_div_s64) ;  /* 0x0000003400b07944 */ /* 0x012fea0003c00000 */
[----:B------:R-:W-:Y:S02]  /*0df0*/  IMAD.MOV R6, RZ, RZ, -R8 ;  /* 0x000000ffff067224 */ /* 0x000fe400078e0a08 */
[----:B------:R-:W-:-:S04]  /*0e00*/  IMAD.U32 R7, RZ, RZ, UR23 ;  /* 0x00000017ff077e24 */ /* 0x000fc8000f8e00ff */
[----:B------:R-:W-:-:S07]  /*0e10*/  IMAD R6, R6, R7, R2 ;  /* 0x0000000706067224 */ /* 0x000fce00078e0202 */
.L_x_403:
[----:B------:R-:W-:Y:S05]  /*0e20*/  BSYNC.RECONVERGENT B1 ;  /* 0x0000000000017941 */ /* 0x000fea0003800200 */
.L_x_401:
        /* <DEDUP_REMOVED lines=14> */
[----:B------:R2:W5:Y:S01]  /*0f10*/  LDG.E R18, desc[UR8][R18.64] ;  /* 0x0000000812127981 */ /* 0x000562000c1e1900 */
[----:B------:R-:W-:Y:S05]  /*0f20*/  BRA `(.L_x_406) ;  /* 0x00000000008c7947 */ /* 0x000fea0003800000 */
.L_x_405:
        /* <DEDUP_REMOVED lines=34> */
[----:B------:R0:W5:Y:S04]  /*1150*/  LDG.E R18, desc[UR8][R20.64] ;  /* 0x0000000814127981 */ /* 0x000168000c1e1900 */
.L_x_406:
[----:B------:R-:W-:Y:S05]  /*1160*/  BSYNC.RECONVERGENT B1 ;  /* 0x0000000000017941 */ /* 0x000fea0003800200 */
.L_x_404:
[----:B0-----:R-:W-:Y:S01]  /*1170*/  LEA R20, P0, R2, UR20, 0x2 ;  /* 0x0000001402147c11 */ /* 0x001fe2000f8010ff */
[----:B-----5:R-:W-:Y:S01]  /*1180*/  FMUL.FTZ R5, R18, UR17 ;  /* 0x0000001112057c20 */ /* 0x020fe20008410000 */
[----:B------:R-:W-:Y:S02]  /*1190*/  BSSY.RECONVERGENT B1, `(.L_x_407) ;  /* 0x0000023000017945 */ /* 0x000fe40003800200 */
[----:B------:R-:W-:Y:S02]  /*11a0*/  LEA.HI.X R21, R2, UR21, R9, 0x2, P0 ;  /* 0x0000001502157c11 */ /* 0x000fe400080f1409 */
[----:B------:R-:W-:-:S03]  /*11b0*/  IADD3 R6, P0, PT, R3, R2, RZ ;  /* 0x0000000203067210 */ /* 0x000fc60007f1e0ff */
[----:B------:R0:W-:Y:S02]  /*11c0*/  STG.E desc[UR8][R20.64], R5 ;  /* 0x0000000514007986 */ /* 0x0001e4000c101908 */
        /* <DEDUP_REMOVED lines=25> */
.L_x_408:
[----:B--2---:R-:W-:Y:S02]  /*1360*/  MOV R19, R6 ;  /* 0x0000000600137202 */ /* 0x004fe40000000f00 */
[----:B------:R-:W-:-:S07]  /*1370*/  MOV R4, 0x1390 ;  /* 0x0000139000047802 */ /* 0x000fce0000000f00 */
[----:B-1--4-:R-:W-:Y:S05]  /*1380*/  CALL.REL.NOINC `($__internal_14_$__cuda_sm20_div_s64) ;  /* 0x0000003000487944 */ /* 0x012fea0003c00000 */
[----:B------:R-:W-:Y:S02]  /*1390*/  IMAD.MOV R2, RZ, RZ, -R8 ;  /* 0x000000ffff027224 */ /* 0x000fe400078e0a08 */
[----:B------:R-:W-:-:S04]  /*13a0*/  IMAD.U32 R7, RZ, RZ, UR23 ;  /* 0x00000017ff077e24 */ /* 0x000fc8000f8e00ff */
[----:B------:R-:W-:-:S07]  /*13b0*/  IMAD R2, R2, R7, R6 ;  /* 0x0000000702027224 */ /* 0x000fce00078e0206 */
.L_x_409:
[----:B------:R-:W-:Y:S05]  /*13c0*/  BSYNC.RECONVERGENT B1 ;  /* 0x0000000000017941 */ /* 0x000fea0003800200 */
.L_x_407:
        /* <DEDUP_REMOVED lines=14> */
[----:B------:R2:W5:Y:S01]  /*14b0*/  LDG.E R18, desc[UR8][R18.64] ;  /* 0x0000000812127981 */ /* 0x000562000c1e1900 */
[----:B------:R-:W-:Y:S05]  /*14c0*/  BRA `(.L_x_412) ;  /* 0x00000000008c7947 */ /* 0x000fea0003800000 */
.L_x_411:
        /* <DEDUP_REMOVED lines=35> */
.L_x_412:
[----:B------:R-:W-:Y:S05]  /*1700*/  BSYNC.RECONVERGENT B1 ;  /* 0x0000000000017941 */ /* 0x000fea0003800200 */
.L_x_410:
[----:B------:R-:W-:Y:S01]  /*1710*/  IMAD.SHL.U32 R5, R3, 0x4, RZ ;  /* 0x0000000403057824 */ /* 0x000fe200078e00ff */
[----:B------:R-:W-:Y:S01]  /*1720*/  SHF.R.U32.HI R2, RZ, 0x1e, R3 ;  /* 0x0000001eff027819 */ /* 0x000fe20000011603 */
[----:B-----5:R-:W-:Y:S01]  /*1730*/  FMUL.FTZ R11, R18, UR17 ;  /* 0x00000011120b7c20 */ /* 0x020fe20008410000 */
[----:B------:R-:W-:Y:S02]  /*1740*/  BSSY.RECONVERGENT B1, `(.L_x_413) ;  /* 0x0000024000017945 */ /* 0x000fe40003800200 */
[----:B------:R-:W-:-:S04]  /*1750*/  IADD3 R20, P0, PT, R5, R20, RZ ;  /* 0x0000001405147210 */ /* 0x000fc80007f1e0ff */
[----:B------:R-:W-:Y:S02]  /*1760*/  IADD3.X R21, PT, PT, R2, R21, RZ, P0, !PT ;  /* 0x0000001502157210 */ /* 0x000fe400007fe4ff */
[----:B------:R-:W-:-:S03]  /*1770*/  IADD3 R6, P0, PT, R3, R6, RZ ;  /* 0x0000000603067210 */ /* 0x000fc60007f1e0ff */
[----:B------:R3:W-:Y:S02]  /*1780*/  STG.E desc[UR8][R20.64], R11 ;  /* 0x0000000b14007986 */ /* 0x0007e4000c101908 */
        /* <DEDUP_REMOVED lines=25> */
.L_x_414:
[----:B--2---:R-:W-:Y:S01]  /*1920*/  IMAD.MOV.U32 R19, RZ, RZ, R6 ;  /* 0x000000ffff137224 */ /* 0x004fe200078e0006 */
[----:B------:R-:W-:-:S07]  /*1930*/  MOV R4, 0x1950 ;  /* 0x0000195000047802 */ /* 0x000fce0000000f00 */
[----:B01--4-:R-:W-:Y:S05]  /*1940*/  CALL.REL.NOINC `($__internal_14_$__cuda_sm20_div_s64) ;  /* 0x0000002800d87944 */ /* 0x013fea0003c00000 */
[----:B------:R-:W-:Y:S01]  /*1950*/  MOV R7, UR23 ;  /* 0x0000001700077c02 */ /* 0x000fe20008000f00 */
[----:B------:R-:W-:-:S04]  /*1960*/  IMAD.MOV R18, RZ, RZ, -R8 ;  /* 0x000000ffff127224 */ /* 0x000fc800078e0a08 */
[----:B------:R-:W-:-:S07]  /*1970*/  IMAD R18, R18, R7, R6 ;  /* 0x0000000712127224 */ /* 0x000fce00078e0206 */
.L_x_415:
[----:B------:R-:W-:Y:S05]  /*1980*/  BSYNC.RECONVERGENT B1 ;  /* 0x0000000000017941 */ /* 0x000fea0003800200 */
.L_x_413:
        /* <DEDUP_REMOVED lines=14> */
[----:B------:R2:W5:Y:S01]  /*1a70*/  LDG.E R10, desc[UR8][R18.64] ;  /* 0x00000008120a7981 */ /* 0x000562000c1e1900 */
[----:B------:R-:W-:Y:S05]  /*1a80*/  BRA `(.L_x_418) ;  /* 0x0000000000887947 */ /* 0x000fea0003800000 */
.L_x_417:
        /* <DEDUP_REMOVED lines=33> */
[----:B------:R3:W5:Y:S04]  /*1ca0*/  LDG.E R10, desc[UR8][R10.64] ;  /* 0x000000080a0a7981 */ /* 0x000768000c1e1900 */
.L_x_418:
[----:B------:R-:W-:Y:S05]  /*1cb0*/  BSYNC.RECONVERGENT B1 ;  /* 0x0000000000017941 */ /* 0x000fea0003800200 */
.L_x_416:
[----:B------:R-:W-:Y:S01]  /*1cc0*/  IADD3 R20, P0, PT, R5, R20, RZ ;  /* 0x0000001405147210 */ /* 0x000fe20007f1e0ff */
[----:B---3-5:R-:W-:Y:S01]  /*1cd0*/  FMUL.FTZ R11, R10, UR17 ;  /* 0x000000110a0b7c20 */ /* 0x028fe20008410000 */
[----:B------:R-:W-:Y:S03]  /*1ce0*/  BSSY.RECONVERGENT B1, `(.L_x_419) ;  /* 0x0000023000017945 */ /* 0x000fe60003800200 */
[----:B------:R-:W-:Y:S01]  /*1cf0*/  IMAD.X R21, R2, 0x1, R21, P0 ;  /* 0x0000000102157824 */ /* 0x000fe200000e0615 */
[----:B------:R-:W-:-:S04]  /*1d00*/  IADD3 R6, P0, PT, R3, R6, RZ ;  /* 0x0000000603067210 */ /* 0x000fc80007f1e0ff */
[----:B------:R3:W-:Y:S01]  /*1d10*/  STG.E desc[UR8][R20.64], R11 ;  /* 0x0000000b14007986 */ /* 0x0007e2000c101908 */
[----:B------:R-:W-:-:S05]  /*1d20*/  IMAD.X R9, RZ, RZ, R9, P0 ;  /* 0x000000ffff097224 */ /* 0x000fca00000e0609 */
[----:B------:R-:W-:-:S04]  /*1d30*/  LOP3.LUT R4, R9, R4, RZ, 0xfc, !PT ;  /* 0x0000000409047212 */ /* 0x000fc800078efcff */
[----:B------:R-:W-:-:S13]  /*1d40*/  ISETP.NE.U32.AND P0, PT, R4, RZ, PT ;  /* 0x000000ff0400720c */ /* 0x000fda0003f05070 */
[----:B---3--:R-:W-:Y:S05]  /*1d50*/  @P0 BRA `(.L_x_420) ;  /* 0x0000000000540947 */ /* 0x008fea0003800000 */
[----:B------:R-:W3:Y:S01]  /*1d60*/  I2F.U32.RP R15, R7 ;  /* 0x00000007000f7306 */ /* 0x000ee20000209000 */
[----:B------:R-:W-:-:S07]  /*1d70*/  ISETP.NE.U32.AND P2, PT, R7, RZ, PT ;  /* 0x000000ff0700720c */ /* 0x000fce0003f45070 */
[----:B---3--:R-:W3:Y:S02]  /*1d80*/  MUFU.RCP R15, R15 ;  /* 0x0000000f000f7308 */ /* 0x008ee40000001000 */
[----:B---3--:R-:W-:-:S06]  /*1d90*/  IADD3 R10, PT, PT, R15, 0xffffffe, RZ ;  /* 0x0ffffffe0f0a7810 */ /* 0x008fcc0007ffe0ff */
[----:B------:R3:W5:Y:S02]  /*1da0*/  F2I.FTZ.U32.TRUNC.NTZ R11, R10 ;  /* 0x0000000a000b7305 */ /* 0x000764000021f000 */
[----:B---3--:R-:W-:Y:S02]  /*1db0*/  IMAD.MOV.U32 R10, RZ, RZ, RZ ;  /* 0x000000ffff0a7224 */ /* 0x008fe400078e00ff */
[----:B-----5:R-:W-:-:S04]  /*1dc0*/  IMAD.MOV R4, RZ, RZ, -R11 ;  /* 0x000000ffff047224 */ /* 0x020fc800078e0a0b */
[----:B--2---:R-:W-:-:S04]  /*1dd0*/  IMAD R19, R4, R7, RZ ;  /* 0x0000000704137224 */ /* 0x004fc800078e02ff */
        /* <DEDUP_REMOVED lines=13> */
.L_x_420:
[----:B--2---:R-:W-:Y:S01]  /*1eb0*/  IMAD.MOV.U32 R19, RZ, RZ, R6 ;  /* 0x000000ffff137224 */ /* 0x004fe200078e0006 */
[----:B------:R-:W-:-:S07]  /*1ec0*/  MOV R4, 0x1ee0 ;  /* 0x00001ee000047802 */ /* 0x000fce0000000f00 */
[----:B01--4-:R-:W-:Y:S05]  /*1ed0*/  CALL.REL.NOINC `($__internal_14_$__cuda_sm20_div_s64) ;  /* 0x0000002400747944 */ /* 0x013fea0003c00000 */
[----:B------:R-:W-:Y:S01]  /*1ee0*/  IADD3 R18, PT, PT, -R8, RZ, RZ ;  /* 0x000000ff08127210 */ /* 0x000fe20007ffe1ff */
[----:B------:R-:W-:-:S04]  /*1ef0*/  IMAD.U32 R7, RZ, RZ, UR23 ;  /* 0x00000017ff077e24 */ /* 0x000fc8000f8e00ff */
[----:B------:R-:W-:-:S07]  /*1f00*/  IMAD R18, R18, R7, R6 ;  /* 0x0000000712127224 */ /* 0x000fce00078e0206 */
.L_x_421:
[----:B------:R-:W-:Y:S05]  /*1f10*/  BSYNC.RECONVERGENT B1 ;  /* 0x0000000000017941 */ /* 0x000fea0003800200 */
.L_x_419:
        /* <DEDUP_REMOVED lines=12> */
[----:B0-----:R2:W5:Y:S01]  /*1fe0*/  LDG.E R22, desc[UR8][R10.64] ;  /* 0x000000080a167981 */ /* 0x001562000c1e1900 */
[----:B------:R-:W-:Y:S05]  /*1ff0*/  BRA `(.L_x_424) ;  /* 0x00000000007c7947 */ /* 0x000fea0003800000 */
.L_x_423:
[----:B-1----:R-:W-:Y:S02]  /*2000*/  IABS R15, R14 ;  /* 0x0000000e000f7213 */ /* 0x002fe40000000000 */
[----:B0-----:R-:W-:Y:S02]  /*2010*/  IABS R22, R8 ;  /* 0x0000000800167213 */ /* 0x001fe40000000000 */
[----:B------:R-:W0:Y:S01]  /*2020*/  I2F.RP R19, R15 ;  /* 0x0000000f00137306 */ /* 0x000e220000209400 */
[----:B------:R-:W-:-:S04]  /*2030*/  LOP3.LUT R8, R8, R14, RZ, 0x3c, !PT ;  /* 0x0000000e08087212 */ /* 0x000fc800078e3cff */
[----:B------:R-:W-:-:S03]  /*2040*/  ISETP.GE.AND P2, PT, R8, RZ, PT ;  /* 0x000000ff0800720c */ /* 0x000fc60003f46270 */
[----:B0-----:R-:W0:Y:S02]  /*2050*/  MUFU.RCP R19, R19 ;  /* 0x0000001300137308 */ /* 0x001e240000001000 */
[----:B0-----:R-:W-:-:S06]  /*2060*/  VIADD R23, R19, 0xffffffe ;  /* 0x0ffffffe13177836 */ /* 0x001fcc0000000000 */
[----:B------:R-:W0:Y:S02]  /*2070*/  F2I.FTZ.U32.TRUNC.NTZ R11, R23 ;  /* 0x00000017000b7305 */ /* 0x000e24000021f000 */
[----:B0-----:R-:W-:-:S04]  /*2080*/  IMAD.MOV R10, RZ, RZ, -R11 ;  /* 0x000000ffff0a7224 */ /* 0x001fc800078e0a0b */
[----:B------:R-:W-:Y:S02]  /*2090*/  IMAD R25, R10, R15, RZ ;  /* 0x0000000f0a197224 */ /* 0x000fe400078e02ff */
[----:B------:R-:W-:-:S05]  /*20a0*/  HFMA2 R10, -RZ, RZ, 0, 0 ;  /* 0x00000000ff0a7431 */ /* 0x000fca00000001ff */
        /* <DEDUP_REMOVED lines=19> */
[----:B------:R0:W5:Y:S04]  /*21e0*/  LDG.E R22, desc[UR8][R22.64] ;  /* 0x0000000816167981 */ /* 0x000168000c1e1900 */
.L_x_424:
[----:B------:R-:W-:Y:S05]  /*21f0*/  BSYNC.RECONVERGENT B1 ;  /* 0x0000000000017941 */ /* 0x000fea0003800200 */
.L_x_422:
[----:B------:R-:W-:Y:S01]  /*2200*/  IADD3 R4, P0, PT, R5, R20, RZ ;  /* 0x0000001405047210 */ /* 0x000fe20007f1e0ff */
[----:B-----5:R-:W-:-:S03]  /*2210*/  FMUL.FTZ R7, R22, UR17 ;  /* 0x0000001116077c20 */ /* 0x020fc60008410000 */
[----:B------:R-:W-:Y:S02]  /*2220*/  IADD3.X R5, PT, PT, R2, R21, RZ, P0, !PT ;  /* 0x0000001502057210 */ /* 0x000fe400007fe4ff */
[----:B------:R-:W-:-:S03]  /*2230*/  IADD3 R2, P0, PT, R3, R6, RZ ;  /* 0x0000000603027210 */ /* 0x000fc60007f1e0ff */
[----:B------:R3:W-:Y:S02]  /*2240*/  STG.E desc[UR8][R4.64], R7 ;  /* 0x0000000704007986 */ /* 0x0007e4000c101908 */
[----:B------:R-:W-:Y:S01]  /*2250*/  IMAD.X R9, RZ, RZ, R9, P0 ;  /* 0x000000ffff097224 */ /* 0x000fe200000e0609 */
[----:B------:R-:W-:-:S04]  /*2260*/  ISETP.GE.U32.AND P0, PT, R2, R12, PT ;  /* 0x0000000c0200720c */ /* 0x000fc80003f06070 */
[----:B------:R-:W-:-:S13]  /*2270*/  ISETP.GE.AND.EX P0, PT, R9, R0, PT, P0 ;  /* 0x000000000900720c */ /* 0x000fda0003f06300 */
[----:B---3--:R-:W-:Y:S05]  /*2280*/  @!P0 BRA `(.L_x_425) ;  /* 0xffffffe800648947 */ /* 0x008fea000383ffff */
[----:B------:R-:W-:Y:S05]  /*2290*/  BSYNC.RECONVERGENT B0 ;  /* 0x0000000000007941 */ /* 0x000fea0003800200 */
.L_x_400:
[----:B------:R-:W-:Y:S05]  /*22a0*/  EXIT ;  /* 0x000000000000794d */ /* 0x000fea0003800000 */
.L_x_387:
        /* <DEDUP_REMOVED lines=34> */
.L_x_427:
[----:B------:R-:W-:-:S07]  /*24d0*/  MOV R8, 0x24f0 ;  /* 0x000024f000087802 */ /* 0x000fce0000000f00 */
[----:B------:R-:W-:Y:S05]  /*24e0*/  CALL.REL.NOINC `($__internal_15_$__cuda_sm20_div_u64) ;  /* 0x0000002400247944 */ /* 0x000fea0003c00000 */
.L_x_428:
[----:B------:R-:W-:Y:S05]  /*24f0*/  BSYNC.RECONVERGENT B0 ;  /* 0x0000000000007941 */ /* 0x000fea0003800200 */
.L_x_426:
        /* <DEDUP_REMOVED lines=25> */
.L_x_437:
        /* <DEDUP_REMOVED lines=26> */
.L_x_432:
[----:B------:R-:W-:Y:S01]  /*2830*/  IMAD.MOV.U32 R19, RZ, RZ, R2 ;  /* 0x000000ffff137224 */ /* 0x000fe200078e0002 */
[----:B------:R-:W-:-:S07]  /*2840*/  MOV R4, 0x2860 ;  /* 0x0000286000047802 */ /* 0x000fce0000000f00 */
[----:B0--34-:R-:W-:Y:S05]  /*2850*/  CALL.REL.NOINC `($__internal_14_$__cuda_sm20_div_s64) ;  /* 0x0000001c00147944 */ /* 0x019fea0003c00000 */
[----:B------:R-:W-:Y:S01]  /*2860*/  IADD3 R23, PT, PT, -R8, RZ, RZ ;  /* 0x000000ff08177210 */ /* 0x000fe20007ffe1ff */
[----:B------:R-:W-:-:S04]  /*2870*/  IMAD.U32 R7, RZ, RZ, UR21 ;  /* 0x00000015ff077e24 */ /* 0x000fc8000f8e00ff */
[----:B------:R-:W-:-:S07]  /*2880*/  IMAD R23, R23, R7, R2 ;  /* 0x0000000717177224 */ /* 0x000fce00078e0202 */
.L_x_433:
[----:B0---4-:R-:W-:Y:S05]  /*2890*/  BSYNC.RECONVERGENT B1 ;  /* 0x0000000000017941 */ /* 0x011fea0003800200 */
.L_x_431:
        /* <DEDUP_REMOVED lines=17> */
[----:B------:R1:W5:Y:S01]  /*29b0*/  LDG.E R10, desc[UR8][R10.64] ;  /* 0x000000080a0a7981 */ /* 0x000362000c1e1900 */
[----:B------:R-:W-:Y:S05]  /*29c0*/  BRA `(.L_x_436) ;  /* 0x0000000000847947 */ /* 0x000fea0003800000 */
.L_x_435:
        /* <DEDUP_REMOVED lines=32> */
[----:B------:R0:W5:Y:S04]  /*2bd0*/  LDG.E R10, desc[UR8][R24.64] ;  /* 0x00000008180a7981 */ /* 0x000168000c1e1900 */
.L_x_436:
[----:B------:R-:W-:Y:S05]  /*2be0*/  BSYNC.RECONVERGENT B1 ;  /* 0x0000000000017941 */ /* 0x000fea0003800200 */
.L_x_434:
[----:B-----5:R-:W-:Y:S01]  /*2bf0*/  FMUL.FTZ R7, R10, UR16 ;  /* 0x000000100a077c20 */ /* 0x020fe20008410000 */
[----:B------:R-:W-:Y:S01]  /*2c00*/  IMAD.MOV.U32 R10, RZ, RZ, R20 ;  /* 0x000000ffff0a7224 */ /* 0x000fe200078e0014 */
[----:B------:R-:W-:Y:S01]  /*2c10*/  IADD3 R22, P0, PT, R22, -0x1, RZ ;  /* 0xffffffff16167810 */ /* 0x000fe20007f1e0ff */
[----:B-1----:R-:W-:Y:S01]  /*2c20*/  IMAD.MOV.U32 R11, RZ, RZ, R21 ;  /* 0x000000ffff0b7224 */ /* 0x002fe200078e0015 */
[----:B------:R-:W-:Y:S02]  /*2c30*/  IADD3 R2, P1, PT, R3, R2, RZ ;  /* 0x0000000203027210 */ /* 0x000fe40007f3e0ff */
[----:B------:R-:W-:Y:S02]  /*2c40*/  IADD3.X R17, PT, PT, R17, -0x1, RZ, P0, !PT ;  /* 0xffffffff11117810 */ /* 0x000fe400007fe4ff */
[----:B------:R1:W-:Y:S01]  /*2c50*/  STG.E desc[UR8][R10.64], R7 ;  /* 0x000000070a007986 */ /* 0x0003e2000c101908 */
[----:B------:R-:W-:Y:S02]  /*2c60*/  ISETP.NE.U32.AND P0, PT, R22, RZ, PT ;  /* 0x000000ff1600720c */ /* 0x000fe40003f05070 */
[----:B------:R-:W-:-:S02]  /*2c70*/  LEA R20, P2, R3, R20, 0x2 ;  /* 0x0000001403147211 */ /* 0x000fc400078410ff */
[----:B------:R-:W-:Y:S02]  /*2c80*/  ISETP.NE.AND.EX P0, PT, R17, RZ, PT, P0 ;  /* 0x000000ff1100720c */ /* 0x000fe40003f05300 */
[----:B------:R-:W-:Y:S02]  /*2c90*/  IADD3.X R9, PT, PT, RZ, R9, RZ, P1, !PT ;  /* 0x00000009ff097210 */ /* 0x000fe40000ffe4ff */
[----:B------:R-:W-:-:S09]  /*2ca0*/  LEA.HI.X R21, R3, R21, RZ, 0x2, P2 ;  /* 0x0000001503157211 */ /* 0x000fd200010f14ff */
[----:B-1----:R-:W-:Y:S05]  /*2cb0*/  @P0 BRA `(.L_x_437) ;  /* 0xfffffff800740947 */ /* 0x002fea000383ffff */
.L_x_430:
[----:B0-234-:R-:W-:Y:S05]  /*2cc0*/  BSYNC.RECONVERGENT B0 ;  /* 0x0000000000007941 */ /* 0x01dfea0003800200 */
.L_x_429:
[----:B------:R-:W0:Y:S01]  /*2cd0*/  LDC R20, c[0x0][0x3d4] ;  /* 0x0000f500ff147b82 */ /* 0x000e220000000800 */
[----:B------:R-:W-:Y:S01]  /*2ce0*/  ISETP.GE.U32.AND P0, PT, R5, 0x3, PT ;  /* 0x000000030500780c */ /* 0x000fe20003f06070 */
[----:B------:R-:W1:Y:S03]  /*2cf0*/  LDCU UR7, c[0x0][0x3c4] ;  /* 0x00007880ff0777ac */ /* 0x000e660008000800 */
[----:B------:R-:W-:Y:S01]  /*2d00*/  ISETP.GE.U32.AND.EX P0, PT, R6, RZ, PT, P0 ;  /* 0x000000ff0600720c */ /* 0x000fe20003f06100 */
[----:B------:R-:W2:Y:S02]  /*2d10*/  LDCU UR24, c[0x0][0x3c0] ;  /* 0x00007800ff1877ac */ /* 0x000ea40008000800 */
[----:B------:R-:W3:Y:S01]  /*2d20*/  LDC.64 R14, c[0x0][0x398] ;  /* 0x0000e600ff0e7b82 */ /* 0x000ee20000000a00 */
[----:B------:R-:W4:Y:S01]  /*2d30*/  LDCU UR17, c[0x0][0x3a0] ;  /* 0x00007400ff1177ac */ /* 0x000f220008000800 */
[----:B------:R-:W0:Y:S06]  /*2d40*/  LDCU UR20, c[0x0][0x3d8] ;  /* 0x00007b00ff1477ac */ /* 0x000e2c0008000800 */
[----:B------:R-:W0:Y:S01]  /*2d50*/  LDC.64 R16, c[0x0][0x390] ;  /* 0x0000e400ff107b82 */ /* 0x000e220000000a00 */
[----:B------:R-:W0:Y:S01]  /*2d60*/  LDCU.64 UR18, c[0x0][0x388] ;  /* 0x00007100ff1277ac */ /* 0x000e220008000a00 */
[----:B------:R-:W0:Y:S02]  /*2d70*/  LDCU.64 UR22, c[0x0][0x380] ;  /* 0x00007000ff1677ac */ /* 0x000e240008000a00 */
[----:B012-4-:R-:W-:Y:S05]  /*2d80*/  @!P0 EXIT ;  /* 0x000000000000894d */ /* 0x017fea0003800000 */
[----:B------:R-:W-:Y:S01]  /*2d90*/  BSSY.RECONVERGENT B0, `(.L_x_438) ;  /* 0x0000170000007945 */ /* 0x000fe20003800200 */
.L_x_463:
        /* <DEDUP_REMOVED lines=26> */
.L_x_440:
[----:B------:R-:W-:Y:S01]  /*2f40*/  IMAD.MOV.U32 R19, RZ, RZ, R2 ;  /* 0x000000ffff137224 */ /* 0x000fe200078e0002 */
[----:B------:R-:W-:-:S07]  /*2f50*/  MOV R4, 0x2f70 ;  /* 0x00002f7000047802 */ /* 0x000fce0000000f00 */
[----:B---3--:R-:W-:Y:S05]  /*2f60*/  CALL.REL.NOINC `($__internal_14_$__cuda_sm20_div_s64) ;  /* 0x0000001400507944 */ /* 0x008fea0003c00000 */
[----:B------:R-:W-:Y:S01]  /*2f70*/  MOV R7, UR24 ;  /* 0x0000001800077c02 */ /* 0x000fe20008000f00 */
[----:B------:R-:W-:-:S04]  /*2f80*/  IMAD.MOV R6, RZ, RZ, -R8 ;  /* 0x000000ffff067224 */ /* 0x000fc800078e0a08 */
[----:B------:R-:W-:-:S07]  /*2f90*/  IMAD R6, R6, R7, R2 ;  /* 0x0000000706067224 */ /* 0x000fce00078e0202 */
.L_x_441:
[----:B------:R-:W-:Y:S05]  /*2fa0*/  BSYNC.RECONVERGENT B1 ;  /* 0x0000000000017941 */ /* 0x000fea0003800200 */
.L_x_439:
        /* <DEDUP_REMOVED lines=40> */
[----:B------:R1:W5:Y:S01]  /*3230*/  LDG.E R10, desc[UR8][R18.64] ;  /* 0x00000008120a7981 */ /* 0x000362000c1e1900 */
[----:B------:R-:W-:Y:S05]  /*3240*/  BRA `(.L_x_444) ;  /* 0x00000000002c7947 */ /* 0x000fea0003800000 */
.L_x_443:
        /* <DEDUP_REMOVED lines=10> */
[----:B------:R0:W5:Y:S04]  /*32f0*/  LDG.E R10, desc[UR8][R10.64] ;  /* 0x000000080a0a7981 */ /* 0x000168000c1e1900 */
.L_x_444:
[----:B------:R-:W-:Y:S05]  /*3300*/  BSYNC.RECONVERGENT B1 ;  /* 0x0000000000017941 */ /* 0x000fea0003800200 */
.L_x_442:
[----:B------:R-:W-:Y:S01]  /*3310*/  LEA R22, P0, R2, UR22, 0x2 ;  /* 0x0000001602167c11 */ /* 0x000fe2000f8010ff */
        /* <DEDUP_REMOVED lines=30> */
.L_x_446:
[----:B-1----:R-:W-:Y:S01]  /*3500*/  IMAD.MOV.U32 R19, RZ, RZ, R6 ;  /* 0x000000ffff137224 */ /* 0x002fe200078e0006 */
[----:B------:R-:W-:-:S07]  /*3510*/  MOV R4, 0x3530 ;  /* 0x0000353000047802 */ /* 0x000fce0000000f00 */
[----:B0--3--:R-:W-:Y:S05]  /*3520*/  CALL.REL.NOINC `($__internal_14_$__cuda_sm20_div_s64) ;  /* 0x0000000c00e07944 */ /* 0x009fea0003c00000 */
[----:B------:R-:W-:Y:S01]  /*3530*/  IADD3 R10, PT, PT, -R8, RZ, RZ ;  /* 0x000000ff080a7210 */ /* 0x000fe20007ffe1ff */
[----:B------:R-:W-:-:S04]  /*3540*/  IMAD.U32 R7, RZ, RZ, UR24 ;  /* 0x00000018ff077e24 */ /* 0x000fc8000f8e00ff */
[----:B------:R-:W-:-:S07]  /*3550*/  IMAD R10, R10, R7, R6 ;  /* 0x000000070a0a7224 */ /* 0x000fce00078e0206 */
.L_x_447:
[----:B------:R-:W-:Y:S05]  /*3560*/  BSYNC.RECONVERGENT B1 ;  /* 0x0000000000017941 */ /* 0x000fea0003800200 */
.L_x_445:
        /* <DEDUP_REMOVED lines=16> */
[----:B------:R1:W5:Y:S01]  /*3670*/  LDG.E R18, desc[UR8][R4.64] ;  /* 0x0000000804127981 */ /* 0x000362000c1e1900 */
[----:B------:R-:W-:Y:S05]  /*3680*/  BRA `(.L_x_450) ;  /* 0x0000000000887947 */ /* 0x000fea0003800000 */
.L_x_449:
        /* <DEDUP_REMOVED lines=33> */
[----:B------:R0:W5:Y:S04]  /*38a0*/  LDG.E R18, desc[UR8][R18.64] ;  /* 0x0000000812127981 */ /* 0x000168000c1e1900 */
.L_x_450:
[----:B------:R-:W-:Y:S05]  /*38b0*/  BSYNC.RECONVERGENT B1 ;  /* 0x0000000000017941 */ /* 0x000fea0003800200 */
.L_x_448:
[----:B------:R-:W-:Y:S01]  /*38c0*/  IMAD.SHL.U32 R2, R3, 0x4, RZ ;  /* 0x0000000403027824 */ /* 0x000fe200078e00ff */
[----:B-1----:R-:W-:Y:S01]  /*38d0*/  SHF.R.U32.HI R5, RZ, 0x1e, R3 ;  /* 0x0000001eff057819 */ /* 0x002fe20000011603 */
        /* <DEDUP_REMOVED lines=31> */
.L_x_452:
[----:B0-----:R-:W-:Y:S01]  /*3ad0*/  IMAD.MOV.U32 R19, RZ, RZ, R6 ;  /* 0x000000ffff137224 */ /* 0x001fe200078e0006 */
[----:B------:R-:W-:-:S07]  /*3ae0*/  MOV R4, 0x3b00 ;  /* 0x00003b0000047802 */ /* 0x000fce0000000f00 */
[----:B---3--:R-:W-:Y:S05]  /*3af0*/  CALL.REL.NOINC `($__internal_14_$__cuda_sm20_div_s64) ;  /* 0x00000008006c7944 */ /* 0x008fea0003c00000 */
[----:B------:R-:W-:Y:S01]  /*3b00*/  MOV R7, UR24 ;  /* 0x0000001800077c02 */ /* 0x000fe20008000f00 */
[----:B------:R-:W-:-:S04]  /*3b10*/  IMAD.MOV R18, RZ, RZ, -R8 ;  /* 0x000000ffff127224 */ /* 0x000fc800078e0a08 */
[----:B------:R-:W-:-:S07]  /*3b20*/  IMAD R18, R18, R7, R6 ;  /* 0x0000000712127224 */ /* 0x000fce00078e0206 */
.L_x_453:
[----:B------:R-:W-:Y:S05]  /*3b30*/  BSYNC.RECONVERGENT B1 ;  /* 0x0000000000017941 */ /* 0x000fea0003800200 */
.L_x_451:
        /* <DEDUP_REMOVED lines=18> */
.L_x_455:
        /* <DEDUP_REMOVED lines=34> */
.L_x_456:
[----:B------:R-:W-:Y:S05]  /*3e80*/  BSYNC.RECONVERGENT B1 ;  /* 0x0000000000017941 */ /* 0x000fea0003800200 */
.L_x_454:
[----:B------:R-:W-:Y:S01]  /*3e90*/  IADD3 R22, P0, PT, R2, R22, RZ ;  /* 0x0000001602167210 */ /* 0x000fe20007f1e0ff */
[----:B01---5:R-:W-:Y:S01]  /*3ea0*/  FMUL.FTZ R11, R10, UR20 ;  /* 0x000000140a0b7c20 */ /* 0x023fe20008410000 */
[----:B------:R-:W-:Y:S03]  /*3eb0*/  BSSY.RECONVERGENT B1, `(.L_x_457) ;  /* 0x0000023000017945 */ /* 0x000fe60003800200 */
[----:B------:R-:W-:Y:S01]  /*3ec0*/  IMAD.X R23, R5, 0x1, R23, P0 ;  /* 0x0000000105177824 */ /* 0x000fe200000e0617 */
[----:B------:R-:W-:-:S04]  /*3ed0*/  IADD3 R6, P0, PT, R3, R6, RZ ;  /* 0x0000000603067210 */ /* 0x000fc80007f1e0ff */
[----:B------:R0:W-:Y:S01]  /*3ee0*/  STG.E desc[UR8][R22.64], R11 ;  /* 0x0000000b16007986 */ /* 0x0001e2000c101908 */
        /* <DEDUP_REMOVED lines=8> */
[----:B------:R0:W1:Y:S02]  /*3f70*/  F2I.FTZ.U32.TRUNC.NTZ R11, R10 ;  /* 0x0000000a000b7305 */ /* 0x000064000021f000 */
        /* <DEDUP_REMOVED lines=16> */
.L_x_458:
[----:B------:R-:W-:Y:S01]  /*4080*/  IMAD.MOV.U32 R19, RZ, RZ, R6 ;  /* 0x000000ffff137224 */ /* 0x000fe200078e0006 */
[----:B------:R-:W-:-:S07]  /*4090*/  MOV R4, 0x40b0 ;  /* 0x000040b000047802 */ /* 0x000fce0000000f00 */
[----:B---3--:R-:W-:Y:S05]  /*40a0*/  CALL.REL.NOINC `($__internal_14_$__cuda_sm20_div_s64) ;  /* 0x0000000400007944 */ /* 0x008fea0003c00000 */
[----:B------:R-:W-:Y:S01]  /*40b0*/  IADD3 R18, PT, PT, -R8, RZ, RZ ;  /* 0x000000ff08127210 */ /* 0x000fe20007ffe1ff */
[----:B------:R-:W-:-:S04]  /*40c0*/  IMAD.U32 R7, RZ, RZ, UR24 ;  /* 0x00000018ff077e24 */ /* 0x000fc8000f8e00ff */
[----:B------:R-:W-:-:S07]  /*40d0*/  IMAD R18, R18, R7, R6 ;  /* 0x0000000712127224 */ /* 0x000fce00078e0206 */
.L_x_459:
[----:B------:R-:W-:Y:S05]  /*40e0*/  BSYNC.RECONVERGENT B1 ;  /* 0x0000000000017941 */ /* 0x000fea0003800200 */
.L_x_457:
        /* <DEDUP_REMOVED lines=17> */
.L_x_461:
        /* <DEDUP_REMOVED lines=30> */
[----:B------:R0:W5:Y:S04]  /*43e0*/  LDG.E R24, desc[UR8][R24.64] ;  /* 0x0000000818187981 */ /* 0x000168000c1e1900 */
.L_x_462:
[----:B------:R-:W-:Y:S05]  /*43f0*/  BSYNC.RECONVERGENT B1 ;  /* 0x0000000000017941 */ /* 0x000fea0003800200 */
.L_x_460:
[----:B------:R-:W-:Y:S01]  /*4400*/  IADD3 R4, P0, PT, R2, R22, RZ ;  /* 0x0000001602047210 */ /* 0x000fe20007f1e0ff */
[----:B-----5:R-:W-:-:S04]  /*4410*/  FMUL.FTZ R7, R24, UR20 ;  /* 0x0000001418077c20 */ /* 0x020fc80008410000 */
[----:B------:R-:W-:Y:S01]  /*4420*/  IMAD.X R5, R5, 0x1, R23, P0 ;  /* 0x0000000105057824 */ /* 0x000fe200000e0617 */
[----:B------:R-:W-:-:S04]  /*4430*/  IADD3 R2, P0, PT, R3, R6, RZ ;  /* 0x0000000603027210 */ /* 0x000fc80007f1e0ff */
[----:B------:R2:W-:Y:S01]  /*4440*/  STG.E desc[UR8][R4.64], R7 ;  /* 0x0000000704007986 */ /* 0x0005e2000c101908 */
[----:B------:R-:W-:Y:S01]  /*4450*/  IMAD.X R9, RZ, RZ, R9, P0 ;  /* 0x000000ffff097224 */ /* 0x000fe200000e0609 */
[----:B------:R-:W-:-:S04]  /*4460*/  ISETP.GE.U32.AND P0, PT, R2, R12, PT ;  /* 0x0000000c0200720c */ /* 0x000fc80003f06070 */
[----:B------:R-:W-:-:S13]  /*4470*/  ISETP.GE.AND.EX P0, PT, R9, R0, PT, P0 ;  /* 0x000000000900720c */ /* 0x000fda0003f06300 */
[----:B--2---:R-:W-:Y:S05]  /*4480*/  @!P0 BRA `(.L_x_463) ;  /* 0xffffffe800448947 */ /* 0x004fea000383ffff */
[----:B------:R-:W-:Y:S05]  /*4490*/  BSYNC.RECONVERGENT B0 ;  /* 0x0000000000007941 */ /* 0x000fea0003800200 */
.L_x_438:
[----:B------:R-:W-:Y:S05]  /*44a0*/  EXIT ;  /* 0x000000000000794d */ /* 0x000fea0003800000 */
        .weak           $__internal_14_$__cuda_sm20_div_s64
        .type           $__internal_14_$__cuda_sm20_div_s64,@function
        .size           $__internal_14_$__cuda_sm20_div_s64,($__internal_15_$__cuda_sm20_div_u64 - $__internal_14_$__cuda_sm20_div_s64)
$__internal_14_$__cuda_sm20_div_s64:
        /* <DEDUP_REMOVED lines=76> */
[----:B------:R-:W-:Y:S06]  /*4970*/  RET.REL.NODEC R10 `(_ZN17fastertransformer15embeddingLookupIfLi1EEEvPT_PKS1_PKiNS_18pPromptTuningParamIS1_EEiliiiiS1_) ;  /* 0xffffffb40aa07950 */ /* 0x000fec0003c3ffff */
        .weak           $__internal_15_$__cuda_sm20_div_u64
        .type           $__internal_15_$__cuda_sm20_div_u64,@function
        .size           $__internal_15_$__cuda_sm20_div_u64,(.L_x_702 - $__internal_15_$__cuda_sm20_div_u64)
$__internal_15_$__cuda_sm20_div_u64:
        /* <DEDUP_REMOVED lines=69> */
[----:B------:R-:W-:Y:S06]  /*4dd0*/  RET.REL.NODEC R4 `(_ZN17fastertransformer15embeddingLookupIfLi1EEEvPT_PKS1_PKiNS_18pPromptTuningParamIS1_EEiliiiiS1_) ;  /* 0xffffffb004887950 */ /* 0x000fec0003c3ffff */
.L_x_464:
        /* <DEDUP_REMOVED lines=10> */
.L_x_702:


//--------------------- .text._ZN17fastertransformer15embeddingLookupIfLi2EEEvPT_PKS1_PKiNS_18pPromptTuningParamIS1_EEiliiiiS1_ --------------------------
	.section	.text._ZN17fastertransformer15embeddingLookupIfLi2EEEvPT_PKS1_PKiNS_18pPromptTuningParamIS1_EEiliiiiS1_,"ax",@progbits
	.align	128
        .global         _ZN17fastertransformer15embeddingLookupIfLi2EEEvPT_PKS1_PKiNS_18pPromptTuningParamIS1_EEiliiiiS1_
        .type           _ZN17fastertransformer15embeddingLookupIfLi2EEEvPT_PKS1_PKiNS_18pPromptTuningParamIS1_EEiliiiiS1_,@function
        .size           _ZN17fastertransformer15embeddingLookupIfLi2EEEvPT_PKS1_PKiNS_18pPromptTuningParamIS1_EEiliiiiS1_,(.L_x_704 - _ZN17fastertransformer15embeddingLookupIfLi2EEEvPT_PKS1_PKiNS_18pPromptTuningParamIS1_EEiliiiiS1_)
        .other          _ZN17fastertransformer15embeddingLookupIfLi2EEEvPT_PKS1_PKiNS_18pPromptTuningParamIS1_EEiliiiiS1_,@"STO_CUDA_ENTRY STV_DEFAULT"
_ZN17fastertransformer15embeddingLookupIfLi2EEEvPT_PKS1_PKiNS_18pPromptTuningParamIS1_EEiliiiiS1_:
.text._ZN17fastertransformer15embeddingLookupIfLi2EEEvPT_PKS1_PKiNS_18pPromptTuningParamIS1_EEiliiiiS1_:
        /* <DEDUP_REMOVED lines=59> */
.L_x_467:
[----:B------:R-:W-:Y:S02]  /*03b0*/  MOV R7, R12 ;  /* 0x0000000c00077202 */ /* 0x000fe40000000f00 */
[----:B------:R-:W-:-:S07]  /*03c0*/  MOV R8, 0x3e0 ;  /* 0x000003e000087802 */ /* 0x000fce0000000f00 */
[----:B------:R-:W-:Y:S05]  /*03d0*/  CALL.REL.NOINC `($__internal_17_$__cuda_sm20_div_u64) ;  /* 0x00000048000c7944 */ /* 0x000fea0003c00000 */
[----:B------:R-:W-:Y:S02]  /*03e0*/  IMAD.MOV.U32 R8, RZ, RZ, R4 ;  /* 0x000000ffff087224 */ /* 0x000fe400078e0004 */
[----:B------:R-:W-:-:S07]  /*03f0*/  IMAD.MOV.U32 R9, RZ, RZ, R5 ;  /* 0x000000ffff097224 */ /* 0x000fce00078e0005 */
.L_x_468:
[----:B------:R-:W-:Y:S05]  /*0400*/  BSYNC.RECONVERGENT B0 ;  /* 0x0000000000007941 */ /* 0x000fea0003800200 */
.L_x_466:
        /* <DEDUP_REMOVED lines=10> */
[----:B------:R-:W4:Y:S01]  /*04b0*/  LDCU UR16, c[0x0][0x3d8] ;  /* 0x00007b00ff1077ac */ /* 0x000f220008000800 */
        /* <DEDUP_REMOVED lines=10> */
.L_x_477:
        /* <DEDUP_REMOVED lines=26> */
.L_x_472:
[----:B------:R-:W-:Y:S01]  /*0700*/  IMAD.MOV.U32 R23, RZ, RZ, R2 ;  /* 0x000000ffff177224 */ /* 0x000fe200078e0002 */
[----:B------:R-:W-:-:S07]  /*0710*/  MOV R4, 0x730 ;  /* 0x0000073000047802 */ /* 0x000fce0000000f00 */
[----:B--234-:R-:W-:Y:S05]  /*0720*/  CALL.REL.NOINC `($__internal_16_$__cuda_sm20_div_s64) ;  /* 0x0000004000047944 */ /* 0x01cfea0003c00000 */
[----:B------:R-:W-:Y:S01]  /*0730*/  IADD3 R12, PT, PT, -R19, RZ, RZ ;  /* 0x000000ff130c7210 */ /* 0x000fe20007ffe1ff */
[----:B------:R-:W-:Y:S02]  /*0740*/  IMAD.U32 R21, RZ, RZ, UR28 ;  /* 0x0000001cff157e24 */ /* 0x000fe4000f8e00ff */
[----:B------:R-:W-:Y:S02]  /*0750*/  IMAD.MOV.U32 R4, RZ, RZ, R19 ;  /* 0x000000ffff047224 */ /* 0x000fe400078e0013 */
[----:B------:R-:W-:-:S07]  /*0760*/  IMAD R19, R12, R21, R2 ;  /* 0x000000150c137224 */ /* 0x000fce00078e0202 */
.L_x_473:
[----:B--234-:R-:W-:Y:S05]  /*0770*/  BSYNC.RECONVERGENT B1 ;  /* 0x0000000000017941 */ /* 0x01cfea0003800200 */
.L_x_471:
        /* <DEDUP_REMOVED lines=15> */
.L_x_475:
        /* <DEDUP_REMOVED lines=35> */
[----:B------:R0:W5:Y:S02]  /*0aa0*/  LDG.E R16, desc[UR10][R16.64] ;  /* 0x0000000a10107981 */ /* 0x000164000c1e1900 */
.L_x_476:
[----:B------:R-:W-:Y:S05]  /*0ab0*/  BSYNC.RECONVERGENT B1 ;  /* 0x0000000000017941 */ /* 0x000fea0003800200 */
.L_x_474:
[----:B-1---5:R-:W-:Y:S01]  /*0ac0*/  FMUL.FTZ R19, R16, UR16 ;  /* 0x0000001010137c20 */ /* 0x022fe20008410000 */
[----:B------:R-:W-:Y:S01]  /*0ad0*/  IMAD.MOV.U32 R16, RZ, RZ, R8 ;  /* 0x000000ffff107224 */ /* 0x000fe200078e0008 */
[----:B------:R-:W-:Y:S01]  /*0ae0*/  IADD3 R11, P0, PT, R11, -0x1, RZ ;  /* 0xffffffff0b0b7810 */ /* 0x000fe20007f1e0ff */
[----:B0-----:R-:W-:Y:S01]  /*0af0*/  IMAD.MOV.U32 R17, RZ, RZ, R9 ;  /* 0x000000ffff117224 */ /* 0x001fe200078e0009 */
[----:B------:R-:W-:Y:S02]  /*0b00*/  IADD3 R2, P1, PT, R3, R2, RZ ;  /* 0x0000000203027210 */ /* 0x000fe40007f3e0ff */
[----:B------:R-:W-:Y:S02]  /*0b10*/  IADD3.X R10, PT, PT, R10, -0x1, RZ, P0, !PT ;  /* 0xffffffff0a0a7810 */ /* 0x000fe400007fe4ff */
[----:B------:R1:W-:Y:S01]  /*0b20*/  STG.E desc[UR10][R16.64], R19 ;  /* 0x0000001310007986 */ /* 0x0003e2000c10190a */
[----:B------:R-:W-:Y:S01]  /*0b30*/  ISETP.NE.U32.AND P0, PT, R11, RZ, PT ;  /* 0x000000ff0b00720c */ /* 0x000fe20003f05070 */
[----:B------:R-:W-:Y:S01]  /*0b40*/  IMAD.X R13, RZ, RZ, R13, P1 ;  /* 0x000000ffff0d7224 */ /* 0x000fe200008e060d */
[----:B------:R-:W-:-:S02]  /*0b50*/  LEA R8, P2, R3, R8, 0x2 ;  /* 0x0000000803087211 */ /* 0x000fc400078410ff */
[----:B------:R-:W-:Y:S02]  /*0b60*/  ISETP.NE.AND.EX P0, PT, R10, RZ, PT, P0 ;  /* 0x000000ff0a00720c */ /* 0x000fe40003f05300 */
[----:B------:R-:W-:-:S11]  /*0b70*/  LEA.HI.X R9, R3, R9, RZ, 0x2, P2 ;  /* 0x0000000903097211 */ /* 0x000fd600010f14ff */
[----:B-1----:R-:W-:Y:S05]  /*0b80*/  @P0 BRA `(.L_x_477) ;  /* 0xfffffff800740947 */ /* 0x002fea000383ffff */
.L_x_470:
[----:B0-234-:R-:W-:Y:S05]  /*0b90*/  BSYNC.RECONVERGENT B0 ;  /* 0x0000000000007941 */ /* 0x01dfea0003800200 */
.L_x_469:
[----:B------:R-:W0:Y:S01]  /*0ba0*/  LDC R7, c[0x0][0x3d4] ;  /* 0x0000f500ff077b82 */ /* 0x000e220000000800 */
[----:B------:R-:W-:Y:S01]  /*0bb0*/  ISETP.GE.U32.AND P0, PT, R5, 0x3, PT ;  /* 0x000000030500780c */ /* 0x000fe20003f06070 */
[----:B------:R-:W1:Y:S03]  /*0bc0*/  LDCU UR18, c[0x0][0x3c4] ;  /* 0x00007880ff1277ac */ /* 0x000e660008000800 */
[----:B------:R-:W-:Y:S01]  /*0bd0*/  ISETP.GE.U32.AND.EX P0, PT, R6, RZ, PT, P0 ;  /* 0x000000ff0600720c */ /* 0x000fe20003f06100 */
[----:B------:R-:W2:Y:S01]  /*0be0*/  LDCU UR29, c[0x0][0x3c0] ;  /* 0x00007800ff1d77ac */ /* 0x000ea20008000800 */
[----:B------:R-:W3:Y:S01]  /*0bf0*/  LDCU UR19, c[0x0][0x3a0] ;  /* 0x00007400ff1377ac */ /* 0x000ee20008000800 */
[----:B------:R-:W4:Y:S01]  /*0c00*/  LDCU UR22, c[0x0][0x3a4] ;  /* 0x00007480ff1677ac */ /* 0x000f220008000800 */
[----:B------:R-:W0:Y:S01]  /*0c10*/  LDCU UR23, c[0x0][0x3d8] ;  /* 0x00007b00ff1777ac */ /* 0x000e220008000800 */
[----:B------:R-:W0:Y:S01]  /*0c20*/  LDCU.64 UR20, c[0x0][0x388] ;  /* 0x00007100ff1477ac */ /* 0x000e220008000a00 */
[----:B------:R-:W0:Y:S01]  /*0c30*/  LDCU.64 UR24, c[0x0][0x3b0] ;  /* 0x00007600ff1877ac */ /* 0x000e220008000a00 */
[----:B------:R-:W0:Y:S06]  /*0c40*/  LDCU.64 UR26, c[0x0][0x380] ;  /* 0x00007000ff1a77ac */ /* 0x000e2c0008000a00 */
[----:B01234-:R-:W-:Y:S05]  /*0c50*/  @!P0 EXIT ;  /* 0x000000000000894d */ /* 0x01ffea0003800000 */
[----:B------:R-:W-:Y:S01]  /*0c60*/  BSSY.RECONVERGENT B0, `(.L_x_478) ;  /* 0x0000174000007945 */ /* 0x000fe20003800200 */
.L_x_503:
        /* <DEDUP_REMOVED lines=26> */
.L_x_480:
[----:B------:R-:W-:Y:S01]  /*0e10*/  IMAD.MOV.U32 R23, RZ, RZ, R2 ;  /* 0x000000ffff177224 */ /* 0x000fe200078e0002 */
[----:B------:R-:W-:-:S07]  /*0e20*/  MOV R4, 0xe40 ;  /* 0x00000e4000047802 */ /* 0x000fce0000000f00 */
[----:B------:R-:W-:Y:S05]  /*0e30*/  CALL.REL.NOINC `($__internal_16_$__cuda_sm20_div_s64) ;  /* 0x0000003800407944 */ /* 0x000fea0003c00000 */
[----:B------:R-:W-:Y:S02]  /*0e40*/  IMAD.MOV R6, RZ, RZ, -R19 ;  /* 0x000000ffff067224 */ /* 0x000fe400078e0a13 */
[----:B------:R-:W-:-:S04]  /*0e50*/  IMAD.U32 R11, RZ, RZ, UR29 ;  /* 0x0000001dff0b7e24 */ /* 0x000fc8000f8e00ff */
[----:B------:R-:W-:-:S07]  /*0e60*/  IMAD R6, R6, R11, R2 ;  /* 0x0000000b06067224 */ /* 0x000fce00078e0202 */
.L_x_481:
[----:B------:R-:W-:Y:S05]  /*0e70*/  BSYNC.RECONVERGENT B1 ;  /* 0x0000000000017941 */ /* 0x000fea0003800200 */
.L_x_479:
        /* <DEDUP_REMOVED lines=16> */
.L_x_483:
        /* <DEDUP_REMOVED lines=36> */
[----:B------:R0:W5:Y:S04]  /*11c0*/  LDG.E R16, desc[UR10][R16.64] ;  /* 0x0000000a10107981 */ /* 0x000168000c1e1900 */
.L_x_484:
[----:B------:R-:W-:Y:S05]  /*11d0*/  BSYNC.RECONVERGENT B1 ;  /* 0x0000000000017941 */ /* 0x000fea0003800200 */
.L_x_482:
[----:B------:R-:W-:Y:S01]  /*11e0*/  LEA R8, P0, R2, UR26, 0x2 ;  /* 0x0000001a02087c11 */ /* 0x000fe2000f8010ff */
[----:B-----5:R-:W-:Y:S01]  /*11f0*/  FMUL.FTZ R5, R16, UR23 ;  /* 0x0000001710057c20 */ /* 0x020fe20008410000 */
[----:B------:R-:W-:Y:S02]  /*1200*/  BSSY.RECONVERGENT B1, `(.L_x_485) ;  /* 0x0000023000017945 */ /* 0x000fe40003800200 */
[----:B------:R-:W-:Y:S02]  /*1210*/  LEA.HI.X R9, R2, UR27, R13, 0x2, P0 ;  /* 0x0000001b02097c11 */ /* 0x000fe400080f140d */
[----:B------:R-:W-:-:S03]  /*1220*/  IADD3 R6, P0, PT, R3, R2, RZ ;  /* 0x0000000203067210 */ /* 0x000fc60007f1e0ff */
[----:B------:R2:W-:Y:S01]  /*1230*/  STG.E desc[UR10][R8.64], R5 ;  /* 0x0000000508007986 */ /* 0x0005e2000c10190a */
        /* <DEDUP_REMOVED lines=25> */
.L_x_486:
[----:B------:R-:W-:Y:S01]  /*13d0*/  IMAD.MOV.U32 R23, RZ, RZ, R6 ;  /* 0x000000ffff177224 */ /* 0x000fe200078e0006 */
[----:B------:R-:W-:-:S07]  /*13e0*/  MOV R4, 0x1400 ;  /* 0x0000140000047802 */ /* 0x000fce0000000f00 */
[----:B01----:R-:W-:Y:S05]  /*13f0*/  CALL.REL.NOINC `($__internal_16_$__cuda_sm20_div_s64) ;  /* 0x0000003000d07944 */ /* 0x003fea0003c00000 */
[----:B------:R-:W-:Y:S02]  /*1400*/  IMAD.MOV R2, RZ, RZ, -R19 ;  /* 0x000000ffff027224 */ /* 0x000fe400078e0a13 */
[----:B------:R-:W-:-:S04]  /*1410*/  IMAD.U32 R11, RZ, RZ, UR29 ;  /* 0x0000001dff0b7e24 */ /* 0x000fc8000f8e00ff */
[----:B------:R-:W-:-:S07]  /*1420*/  IMAD R2, R2, R11, R6 ;  /* 0x0000000b02027224 */ /* 0x000fce00078e0206 */
.L_x_487:
[----:B------:R-:W-:Y:S05]  /*1430*/  BSYNC.RECONVERGENT B1 ;  /* 0x0000000000017941 */ /* 0x000fea0003800200 */
.L_x_485:
        /* <DEDUP_REMOVED lines=16> */
.L_x_489:
        /* <DEDUP_REMOVED lines=35> */
[----:B------:R0:W5:Y:S02]  /*1770*/  LDG.E R18, desc[UR10][R18.64] ;  /* 0x0000000a12127981 */ /* 0x000164000c1e1900 */
.L_x_490:
[----:B------:R-:W-:Y:S05]  /*1780*/  BSYNC.RECONVERGENT B1 ;  /* 0x0000000000017941 */ /* 0x000fea0003800200 */
.L_x_488:
        /* <DEDUP_REMOVED lines=33> */
.L_x_492:
[----:B------:R-:W-:Y:S01]  /*19a0*/  IMAD.MOV.U32 R23, RZ, RZ, R6 ;  /* 0x000000ffff177224 */ /* 0x000fe200078e0006 */
[----:B------:R-:W-:-:S07]  /*19b0*/  MOV R4, 0x19d0 ;  /* 0x000019d000047802 */ /* 0x000fce0000000f00 */
[----:B01----:R-:W-:Y:S05]  /*19c0*/  CALL.REL.NOINC `($__internal_16_$__cuda_sm20_div_s64) ;  /* 0x0000002c005c7944 */ /* 0x003fea0003c00000 */
[----:B------:R-:W-:Y:S01]  /*19d0*/  MOV R11, UR29 ;  /* 0x0000001d000b7c02 */ /* 0x000fe20008000f00 */
[----:B------:R-:W-:-:S04]  /*19e0*/  IMAD.MOV R10, RZ, RZ, -R19 ;  /* 0x000000ffff0a7224 */ /* 0x000fc800078e0a13 */
[----:B------:R-:W-:-:S07]  /*19f0*/  IMAD R10, R10, R11, R6 ;  /* 0x0000000b0a0a7224 */ /* 0x000fce00078e0206 */
.L_x_493:
[----:B------:R-:W-:Y:S05]  /*1a00*/  BSYNC.RECONVERGENT B1 ;  /* 0x0000000000017941 */ /* 0x000fea0003800200 */
.L_x_491:
        /* <DEDUP_REMOVED lines=14> */
[----:B------:R0:W5:Y:S01]  /*1af0*/  LDG.E R18, desc[UR10][R18.64] ;  /* 0x0000000a12127981 */ /* 0x000162000c1e1900 */
[----:B------:R-:W-:Y:S05]  /*1b00*/  BRA `(.L_x_496) ;  /* 0x0000000000947947 */ /* 0x000fea0003800000 */
.L_x_495:
        /* <DEDUP_REMOVED lines=36> */
[----:B------:R1:W5:Y:S02]  /*1d50*/  LDG.E R18, desc[UR10][R18.64] ;  /* 0x0000000a12127981 */ /* 0x000364000c1e1900 */
.L_x_496:
[----:B------:R-:W-:Y:S05]  /*1d60*/  BSYNC.RECONVERGENT B1 ;  /* 0x0000000000017941 */ /* 0x000fea0003800200 */
.L_x_494:
[----:B------:R-:W-:Y:S01]  /*1d70*/  IADD3 R8, P0, PT, R5, R8, RZ ;  /* 0x0000000805087210 */ /* 0x000fe20007f1e0ff */
[----:B-----5:R-:W-:Y:S01]  /*1d80*/  FMUL.FTZ R17, R18, UR23 ;  /* 0x0000001712117c20 */ /* 0x020fe20008410000 */
[----:B------:R-:W-:Y:S03]  /*1d90*/  BSSY.RECONVERGENT B1, `(.L_x_497) ;  /* 0x0000023000017945 */ /* 0x000fe60003800200 */
[----:B------:R-:W-:Y:S01]  /*1da0*/  IMAD.X R9, R2, 0x1, R9, P0 ;  /* 0x0000000102097824 */ /* 0x000fe200000e0609 */
[----:B------:R-:W-:-:S04]  /*1db0*/  IADD3 R6, P0, PT, R3, R6, RZ ;  /* 0x0000000603067210 */ /* 0x000fc80007f1e0ff */
[----:B------:R2:W-:Y:S01]  /*1dc0*/  STG.E desc[UR10][R8.64], R17 ;  /* 0x0000001108007986 */ /* 0x0005e2000c10190a */
        /* <DEDUP_REMOVED lines=25> */
.L_x_498:
[----:B------:R-:W-:Y:S01]  /*1f60*/  IMAD.MOV.U32 R23, RZ, RZ, R6 ;  /* 0x000000ffff177224 */ /* 0x000fe200078e0006 */
[----:B------:R-:W-:-:S07]  /*1f70*/  MOV R4, 0x1f90 ;  /* 0x00001f9000047802 */ /* 0x000fce0000000f00 */
[----:B01----:R-:W-:Y:S05]  /*1f80*/  CALL.REL.NOINC `($__internal_16_$__cuda_sm20_div_s64) ;  /* 0x0000002400ec7944 */ /* 0x003fea0003c00000 */
[----:B------:R-:W-:Y:S01]  /*1f90*/  IADD3 R4, PT, PT, -R19, RZ, RZ ;  /* 0x000000ff13047210 */ /* 0x000fe20007ffe1ff */
[----:B------:R-:W-:-:S04]  /*1fa0*/  IMAD.U32 R11, RZ, RZ, UR29 ;  /* 0x0000001dff0b7e24 */ /* 0x000fc8000f8e00ff */
[----:B------:R-:W-:-:S07]  /*1fb0*/  IMAD R4, R4, R11, R6 ;  /* 0x0000000b04047224 */ /* 0x000fce00078e0206 */
.L_x_499:
[----:B------:R-:W-:Y:S05]  /*1fc0*/  BSYNC.RECONVERGENT B1 ;  /* 0x0000000000017941 */ /* 0x000fea0003800200 */
.L_x_497:
        /* <DEDUP_REMOVED lines=13> */
[----:B------:R1:W5:Y:S01]  /*20a0*/  LDG.E R10, desc[UR10][R10.64] ;  /* 0x0000000a0a0a7981 */ /* 0x000362000c1e1900 */
[----:B------:R-:W-:Y:S05]  /*20b0*/  BRA `(.L_x_502) ;  /* 0x0000000000907947 */ /* 0x000fea0003800000 */
.L_x_501:
        /* <DEDUP_REMOVED lines=36> */
.L_x_502:
[----:B------:R-:W-:Y:S05]  /*2300*/  BSYNC.RECONVERGENT B1 ;  /* 0x0000000000017941 */ /* 0x000fea0003800200 */
.L_x_500:
[----:B------:R-:W-:-:S05]  /*2310*/  IADD3 R4, P0, PT, R5, R8, RZ ;  /* 0x0000000805047210 */ /* 0x000fca0007f1e0ff */
[----:B------:R-:W-:Y:S02]  /*2320*/  IMAD.X R5, R2, 0x1, R9, P0 ;  /* 0x0000000102057824 */ /* 0x000fe400000e0609 */
[----:B-----5:R-:W-:Y:S01]  /*2330*/  FMUL.FTZ R9, R10, UR23 ;  /* 0x000000170a097c20 */ /* 0x020fe20008410000 */
[----:B------:R-:W-:-:S04]  /*2340*/  IADD3 R2, P0, PT, R3, R6, RZ ;  /* 0x0000000603027210 */ /* 0x000fc80007f1e0ff */
[----:B------:R2:W-:Y:S01]  /*2350*/  STG.E desc[UR10][R4.64], R9 ;  /* 0x0000000904007986 */ /* 0x0005e2000c10190a */
[----:B------:R-:W-:Y:S01]  /*2360*/  IMAD.X R13, RZ, RZ, R13, P0 ;  /* 0x000000ffff0d7224 */ /* 0x000fe200000e060d */
[----:B------:R-:W-:-:S04]  /*2370*/  ISETP.GE.U32.AND P0, PT, R2, R14, PT ;  /* 0x0000000e0200720c */ /* 0x000fc80003f06070 */
[----:B------:R-:W-:-:S13]  /*2380*/  ISETP.GE.AND.EX P0, PT, R13, R0, PT, P0 ;  /* 0x000000000d00720c */ /* 0x000fda0003f06300 */
[----:B--2---:R-:W-:Y:S05]  /*2390*/  @!P0 BRA `(.L_x_503) ;  /* 0xffffffe800348947 */ /* 0x004fea000383ffff */
[----:B------:R-:W-:Y:S05]  /*23a0*/  BSYNC.RECONVERGENT B0 ;  /* 0x0000000000007941 */ /* 0x000fea0003800200 */
.L_x_478:
[----:B------:R-:W-:Y:S05]  /*23b0*/  EXIT ;  /* 0x000000000000794d */ /* 0x000fea0003800000 */
.L_x_465:
        /* <DEDUP_REMOVED lines=34> */
.L_x_505:
[----:B------:R-:W-:-:S07]  /*25e0*/  MOV R8, 0x2600 ;  /* 0x0000260000087802 */ /* 0x000fce0000000f00 */
[----:B------:R-:W-:Y:S05]  /*25f0*/  CALL.REL.NOINC `($__internal_17_$__cuda_sm20_div_u64) ;  /* 0x0000002400847944 */ /* 0x000fea0003c00000 */
[----:B------:R-:W-:Y:S01]  /*2600*/  MOV R8, R4 ;  /* 0x0000000400087202 */ /* 0x000fe20000000f00 */
[----:B------:R-:W-:-:S07]  /*2610*/  IMAD.MOV.U32 R9, RZ, RZ, R5 ;  /* 0x000000ffff097224 */ /* 0x000fce00078e0005 */
.L_x_506:
[----:B------:R-:W-:Y:S05]  /*2620*/  BSYNC.RECONVERGENT B0 ;  /* 0x0000000000007941 */ /* 0x000fea0003800200 */
.L_x_504:
        /* <DEDUP_REMOVED lines=14> */
[----:B------:R-:W0:Y:S01]  /*2710*/  LDCU UR17, c[0x0][0x3d8] ;  /* 0x00007b00ff1177ac */ /* 0x000e220008000800 */
        /* <DEDUP_REMOVED lines=12> */
.L_x_515:
        /* <DEDUP_REMOVED lines=26> */
.L_x_510:
[----:B------:R-:W-:Y:S01]  /*2980*/  IMAD.MOV.U32 R23, RZ, RZ, R2 ;  /* 0x000000ffff177224 */ /* 0x000fe200078e0002 */
[----:B------:R-:W-:-:S07]  /*2990*/  MOV R4, 0x29b0 ;  /* 0x000029b000047802 */ /* 0x000fce0000000f00 */
[----:B0--34-:R-:W-:Y:S05]  /*29a0*/  CALL.REL.NOINC `($__internal_16_$__cuda_sm20_div_s64) ;  /* 0x0000001c00647944 */ /* 0x019fea0003c00000 */
[----:B------:R-:W-:Y:S01]  /*29b0*/  IADD3 R20, PT, PT, -R19, RZ, RZ ;  /* 0x000000ff13147210 */ /* 0x000fe20007ffe1ff */
[----:B------:R-:W-:Y:S02]  /*29c0*/  IMAD.U32 R23, RZ, RZ, UR27 ;  /* 0x0000001bff177e24 */ /* 0x000fe4000f8e00ff */
[----:B------:R-:W-:Y:S02]  /*29d0*/  IMAD.MOV.U32 R4, RZ, RZ, R19 ;  /* 0x000000ffff047224 */ /* 0x000fe400078e0013 */
[----:B------:R-:W-:-:S07]  /*29e0*/  IMAD R20, R20, R23, R2 ;  /* 0x0000001714147224 */ /* 0x000fce00078e0202 */
.L_x_511:
[----:B0---4-:R-:W-:Y:S05]  /*29f0*/  BSYNC.RECONVERGENT B1 ;  /* 0x0000000000017941 */ /* 0x011fea0003800200 */
.L_x_509:
        /* <DEDUP_REMOVED lines=17> */
.L_x_513:
        /* <DEDUP_REMOVED lines=33> */
[----:B------:R1:W5:Y:S02]  /*2d20*/  LDG.E R18, desc[UR10][R18.64] ;  /* 0x0000000a12127981 */ /* 0x000364000c1e1900 */
.L_x_514:
[----:B------:R-:W-:Y:S05]  /*2d30*/  BSYNC.RECONVERGENT B1 ;  /* 0x0000000000017941 */ /* 0x000fea0003800200 */
.L_x_512:
[----:B-----5:R-:W-:Y:S01]  /*2d40*/  FMUL.FTZ R21, R18, UR17 ;  /* 0x0000001112157c20 */ /* 0x020fe20008410000 */
[----:B------:R-:W-:Y:S01]  /*2d50*/  MOV R18, R8 ;  /* 0x0000000800127202 */ /* 0x000fe20000000f00 */
[----:B01----:R-:W-:Y:S01]  /*2d60*/  IMAD.MOV.U32 R19, RZ, RZ, R9 ;  /* 0x000000ffff137224 */ /* 0x003fe200078e0009 */
        /* <DEDUP_REMOVED lines=9> */
[----:B-1----:R-:W-:Y:S05]  /*2e00*/  @P0 BRA `(.L_x_515) ;  /* 0xfffffff800740947 */ /* 0x002fea000383ffff */
.L_x_508:
[----:B0-234-:R-:W-:Y:S05]  /*2e10*/  BSYNC.RECONVERGENT B0 ;  /* 0x0000000000007941 */ /* 0x01dfea0003800200 */
.L_x_507:
        /* <DEDUP_REMOVED lines=8> */
[----:B------:R-:W0:Y:S01]  /*2ea0*/  LDCU UR26, c[0x0][0x3d8] ;  /* 0x00007b00ff1a77ac */ /* 0x000e220008000800 */
[----:B------:R-:W0:Y:S01]  /*2eb0*/  LDCU.64 UR24, c[0x0][0x388] ;  /* 0x00007100ff1877ac */ /* 0x000e220008000a00 */
[----:B------:R-:W0:Y:S01]  /*2ec0*/  LDCU.64 UR22, c[0x0][0x3b0] ;  /* 0x00007600ff1677ac */ /* 0x000e220008000a00 */
[----:B------:R-:W0:Y:S04]  /*2ed0*/  LDCU.64 UR28, c[0x0][0x380] ;  /* 0x00007000ff1c77ac */ /* 0x000e280008000a00 */
[----:B012-4-:R-:W-:Y:S05]  /*2ee0*/  @!P0 EXIT ;  /* 0x000000000000894d */ /* 0x017fea0003800000 */
[----:B------:R-:W-:Y:S01]  /*2ef0*/  BSSY.RECONVERGENT B0, `(.L_x_516) ;  /* 0x0000183000007945 */ /* 0x000fe20003800200 */
.L_x_541:
        /* <DEDUP_REMOVED lines=26> */
.L_x_518:
[----:B------:R-:W-:Y:S02]  /*30a0*/  MOV R23, R2 ;  /* 0x0000000200177202 */ /* 0x000fe40000000f00 */
[----:B------:R-:W-:-:S07]  /*30b0*/  MOV R4, 0x30d0 ;  /* 0x000030d000047802 */ /* 0x000fce0000000f00 */
[----:B---3--:R-:W-:Y:S05]  /*30c0*/  CALL.REL.NOINC `($__internal_16_$__cuda_sm20_div_s64) ;  /* 0x00000014009c7944 */ /* 0x008fea0003c00000 */
[----:B------:R-:W-:Y:S02]  /*30d0*/  IMAD.MOV R6, RZ, RZ, -R19 ;  /* 0x000000ffff067224 */ /* 0x000fe400078e0a13 */
[----:B------:R-:W-:-:S04]  /*30e0*/  IMAD.U32 R17, RZ, RZ, UR30 ;  /* 0x0000001eff117e24 */ /* 0x000fc8000f8e00ff */
[----:B------:R-:W-:-:S07]  /*30f0*/  IMAD R6, R6, R17, R2 ;  /* 0x0000001106067224 */ /* 0x000fce00078e0202 */
.L_x_519:
[----:B------:R-:W-:Y:S05]  /*3100*/  BSYNC.RECONVERGENT B1 ;  /* 0x0000000000017941 */ /* 0x000fea0003800200 */
.L_x_517:
        /* <DEDUP_REMOVED lines=43> */
[----:B------:R0:W5:Y:S01]  /*33c0*/  LDG.E R18, desc[UR10][R18.64] ;  /* 0x0000000a12127981 */ /* 0x000162000c1e1900 */
[----:B------:R-:W-:Y:S05]  /*33d0*/  BRA `(.L_x_522) ;  /* 0x00000000002c7947 */ /* 0x000fea0003800000 */
.L_x_521:
        /* <DEDUP_REMOVED lines=11> */
.L_x_522:
[----:B------:R-:W-:Y:S05]  /*3490*/  BSYNC.RECONVERGENT B1 ;  /* 0x0000000000017941 */ /* 0x000fea0003800200 */
.L_x_520:
        /* <DEDUP_REMOVED lines=31> */
.L_x_524:
[----:B------:R-:W-:Y:S01]  /*3690*/  IMAD.MOV.U32 R23, RZ, RZ, R6 ;  /* 0x000000ffff177224 */ /* 0x000fe200078e0006 */
[----:B------:R-:W-:-:S07]  /*36a0*/  MOV R4, 0x36c0 ;  /* 0x000036c000047802 */ /* 0x000fce0000000f00 */
[----:B01----:R-:W-:Y:S05]  /*36b0*/  CALL.REL.NOINC `($__internal_16_$__cuda_sm20_div_s64) ;  /* 0x0000001000207944 */ /* 0x003fea0003c00000 */
[----:B------:R-:W-:Y:S01]  /*36c0*/  IADD3 R2, PT, PT, -R19, RZ, RZ ;  /* 0x000000ff13027210 */ /* 0x000fe20007ffe1ff */
[----:B------:R-:W-:-:S04]  /*36d0*/  IMAD.U32 R17, RZ, RZ, UR30 ;  /* 0x0000001eff117e24 */ /* 0x000fc8000f8e00ff */
[----:B------:R-:W-:-:S07]  /*36e0*/  IMAD R2, R2, R17, R6 ;  /* 0x0000001102027224 */ /* 0x000fce00078e0206 */
.L_x_525:
[----:B------:R-:W-:Y:S05]  /*36f0*/  BSYNC.RECONVERGENT B1 ;  /* 0x0000000000017941 */ /* 0x000fea0003800200 */
.L_x_523:
        /* <DEDUP_REMOVED lines=19> */
.L_x_527:
        /* <DEDUP_REMOVED lines=36> */
[----:B------:R1:W5:Y:S02]  /*3a70*/  LDG.E R20, desc[UR10][R20.64] ;  /* 0x0000000a14147981 */ /* 0x000364000c1e1900 */
.L_x_528:
[----:B------:R-:W-:Y:S05]  /*3a80*/  BSYNC.RECONVERGENT B1 ;  /* 0x0000000000017941 */ /* 0x000fea0003800200 */
.L_x_526:
[----:B------:R-:W-:Y:S01]  /*3a90*/  IMAD.SHL.U32 R5, R3, 0x4, RZ ;  /* 0x0000000403057824 */ /* 0x000fe200078e00ff */
[----:B------:R-:W-:Y:S01]  /*3aa0*/  SHF.R.U32.HI R2, RZ, 0x1e, R3 ;  /* 0x0000001eff027819 */ /* 0x000fe20000011603 */
[----:B-----5:R-:W-:Y:S01]  /*3ab0*/  FMUL.FTZ R19, R20, UR26 ;  /* 0x0000001a14137c20 */ /* 0x020fe20008410000 */
[----:B------:R-:W-:Y:S02]  /*3ac0*/  BSSY.RECONVERGENT B1, `(.L_x_529) ;  /* 0x0000025000017945 */ /* 0x000fe40003800200 */
[----:B------:R-:W-:-:S05]  /*3ad0*/  IADD3 R10, P0, PT, R5, R10, RZ ;  /* 0x0000000a050a7210 */ /* 0x000fca0007f1e0ff */
[----:B------:R-:W-:Y:S01]  /*3ae0*/  IMAD.X R11, R2, 0x1, R11, P0 ;  /* 0x00000001020b7824 */ /* 0x000fe200000e060b */
[----:B------:R-:W-:-:S04]  /*3af0*/  IADD3 R6, P0, PT, R3, R6, RZ ;  /* 0x0000000603067210 */ /* 0x000fc80007f1e0ff */
[----:B------:R-:W-:Y:S01]  /*3b00*/  IADD3.X R13, PT, PT, RZ, R13, RZ, P0, !PT ;  /* 0x0000000dff0d7210 */ /* 0x000fe200007fe4ff */
[----:B------:R2:W-:Y:S03]  /*3b10*/  STG.E desc[UR10][R10.64], R19 ;  /* 0x000000130a007986 */ /* 0x0005e6000c10190a */
        /* <DEDUP_REMOVED lines=24> */
.L_x_530:
[----:B------:R-:W-:Y:S02]  /*3ca0*/  MOV R23, R6 ;  /* 0x0000000600177202 */ /* 0x000fe40000000f00 */
[----:B------:R-:W-:-:S07]  /*3cb0*/  MOV R4, 0x3cd0 ;  /* 0x00003cd000047802 */ /* 0x000fce0000000f00 */
[----:B01----:R-:W-:Y:S05]  /*3cc0*/  CALL.REL.NOINC `($__internal_16_$__cuda_sm20_div_s64) ;  /* 0x00000008009c7944 */ /* 0x003fea0003c00000 */
[----:B------:R-:W-:Y:S01]  /*3cd0*/  IMAD.MOV R12, RZ, RZ, -R19 ;  /* 0x000000ffff0c7224 */ /* 0x000fe200078e0a13 */
[----:B------:R-:W-:Y:S01]  /*3ce0*/  MOV R4, R19 ;  /* 0x0000001300047202 */ /* 0x000fe20000000f00 */
[----:B------:R-:W-:-:S04]  /*3cf0*/  IMAD.U32 R17, RZ, RZ, UR30 ;  /* 0x0000001eff117e24 */ /* 0x000fc8000f8e00ff */
[----:B------:R-:W-:-:S07]  /*3d00*/  IMAD R12, R12, R17, R6 ;  /* 0x000000110c0c7224 */ /* 0x000fce00078e0206 */
.L_x_531:
[----:B------:R-:W-:Y:S05]  /*3d10*/  BSYNC.RECONVERGENT B1 ;  /* 0x0000000000017941 */ /* 0x000fea0003800200 */
.L_x_529:
        /* <DEDUP_REMOVED lines=19> */
.L_x_533:
        /* <DEDUP_REMOVED lines=37> */
.L_x_534:
[----:B------:R-:W-:Y:S05]  /*40a0*/  BSYNC.RECONVERGENT B1 ;  /* 0x0000000000017941 */ /* 0x000fea0003800200 */
.L_x_532:
[----:B------:R-:W-:Y:S01]  /*40b0*/  IADD3 R10, P0, PT, R5, R10, RZ ;  /* 0x0000000a050a7210 */ /* 0x000fe20007f1e0ff */
[----:B-1---5:R-:W-:Y:S01]  /*40c0*/  FMUL.FTZ R19, R18, UR26 ;  /* 0x0000001a12137c20 */ /* 0x022fe20008410000 */
[----:B------:R-:W-:Y:S02]  /*40d0*/  BSSY.RECONVERGENT B1, `(.L_x_535) ;  /* 0x0000024000017945 */ /* 0x000fe40003800200 */
        /* <DEDUP_REMOVED lines=28> */
.L_x_536:
[----:B------:R-:W-:Y:S01]  /*42a0*/  IMAD.MOV.U32 R23, RZ, RZ, R6 ;  /* 0x000000ffff177224 */ /* 0x000fe200078e0006 */
[----:B------:R-:W-:-:S07]  /*42b0*/  MOV R4, 0x42d0 ;  /* 0x000042d000047802 */ /* 0x000fce0000000f00 */
[----:B0-----:R-:W-:Y:S05]  /*42c0*/  CALL.REL.NOINC `($__internal_16_$__cuda_sm20_div_s64) ;  /* 0x00000004001c7944 */ /* 0x001fea0003c00000 */
[----:B------:R-:W-:Y:S01]  /*42d0*/  MOV R17, UR30 ;  /* 0x0000001e00117c02 */ /* 0x000fe20008000f00 */
[--C-:B------:R-:W-:Y:S02]  /*42e0*/  IMAD.MOV R4, RZ, RZ, -R19.reuse ;  /* 0x000000ffff047224 */ /* 0x100fe400078e0a13 */
[----:B------:R-:W-:Y:S02]  /*42f0*/  IMAD.MOV.U32 R12, RZ, RZ, R19 ;  /* 0x000000ffff0c7224 */ /* 0x000fe400078e0013 */
[----:B------:R-:W-:-:S07]  /*4300*/  IMAD R4, R4, R17, R6 ;  /* 0x0000001104047224 */ /* 0x000fce00078e0206 */
.L_x_537:
[----:B------:R-:W-:Y:S05]  /*4310*/  BSYNC.RECONVERGENT B1 ;  /* 0x0000000000017941 */ /* 0x000fea0003800200 */
.L_x_535:
        /* <DEDUP_REMOVED lines=18> */
.L_x_539:
        /* <DEDUP_REMOVED lines=35> */
[----:B------:R1:W5:Y:S02]  /*4670*/  LDG.E R16, desc[UR10][R16.64] ;  /* 0x0000000a10107981 */ /* 0x000364000c1e1900 */
.L_x_540:
[----:B------:R-:W-:Y:S05]  /*4680*/  BSYNC.RECONVERGENT B1 ;  /* 0x0000000000017941 */ /* 0x000fea0003800200 */
.L_x_538:
[----:B------:R-:W-:-:S05]  /*4690*/  IADD3 R4, P0, PT, R5, R10, RZ ;  /* 0x0000000a05047210 */ /* 0x000fca0007f1e0ff */
[----:B------:R-:W-:Y:S02]  /*46a0*/  IMAD.X R5, R2, 0x1, R11, P0 ;  /* 0x0000000102057824 */ /* 0x000fe400000e060b */
[----:B-----5:R-:W-:Y:S01]  /*46b0*/  FMUL.FTZ R11, R16, UR26 ;  /* 0x0000001a100b7c20 */ /* 0x020fe20008410000 */
[----:B------:R-:W-:-:S04]  /*46c0*/  IADD3 R2, P0, PT, R3, R6, RZ ;  /* 0x0000000603027210 */ /* 0x000fc80007f1e0ff */
[----:B------:R2:W-:Y:S01]  /*46d0*/  STG.E desc[UR10][R4.64], R11 ;  /* 0x0000000b04007986 */ /* 0x0005e2000c10190a */
[----:B------:R-:W-:Y:S02]  /*46e0*/  IADD3.X R13, PT, PT, RZ, R13, RZ, P0, !PT ;  /* 0x0000000dff0d7210 */ /* 0x000fe400007fe4ff */
[----:B------:R-:W-:-:S04]  /*46f0*/  ISETP.GE.U32.AND P0, PT, R2, R14, PT ;  /* 0x0000000e0200720c */ /* 0x000fc80003f06070 */
[----:B------:R-:W-:-:S13]  /*4700*/  ISETP.GE.AND.EX P0, PT, R13, R0, PT, P0 ;  /* 0x000000000d00720c */ /* 0x000fda0003f06300 */
[----:B--2---:R-:W-:Y:S05]  /*4710*/  @!P0 BRA `(.L_x_541) ;  /* 0xffffffe400f88947 */ /* 0x004fea000383ffff */
[----:B------:R-:W-:Y:S05]  /*4720*/  BSYNC.RECONVERGENT B0 ;  /* 0x0000000000007941 */ /* 0x000fea0003800200 */
.L_x_516:
[----:B------:R-:W-:Y:S05]  /*4730*/  EXIT ;  /* 0x000000000000794d */ /* 0x000fea0003800000 */
        .weak           $__internal_16_$__cuda_sm20_div_s64
        .type           $__internal_16_$__cuda_sm20_div_s64,@function
        .size           $__internal_16_$__cuda_sm20_div_s64,($__internal_17_$__cuda_sm20_div_u64 - $__internal_16_$__cuda_sm20_div_s64)
$__internal_16_$__cuda_sm20_div_s64:
        /* <DEDUP_REMOVED lines=76> */
[----:B------:R-:W-:Y:S06]  /*4c00*/  RET.REL.NODEC R20 `(_ZN17fastertransformer15embeddingLookupIfLi2EEEvPT_PKS1_PKiNS_18pPromptTuningParamIS1_EEiliiiiS1_) ;  /* 0xffffffb014fc7950 */ /* 0x000fec0003c3ffff */
        .weak           $__internal_17_$__cuda_sm20_div_u64
        .type           $__internal_17_$__cuda_sm20_div_u64,@function
        .size           $__internal_17_$__cuda_sm20_div_u64,(.L_x_704 - $__internal_17_$__cuda_sm20_div_u64)
$__internal_17_$__cuda_sm20_div_u64:
        /* <DEDUP_REMOVED lines=68> */
[----:B------:R-:W-:Y:S06]  /*5050*/  RET.REL.NODEC R8 `(_ZN17fastertransformer15embeddingLookupIfLi2EEEvPT_PKS1_PKiNS_18pPromptTuningParamIS1_EEiliiiiS1_) ;  /* 0xffffffac08e87950 */ /* 0x000fec0003c3ffff */
.L_x_542:
        /* <DEDUP_REMOVED lines=10> */
.L_x_704:


//--------------------- .text._ZN17fastertransformer26embeddingLookupPosEncodingIfEEvPT_PKS1_S4_PKiS6_S6_iliiiiS1_ --------------------------
	.section	.text._ZN17fastertransformer26embeddingLookupPosEncodingIfEEvPT_PKS1_S4_PKiS6_S6_iliiiiS1_,"ax",@progbits
	.align	128
        .global         _ZN17fastertransformer26embeddingLookupPosEncodingIfEEvPT_PKS1_S4_PKiS6_S6_iliiiiS1_
        .type           _ZN17fastertransformer26embeddingLookupPosEncodingIfEEvPT_PKS1_S4_PKiS6_S6_iliiiiS1_,@function
        .size           _ZN17fastertransformer26embeddingLookupPosEncodingIfEEvPT_PKS1_S4_PKiS6_S6_iliiiiS1_,(.L_x_706 - _ZN17fastertransformer26embeddingLookupPosEncodingIfEEvPT_PKS1_S4_PKiS6_S6_iliiiiS1_)
        .other          _ZN17fastertransformer26embeddingLookupPosEncodingIfEEvPT_PKS1_S4_PKiS6_S6_iliiiiS1_,@"STO_CUDA_ENTRY STV_DEFAULT"
_ZN17fastertransformer26embeddingLookupPosEncodingIfEEvPT_PKS1_S4_PKiS6_S6_iliiiiS1_:
.text._ZN17fastertransformer26embeddingLookupPosEncodingIfEEvPT_PKS1_S4_PKiS6_S6_iliiiiS1_:
        /* <DEDUP_REMOVED lines=67> */
.L_x_546:
[----:B------:R-:W-:Y:S02]  /*0430*/  MOV R3, R8 ;  /* 0x0000000800037202 */ /* 0x000fe40000000f00 */
[----:B------:R-:W-:-:S07]  /*0440*/  MOV R8, 0x460 ;  /* 0x0000046000087802 */ /* 0x000fce0000000f00 */
[----:B0-----:R-:W-:Y:S05]  /*0450*/  CALL.REL.NOINC `($__internal_19_$__cuda_sm20_div_u64) ;  /* 0x0000004800347944 */ /* 0x001fea0003c00000 */
.L_x_547:
[----:B0-----:R-:W-:Y:S05]  /*0460*/  BSYNC.RECONVERGENT B0 ;  /* 0x0000000000007941 */ /* 0x001fea0003800200 */
.L_x_545:
[----:B------:R-:W-:Y:S01]  /*0470*/  IADD3 R5, P1, PT, R6, R14, RZ ;  /* 0x0000000e06057210 */ /* 0x000fe20007f3e0ff */
[----:B------:R-:W0:Y:S01]  /*0480*/  LDCU UR14, c[0x0][0x3bc] ;  /* 0x00007780ff0e77ac */ /* 0x000e220008000800 */
[----:B------:R-:W-:Y:S02]  /*0490*/  BSSY.RECONVERGENT B0, `(.L_x_548) ;  /* 0x000004e000007945 */ /* 0x000fe40003800200 */
[----:B------:R-:W-:Y:S01]  /*04a0*/  LOP3.LUT R3, R5, 0x3, RZ, 0xc0, !PT ;  /* 0x0000000305037812 */ /* 0x000fe200078ec0ff */
[----:B------:R-:W1:Y:S03]  /*04b0*/  LDCU UR19, c[0x0][0x3b8] ;  /* 0x00007700ff1377ac */ /* 0x000e660008000800 */
[----:B------:R-:W-:Y:S01]  /*04c0*/  ISETP.NE.U32.AND P0, PT, R3, 0x3, PT ;  /* 0x000000030300780c */ /* 0x000fe20003f05070 */
[----:B------:R-:W2:Y:S01]  /*04d0*/  LDCU UR7, c[0x0][0x3d0] ;  /* 0x00007a00ff0777ac */ /* 0x000ea20008000800 */
        /* <DEDUP_REMOVED lines=13> */
.L_x_553:
        /* <DEDUP_REMOVED lines=26> */
.L_x_551:
[----:B------:R-:W-:-:S07]  /*0750*/  MOV R4, 0x770 ;  /* 0x0000077000047802 */ /* 0x000fce0000000f00 */
[----:B-1234-:R-:W-:Y:S05]  /*0760*/  CALL.REL.NOINC `($__internal_18_$__cuda_sm20_div_s64) ;  /* 0x00000040003c7944 */ /* 0x01efea0003c00000 */
[----:B------:R-:W-:Y:S02]  /*0770*/  IMAD.MOV R20, RZ, RZ, -R8 ;  /* 0x000000ffff147224 */ /* 0x000fe400078e0a08 */
[----:B------:R-:W-:-:S04]  /*0780*/  IMAD.U32 R4, RZ, RZ, UR19 ;  /* 0x00000013ff047e24 */ /* 0x000fc8000f8e00ff */
[----:B------:R-:W-:-:S07]  /*0790*/  IMAD R20, R20, R4, R11 ;  /* 0x0000000414147224 */ /* 0x000fce00078e020b */
.L_x_552:
[----:B--234-:R-:W-:Y:S05]  /*07a0*/  BSYNC.RECONVERGENT B1 ;  /* 0x0000000000017941 */ /* 0x01cfea0003800200 */
.L_x_550:
[----:B------:R-:W-:-:S04]  /*07b0*/  VIADD R29, R8, UR6 ;  /* 0x00000006081d7c36 */ /* 0x000fc80008000000 */
[----:B-1----:R-:W-:-:S06]  /*07c0*/  IMAD.WIDE R28, R29, 0x4, R24 ;  /* 0x000000041d1c7825 */ /* 0x002fcc00078e0218 */
[----:B------:R-:W2:Y:S01]  /*07d0*/  LDG.E R29, desc[UR10][R28.64] ;  /* 0x0000000a1c1d7981 */ /* 0x000ea2000c1e1900 */
[--C-:B------:R-:W-:Y:S01]  /*07e0*/  SHF.R.S32.HI R21, RZ, 0x1f, R20.reuse ;  /* 0x0000001fff157819 */ /* 0x100fe20000011414 */
[----:B------:R-:W-:-:S04]  /*07f0*/  IMAD R27, R4, UR15, R20 ;  /* 0x0000000f041b7c24 */ /* 0x000fc8000f8e0214 */
[----:B------:R-:W-:-:S06]  /*0800*/  IMAD.WIDE R26, R27, 0x4, R18 ;  /* 0x000000041b1a7825 */ /* 0x000fcc00078e0212 */
[----:B------:R-:W3:Y:S01]  /*0810*/  LDG.E R27, desc[UR10][R26.64] ;  /* 0x0000000a1a1b7981 */ /* 0x000ee2000c1e1900 */
[----:B--2---:R-:W-:Y:S01]  /*0820*/  SHF.R.S32.HI R7, RZ, 0x1f, R29 ;  /* 0x0000001fff077819 */ /* 0x004fe2000001141d */
[----:B------:R-:W-:-:S04]  /*0830*/  IMAD.WIDE.U32 R22, R29, R4, R20 ;  /* 0x000000041d167225 */ /* 0x000fc800078e0014 */
[----:B------:R-:W-:Y:S01]  /*0840*/  IMAD R8, R7, R4, RZ ;  /* 0x0000000407087224 */ /* 0x000fe200078e02ff */
[----:B------:R-:W-:-:S03]  /*0850*/  LEA R20, P0, R22, UR12, 0x2 ;  /* 0x0000000c16147c11 */ /* 0x000fc6000f8010ff */
[----:B------:R-:W-:-:S05]  /*0860*/  IMAD R7, R29, UR14, R8 ;  /* 0x0000000e1d077c24 */ /* 0x000fca000f8e0208 */
[----:B------:R-:W-:-:S04]  /*0870*/  IADD3 R7, PT, PT, R23, R7, RZ ;  /* 0x0000000717077210 */ /* 0x000fc80007ffe0ff */
[----:B------:R-:W-:-:S05]  /*0880*/  LEA.HI.X R21, R22, UR13, R7, 0x2, P0 ;  /* 0x0000000d16157c11 */ /* 0x000fca00080f1407 */
[----:B------:R0:W3:Y:S01]  /*0890*/  LDG.E R20, desc[UR10][R20.64] ;  /* 0x0000000a14147981 */ /* 0x0000e2000c1e1900 */
[----:B------:R-:W-:-:S04]  /*08a0*/  IADD3 R16, P0, PT, R16, -0x1, RZ ;  /* 0xffffffff10107810 */ /* 0x000fc80007f1e0ff */
[----:B------:R-:W-:Y:S01]  /*08b0*/  IADD3.X R6, PT, PT, R6, -0x1, RZ, P0, !PT ;  /* 0xffffffff06067810 */ /* 0x000fe200007fe4ff */
[----:B0-----:R-:W-:Y:S01]  /*08c0*/  IMAD.MOV.U32 R21, RZ, RZ, R15 ;  /* 0x000000ffff157224 */ /* 0x001fe200078e000f */
[----:B------:R-:W-:-:S04]  /*08d0*/  ISETP.NE.U32.AND P0, PT, R16, RZ, PT ;  /* 0x000000ff1000720c */ /* 0x000fc80003f05070 */
[----:B------:R-:W-:Y:S02]  /*08e0*/  ISETP.NE.AND.EX P0, PT, R6, RZ, PT, P0 ;  /* 0x000000ff0600720c */ /* 0x000fe40003f05300 */
[----:B------:R-:W-:-:S05]  /*08f0*/  IADD3 R11, P1, PT, R2, R11, RZ ;  /* 0x0000000b020b7210 */ /* 0x000fca0007f3e0ff */
[----:B------:R-:W-:Y:S02]  /*0900*/  IMAD.X R9, RZ, RZ, R9, P1 ;  /* 0x000000ffff097224 */ /* 0x000fe400008e0609 */
[----:B---3--:R-:W-:Y:S01]  /*0910*/  FFMA.FTZ R7, R20, UR7, R27 ;  /* 0x0000000714077c23 */ /* 0x008fe2000801001b */
[----:B------:R-:W-:-:S05]  /*0920*/  IMAD.MOV.U32 R20, RZ, RZ, R14 ;  /* 0x000000ffff147224 */ /* 0x000fca00078e000e */
[----:B------:R0:W-:Y:S01]  /*0930*/  STG.E desc[UR10][R20.64], R7 ;  /* 0x0000000714007986 */ /* 0x0001e2000c10190a */
[----:B------:R-:W-:-:S04]  /*0940*/  LEA R14, P2, R2, R14, 0x2 ;  /* 0x0000000e020e7211 */ /* 0x000fc800078410ff */
[----:B------:R-:W-:Y:S01]  /*0950*/  LEA.HI.X R15, R2, R15, RZ, 0x2, P2 ;  /* 0x0000000f020f7211 */ /* 0x000fe200010f14ff */
[----:B------:R-:W-:Y:S08]  /*0960*/  @P0 BRA `(.L_x_553) ;  /* 0xfffffffc00100947 */ /* 0x000ff0000383ffff */
.L_x_549:
[----:B--234-:R-:W-:Y:S05]  /*0970*/  BSYNC.RECONVERGENT B0 ;  /* 0x0000000000007941 */ /* 0x01cfea0003800200 */
.L_x_548:
[----:B------:R-:W1:Y:S01]  /*0980*/  LDC.64 R14, c[0x0][0x390] ;  /* 0x0000e400ff0e7b82 */ /* 0x000e620000000a00 */
        /* <DEDUP_REMOVED lines=8> */
[----:B------:R-:W0:Y:S06]  /*0a10*/  LDCU.128 UR20, c[0x0][0x380] ;  /* 0x00007000ff1477ac */ /* 0x000e2c0008000c00 */
[----:B0-23--:R-:W-:Y:S05]  /*0a20*/  @!P0 EXIT ;  /* 0x000000000000894d */ /* 0x00dfea0003800000 */
[----:B------:R-:W-:Y:S01]  /*0a30*/  BSSY.RECONVERGENT B0, `(.L_x_554) ;  /* 0x00000de000007945 */ /* 0x000fe20003800200 */
.L_x_567:
[----:B0-----:R-:W-:Y:S01]  /*0a40*/  LOP3.LUT R3, R9, UR16, RZ, 0xfc, !PT ;  /* 0x0000001009037c12 */ /* 0x001fe2000f8efcff */
[----:B------:R-:W-:Y:S03]  /*0a50*/  BSSY.RECONVERGENT B1, `(.L_x_555) ;  /* 0x000001f000017945 */ /* 0x000fe60003800200 */
[----:B------:R-:W-:-:S13]  /*0a60*/  ISETP.NE.U32.AND P0, PT, R3, RZ, PT ;  /* 0x000000ff0300720c */ /* 0x000fda0003f05070 */
[----:B------:R-:W-:Y:S05]  /*0a70*/  @P0 BRA `(.L_x_556) ;  /* 0x0000000000580947 */ /* 0x000fea0003800000 */
        /* <DEDUP_REMOVED lines=22> */
.L_x_556:
[----:B------:R-:W-:-:S07]  /*0be0*/  MOV R4, 0xc00 ;  /* 0x00000c0000047802 */ /* 0x000fce0000000f00 */
[----:B-1--4-:R-:W-:Y:S05]  /*0bf0*/  CALL.REL.NOINC `($__internal_18_$__cuda_sm20_div_s64) ;  /* 0x0000003c00187944 */ /* 0x012fea0003c00000 */
[--C-:B------:R-:W-:Y:S02]  /*0c00*/  IMAD.MOV R23, RZ, RZ, -R8.reuse ;  /* 0x000000ffff177224 */ /* 0x100fe400078e0a08 */
[----:B------:R-:W-:Y:S02]  /*0c10*/  IMAD.U32 R4, RZ, RZ, UR26 ;  /* 0x0000001aff047e24 */ /* 0x000fe4000f8e00ff */
[----:B------:R-:W-:Y:S02]  /*0c20*/  IMAD.MOV.U32 R3, RZ, RZ, R8 ;  /* 0x000000ffff037224 */ /* 0x000fe400078e0008 */
[----:B------:R-:W-:-:S07]  /*0c30*/  IMAD R23, R23, R4, R11 ;  /* 0x0000000417177224 */ /* 0x000fce00078e020b */
.L_x_557:
[----:B------:R-:W-:Y:S05]  /*0c40*/  BSYNC.RECONVERGENT B1 ;  /* 0x0000000000017941 */ /* 0x000fea0003800200 */
.L_x_555:
[----:B------:R-:W-:-:S05]  /*0c50*/  IADD3 R3, PT, PT, R3, UR6, RZ ;  /* 0x0000000603037c10 */ /* 0x000fca000fffe0ff */
[----:B----4-:R-:W-:-:S06]  /*0c60*/  IMAD.WIDE R18, R3, 0x4, R16 ;  /* 0x0000000403127825 */ /* 0x010fcc00078e0210 */
[----:B------:R-:W2:Y:S01]  /*0c70*/  LDG.E R19, desc[UR10][R18.64] ;  /* 0x0000000a12137981 */ /* 0x000ea2000c1e1900 */
[--C-:B------:R-:W-:Y:S01]  /*0c80*/  SHF.R.S32.HI R7, RZ, 0x1f, R23.reuse ;  /* 0x0000001fff077819 */ /* 0x100fe20000011417 */
[--C-:B------:R-:W-:Y:S02]  /*0c90*/  IMAD.MOV.U32 R6, RZ, RZ, R23.reuse ;  /* 0x000000ffff067224 */ /* 0x100fe400078e0017 */
[----:B------:R-:W-:-:S04]  /*0ca0*/  IMAD R23, R4, UR17, R23 ;  /* 0x0000001104177c24 */ /* 0x000fc8000f8e0217 */
[----:B-1----:R-:W-:-:S06]  /*0cb0*/  IMAD.WIDE R22, R23, 0x4, R14 ;  /* 0x0000000417167825 */ /* 0x002fcc00078e020e */
[----:B------:R-:W3:Y:S01]  /*0cc0*/  LDG.E R23, desc[UR10][R22.64] ;  /* 0x0000000a16177981 */ /* 0x000ee2000c1e1900 */
[----:B--2---:R-:W-:Y:S01]  /*0cd0*/  SHF.R.S32.HI R3, RZ, 0x1f, R19 ;  /* 0x0000001fff037819 */ /* 0x004fe20000011413 */
[----:B------:R-:W-:-:S04]  /*0ce0*/  IMAD.WIDE.U32 R6, R19, R4, R6 ;  /* 0x0000000413067225 */ /* 0x000fc800078e0006 */
[----:B------:R-:W-:Y:S01]  /*0cf0*/  IMAD R8, R3, R4, RZ ;  /* 0x0000000403087224 */ /* 0x000fe200078e02ff */
[----:B------:R-:W-:-:S03]  /*0d00*/  LEA R20, P0, R6, UR22, 0x2 ;  /* 0x0000001606147c11 */ /* 0x000fc6000f8010ff */
[----:B------:R-:W-:-:S04]  /*0d10*/  IMAD R3, R19, UR16, R8 ;  /* 0x0000001013037c24 */ /* 0x000fc8000f8e0208 */
[----:B------:R-:W-:-:S05]  /*0d20*/  IMAD.IADD R3, R7, 0x1, R3 ;  /* 0x0000000107037824 */ /* 0x000fca00078e0203 */
[----:B------:R-:W-:-:S05]  /*0d30*/  LEA.HI.X R21, R6, UR23, R3, 0x2, P0 ;  /* 0x0000001706157c11 */ /* 0x000fca00080f1403 */
[----:B------:R-:W3:Y:S01]  /*0d40*/  LDG.E R20, desc[UR10][R20.64] ;  /* 0x0000000a14147981 */ /* 0x000ee2000c1e1900 */
[----:B------:R-:W-:-:S04]  /*0d50*/  LEA R18, P0, R11, UR20, 0x2 ;  /* 0x000000140b127c11 */ /* 0x000fc8000f8010ff */
[----:B------:R-:W-:Y:S02]  /*0d60*/  LEA.HI.X R19, R11, UR21, R9, 0x2, P0 ;  /* 0x000000150b137c11 */ /* 0x000fe400080f1409 */
[----:B------:R-:W-:-:S05]  /*0d70*/  IADD3 R11, P0, PT, R2, R11, RZ ;  /* 0x0000000b020b7210 */ /* 0x000fca0007f1e0ff */
[----:B------:R-:W-:-:S05]  /*0d80*/  IMAD.X R9, RZ, RZ, R9, P0 ;  /* 0x000000ffff097224 */ /* 0x000fca00000e0609 */
[----:B------:R-:W-:-:S04]  /*0d90*/  LOP3.LUT R5, R9, UR16, RZ, 0xfc, !PT ;  /* 0x0000001009057c12 */ /* 0x000fc8000f8efcff */
[----:B------:R-:W-:Y:S01]  /*0da0*/  ISETP.NE.U32.AND P0, PT, R5, RZ, PT ;  /* 0x000000ff0500720c */ /* 0x000fe20003f05070 */
[----:B------:R-:W-:Y:S01]  /*0db0*/  BSSY.RECONVERGENT B1, `(.L_x_558) ;  /* 0x000001f000017945 */ /* 0x000fe20003800200 */
[----:B---3--:R-:W-:-:S05]  /*0dc0*/  FFMA.FTZ R3, R20, UR18, R23 ;  /* 0x0000001214037c23 */ /* 0x008fca0008010017 */
[----:B------:R0:W-:Y:S06]  /*0dd0*/  STG.E desc[UR10][R18.64], R3 ;  /* 0x0000000312007986 */ /* 0x0001ec000c10190a */
[----:B------:R-:W-:Y:S05]  /*0de0*/  @P0 BRA `(.L_x_559) ;  /* 0x0000000000540947 */ /* 0x000fea0003800000 */
[----:B------:R-:W1:Y:S01]  /*0df0*/  I2F.U32.RP R8, R4 ;  /* 0x0000000400087306 */ /* 0x000e620000209000 */
[----:B------:R-:W-:-:S07]  /*0e00*/  ISETP.NE.U32.AND P2, PT, R4, RZ, PT ;  /* 0x000000ff0400720c */ /* 0x000fce0003f45070 */
[----:B-1----:R-:W1:Y:S02]  /*0e10*/  MUFU.RCP R8, R8 ;  /* 0x0000000800087308 */ /* 0x002e640000001000 */
[----:B-1----:R-:W-:-:S06]  /*0e20*/  IADD3 R6, PT, PT, R8, 0xffffffe, RZ ;  /* 0x0ffffffe08067810 */ /* 0x002fcc0007ffe0ff */
[----:B------:R1:W0:Y:S02]  /*0e30*/  F2I.FTZ.U32.TRUNC.NTZ R7, R6 ;  /* 0x0000000600077305 */ /* 0x000224000021f000 */
[----:B-1----:R-:W-:Y:S02]  /*0e40*/  IMAD.MOV.U32 R6, RZ, RZ, RZ ;  /* 0x000000ffff067224 */ /* 0x002fe400078e00ff */
[----:B0-----:R-:W-:-:S04]  /*0e50*/  IMAD.MOV R3, RZ, RZ, -R7 ;  /* 0x000000ffff037224 */ /* 0x001fc800078e0a07 */
        /* <DEDUP_REMOVED lines=14> */
.L_x_559:
[----:B------:R-:W-:-:S07]  /*0f40*/  MOV R4, 0xf60 ;  /* 0x00000f6000047802 */ /* 0x000fce0000000f00 */
[----:B0-----:R-:W-:Y:S05]  /*0f50*/  CALL.REL.NOINC `($__internal_18_$__cuda_sm20_div_s64) ;  /* 0x0000003800407944 */ /* 0x001fea0003c00000 */
[----:B------:R-:W-:Y:S01]  /*0f60*/  IADD3 R6, PT, PT, -R8, RZ, RZ ;  /* 0x000000ff08067210 */ /* 0x000fe20007ffe1ff */
[----:B------:R-:W-:Y:S02]  /*0f70*/  IMAD.U32 R4, RZ, RZ, UR26 ;  /* 0x0000001aff047e24 */ /* 0x000fe4000f8e00ff */
[----:B------:R-:W-:Y:S02]  /*0f80*/  IMAD.MOV.U32 R3, RZ, RZ, R8 ;  /* 0x000000ffff037224 */ /* 0x000fe400078e0008 */
[----:B------:R-:W-:-:S07]  /*0f90*/  IMAD R6, R6, R4, R11 ;  /* 0x0000000406067224 */ /* 0x000fce00078e020b */
.L_x_560:
[----:B------:R-:W-:Y:S05]  /*0fa0*/  BSYNC.RECONVERGENT B1 ;  /* 0x0000000000017941 */ /* 0x000fea0003800200 */
.L_x_558:
[----:B------:R-:W-:-:S04]  /*0fb0*/  VIADD R3, R3, UR6 ;  /* 0x0000000603037c36 */ /* 0x000fc80008000000 */
[----:B------:R-:W-:-:S06]  /*0fc0*/  IMAD.WIDE R22, R3, 0x4, R16 ;  /* 0x0000000403167825 */ /* 0x000fcc00078e0210 */
        /* <DEDUP_REMOVED lines=12> */
[----:B------:R-:W3:Y:S01]  /*1090*/  LDG.E R6, desc[UR10][R6.64] ;  /* 0x0000000a06067981 */ /* 0x000ee2000c1e1900 */
        /* <DEDUP_REMOVED lines=13> */
[----:B------:R-:W-:Y:S01]  /*1170*/  IMAD.MOV.U32 R6, RZ, RZ, RZ ;  /* 0x000000ffff067224 */ /* 0x000fe200078e00ff */
[----:B------:R-:W-:-:S06]  /*1180*/  ISETP.NE.U32.AND P2, PT, R4, RZ, PT ;  /* 0x000000ff0400720c */ /* 0x000fcc0003f45070 */
[----:B-1----:R-:W1:Y:S02]  /*1190*/  MUFU.RCP R8, R8 ;  /* 0x0000000800087308 */ /* 0x002e640000001000 */
[----:B-1----:R-:W-:-:S06]  /*11a0*/  IADD3 R10, PT, PT, R8, 0xffffffe, RZ ;  /* 0x0ffffffe080a7810 */ /* 0x002fcc0007ffe0ff */
        /* <DEDUP_REMOVED lines=16> */
.L_x_562:
[----:B------:R-:W-:-:S07]  /*12b0*/  MOV R4, 0x12d0 ;  /* 0x000012d000047802 */ /* 0x000fce0000000f00 */
[----:B0-----:R-:W-:Y:S05]  /*12c0*/  CALL.REL.NOINC `($__internal_18_$__cuda_sm20_div_s64) ;  /* 0x0000003400647944 */ /* 0x001fea0003c00000 */
[----:B------:R-:W-:Y:S01]  /*12d0*/  IADD3 R23, PT, PT, -R8, RZ, RZ ;  /* 0x000000ff08177210 */ /* 0x000fe20007ffe1ff */
[----:B------:R-:W-:Y:S02]  /*12e0*/  IMAD.U32 R4, RZ, RZ, UR26 ;  /* 0x0000001aff047e24 */ /* 0x000fe4000f8e00ff */
[----:B------:R-:W-:Y:S02]  /*12f0*/  IMAD.MOV.U32 R6, RZ, RZ, R8 ;  /* 0x000000ffff067224 */ /* 0x000fe400078e0008 */
[----:B------:R-:W-:-:S07]  /*1300*/  IMAD R23, R23, R4, R11 ;  /* 0x0000000417177224 */ /* 0x000fce00078e020b */
.L_x_563:
[----:B------:R-:W-:Y:S05]  /*1310*/  BSYNC.RECONVERGENT B1 ;  /* 0x0000000000017941 */ /* 0x000fea0003800200 */
.L_x_561:
[----:B------:R-:W-:-:S04]  /*1320*/  VIADD R25, R6, UR6 ;  /* 0x0000000606197c36 */ /* 0x000fc80008000000 */
[----:B------:R-:W-:-:S06]  /*1330*/  IMAD.WIDE R24, R25, 0x4, R16 ;  /* 0x0000000419187825 */ /* 0x000fcc00078e0210 */
[----:B------:R-:W2:Y:S01]  /*1340*/  LDG.E R25, desc[UR10][R24.64] ;  /* 0x0000000a18197981 */ /* 0x000ea2000c1e1900 */
[--C-:B------:R-:W-:Y:S02]  /*1350*/  SHF.R.S32.HI R7, RZ, 0x1f, R23.reuse ;  /* 0x0000001fff077819 */ /* 0x100fe40000011417 */
[----:B------:R-:W-:Y:S01]  /*1360*/  MOV R6, R23 ;  /* 0x0000001700067202 */ /* 0x000fe20000000f00 */
[----:B------:R-:W-:-:S04]  /*1370*/  IMAD R23, R4, UR17, R23 ;  /* 0x0000001104177c24 */ /* 0x000fc8000f8e0217 */
[----:B------:R-:W-:-:S06]  /*1380*/  IMAD.WIDE R22, R23, 0x4, R14 ;  /* 0x0000000417167825 */ /* 0x000fcc00078e020e */
        /* <DEDUP_REMOVED lines=24> */
[----:B0-----:R-:W0:Y:S02]  /*1510*/  F2I.FTZ.U32.TRUNC.NTZ R7, R10 ;  /* 0x0000000a00077305 */ /* 0x001e24000021f000 */
        /* <DEDUP_REMOVED lines=15> */
.L_x_565:
[----:B------:R-:W-:-:S07]  /*1610*/  MOV R4, 0x1630 ;  /* 0x0000163000047802 */ /* 0x000fce0000000f00 */
[----:B0-----:R-:W-:Y:S05]  /*1620*/  CALL.REL.NOINC `($__internal_18_$__cuda_sm20_div_s64) ;  /* 0x00000030008c7944 */ /* 0x001fea0003c00000 */
[----:B------:R-:W-:Y:S01]  /*1630*/  IADD3 R25, PT, PT, -R8, RZ, RZ ;  /* 0x000000ff08197210 */ /* 0x000fe20007ffe1ff */
[----:B------:R-:W-:Y:S02]  /*1640*/  IMAD.U32 R4, RZ, RZ, UR26 ;  /* 0x0000001aff047e24 */ /* 0x000fe4000f8e00ff */
[----:B------:R-:W-:Y:S02]  /*1650*/  IMAD.MOV.U32 R6, RZ, RZ, R8 ;  /* 0x000000ffff067224 */ /* 0x000fe400078e0008 */
[----:B------:R-:W-:-:S07]  /*1660*/  IMAD R25, R25, R4, R11 ;  /* 0x0000000419197224 */ /* 0x000fce00078e020b */
.L_x_566:
[----:B------:R-:W-:Y:S05]  /*1670*/  BSYNC.RECONVERGENT B1 ;  /* 0x0000000000017941 */ /* 0x000fea0003800200 */
.L_x_564:
        /* <DEDUP_REMOVED lines=19> */
[----:B------:R-:W-:Y:S01]  /*17b0*/  IMAD.X R9, RZ, RZ, R9, P0 ;  /* 0x000000ffff097224 */ /* 0x000fe200000e0609 */
[----:B------:R-:W-:-:S04]  /*17c0*/  ISETP.GE.U32.AND P0, PT, R11, R12, PT ;  /* 0x0000000c0b00720c */ /* 0x000fc80003f06070 */
[----:B------:R-:W-:Y:S01]  /*17d0*/  ISETP.GE.AND.EX P0, PT, R9, R0, PT, P0 ;  /* 0x000000000900720c */ /* 0x000fe20003f06300 */
[----:B---3--:R-:W-:-:S05]  /*17e0*/  FFMA.FTZ R3, R20, UR18, R25 ;  /* 0x0000001214037c23 */ /* 0x008fca0008010019 */
[----:B------:R0:W-:Y:S07]  /*17f0*/  STG.E desc[UR10][R4.64], R3 ;  /* 0x0000000304007986 */ /* 0x0001ee000c10190a */
[----:B------:R-:W-:Y:S05]  /*1800*/  @!P0 BRA `(.L_x_567) ;  /* 0xfffffff0008c8947 */ /* 0x000fea000383ffff */
[----:B------:R-:W-:Y:S05]  /*1810*/  BSYNC.RECONVERGENT B0 ;  /* 0x0000000000007941 */ /* 0x000fea0003800200 */
.L_x_554:
[----:B------:R-:W-:Y:S05]  /*1820*/  EXIT ;  /* 0x000000000000794d */ /* 0x000fea0003800000 */
.L_x_544:
        /* <DEDUP_REMOVED lines=34> */
.L_x_569:
[----:B------:R-:W-:Y:S01]  /*1a50*/  IMAD.MOV.U32 R3, RZ, RZ, R6 ;  /* 0x000000ffff037224 */ /* 0x000fe200078e0006 */
[----:B------:R-:W-:-:S07]  /*1a60*/  MOV R8, 0x1a80 ;  /* 0x00001a8000087802 */ /* 0x000fce0000000f00 */
[----:B0-----:R-:W-:Y:S05]  /*1a70*/  CALL.REL.NOINC `($__internal_19_$__cuda_sm20_div_u64) ;  /* 0x0000003000ac7944 */ /* 0x001fea0003c00000 */
[----:B------:R-:W-:Y:S01]  /*1a80*/  MOV R4, R6 ;  /* 0x0000000600047202 */ /* 0x000fe20000000f00 */
[----:B------:R-:W-:-:S07]  /*1a90*/  IMAD.MOV.U32 R5, RZ, RZ, R7 ;  /* 0x000000ffff057224 */ /* 0x000fce00078e0007 */
.L_x_570:
[----:B0-----:R-:W-:Y:S05]  /*1aa0*/  BSYNC.RECONVERGENT B0 ;  /* 0x0000000000007941 */ /* 0x001fea0003800200 */
.L_x_568:
        /* <DEDUP_REMOVED lines=20> */
.L_x_576:
        /* <DEDUP_REMOVED lines=27> */
.L_x_574:
[----:B------:R-:W-:-:S07]  /*1da0*/  MOV R4, 0x1dc0 ;  /* 0x00001dc000047802 */ /* 0x000fce0000000f00 */
[----:B-1234-:R-:W-:Y:S05]  /*1db0*/  CALL.REL.NOINC `($__internal_18_$__cuda_sm20_div_s64) ;  /* 0x0000002800a87944 */ /* 0x01efea0003c00000 */
[----:B------:R-:W-:Y:S01]  /*1dc0*/  IADD3 R7, PT, PT, -R8, RZ, RZ ;  /* 0x000000ff08077210 */ /* 0x000fe20007ffe1ff */
[----:B------:R-:W-:-:S04]  /*1dd0*/  IMAD.U32 R4, RZ, RZ, UR19 ;  /* 0x00000013ff047e24 */ /* 0x000fc8000f8e00ff */
[----:B------:R-:W-:-:S07]  /*1de0*/  IMAD R7, R7, R4, R11 ;  /* 0x0000000407077224 */ /* 0x000fce00078e020b */
.L_x_575:
[----:B--234-:R-:W-:Y:S05]  /*1df0*/  BSYNC.RECONVERGENT B1 ;  /* 0x0000000000017941 */ /* 0x01cfea0003800200 */
.L_x_573:
        /* <DEDUP_REMOVED lines=20> */
[----:B------:R-:W2:Y:S04]  /*1f40*/  LDG.E R27, desc[UR10][R26.64] ;  /* 0x0000000a1a1b7981 */ /* 0x000ea8000c1e1900 */
[----:B------:R0:W2:Y:S01]  /*1f50*/  LDG.E R20, desc[UR10][R20.64] ;  /* 0x0000000a14147981 */ /* 0x0000a2000c1e1900 */
[----:B------:R-:W-:Y:S02]  /*1f60*/  IADD3 R16, P0, PT, R16, -0x1, RZ ;  /* 0xffffffff10107810 */ /* 0x000fe40007f1e0ff */
[----:B------:R-:W-:Y:S02]  /*1f70*/  IADD3 R11, P1, PT, R2, R11, RZ ;  /* 0x0000000b020b7210 */ /* 0x000fe40007f3e0ff */
[----:B------:R-:W-:Y:S02]  /*1f80*/  IADD3.X R6, PT, PT, R6, -0x1, RZ, P0, !PT ;  /* 0xffffffff06067810 */ /* 0x000fe400007fe4ff */
[----:B------:R-:W-:Y:S01]  /*1f90*/  ISETP.NE.U32.AND P0, PT, R16, RZ, PT ;  /* 0x000000ff1000720c */ /* 0x000fe20003f05070 */
[----:B------:R-:W-:Y:S01]  /*1fa0*/  IMAD.X R9, RZ, RZ, R9, P1 ;  /* 0x000000ffff097224 */ /* 0x000fe200008e0609 */
[----:B0-----:R-:W-:-:S02]  /*1fb0*/  MOV R21, R15 ;  /* 0x0000000f00157202 */ /* 0x001fc40000000f00 */
[----:B------:R-:W-:Y:S01]  /*1fc0*/  ISETP.NE.AND.EX P0, PT, R6, RZ, PT, P0 ;  /* 0x000000ff0600720c */ /* 0x000fe20003f05300 */
[----:B--2---:R-:W-:Y:S01]  /*1fd0*/  FFMA.FTZ R7, R20, UR16, R27 ;  /* 0x0000001014077c23 */ /* 0x004fe2000801001b */
[----:B------:R-:W-:Y:S01]  /*1fe0*/  IMAD.MOV.U32 R20, RZ, RZ, R14 ;  /* 0x000000ffff147224 */ /* 0x000fe200078e000e */
[----:B------:R-:W-:-:S04]  /*1ff0*/  LEA R14, P2, R2, R14, 0x2 ;  /* 0x0000000e020e7211 */ /* 0x000fc800078410ff */
[----:B------:R0:W-:Y:S01]  /*2000*/  STG.E desc[UR10][R20.64], R7 ;  /* 0x0000000714007986 */ /* 0x0001e2000c10190a */
[----:B------:R-:W-:-:S05]  /*2010*/  LEA.HI.X R15, R2, R15, RZ, 0x2, P2 ;  /* 0x0000000f020f7211 */ /* 0x000fca00010f14ff */
[----:B------:R-:W-:Y:S05]  /*2020*/  @P0 BRA `(.L_x_576) ;  /* 0xfffffff800f00947 */ /* 0x000fea000383ffff */
.L_x_572:
[----:B--234-:R-:W-:Y:S05]  /*2030*/  BSYNC.RECONVERGENT B0 ;  /* 0x0000000000007941 */ /* 0x01cfea0003800200 */
.L_x_571:
[----:B------:R-:W1:Y:S01]  /*2040*/  LDC.64 R14, c[0x0][0x390] ;  /* 0x0000e400ff0e7b82 */ /* 0x000e620000000a00 */
[----:B------:R-:W-:Y:S01]  /*2050*/  ISETP.GE.U32.AND P0, PT, R3, 0x3, PT ;  /* 0x000000030300780c */ /* 0x000fe20003f06070 */
[----:B------:R-:W2:Y:S03]  /*2060*/  LDCU UR17, c[0x0][0x3bc] ;  /* 0x00007780ff1177ac */ /* 0x000ea60008000800 */
[----:B------:R-:W-:Y:S01]  /*2070*/  ISETP.GE.U32.AND.EX P0, PT, R5, RZ, PT, P0 ;  /* 0x000000ff0500720c */ /* 0x000fe20003f06100 */
[----:B------:R-:W3:Y:S02]  /*2080*/  LDCU UR28, c[0x0][0x3b8] ;  /* 0x00007700ff1c77ac */ /* 0x000ee40008000800 */
[----:B------:R-:W4:Y:S01]  /*2090*/  LDC.64 R16, c[0x0][0x398] ;  /* 0x0000e600ff107b82 */ /* 0x000f220000000a00 */
[----:B------:R-:W0:Y:S01]  /*20a0*/  LDCU UR18, c[0x0][0x3d0] ;  /* 0x00007a00ff1277ac */ /* 0x000e220008000800 */
[----:B------:R-:W0:Y:S06]  /*20b0*/  LDCU.64 UR24, c[0x0][0x388] ;  /* 0x00007100ff1877ac */ /* 0x000e2c0008000a00 */
[----:B------:R-:W0:Y:S01]  /*20c0*/  LDC.64 R18, c[0x0][0x3c0] ;  /* 0x0000f000ff127b82 */ /* 0x000e220000000a00 */
[----:B------:R-:W0:Y:S01]  /*20d0*/  LDCU.64 UR26, c[0x0][0x3a8] ;  /* 0x00007500ff1a77ac */ /* 0x000e220008000a00 */
[----:B------:R-:W0:Y:S02]  /*20e0*/  LDCU.128 UR20, c[0x0][0x380] ;  /* 0x00007000ff1477ac */ /* 0x000e240008000c00 */
[----:B0-23--:R-:W-:Y:S05]  /*20f0*/  @!P0 EXIT ;  /* 0x000000000000894d */ /* 0x00dfea0003800000 */
[----:B------:R-:W-:Y:S01]  /*2100*/  BSSY.RECONVERGENT B0, `(.L_x_577) ;  /* 0x00000f4000007945 */ /* 0x000fe20003800200 */
.L_x_590:
        /* <DEDUP_REMOVED lines=26> */
.L_x_579:
[----:B------:R-:W-:-:S07]  /*22b0*/  MOV R4, 0x22d0 ;  /* 0x000022d000047802 */ /* 0x000fce0000000f00 */
[----:B-1--4-:R-:W-:Y:S05]  /*22c0*/  CALL.REL.NOINC `($__internal_18_$__cuda_sm20_div_s64) ;  /* 0x0000002400647944 */ /* 0x012fea0003c00000 */
[----:B------:R-:W-:Y:S01]  /*22d0*/  MOV R4, UR28 ;  /* 0x0000001c00047c02 */ /* 0x000fe20008000f00 */
[--C-:B------:R-:W-:Y:S02]  /*22e0*/  IMAD.MOV R5, RZ, RZ, -R8.reuse ;  /* 0x000000ffff057224 */ /* 0x100fe400078e0a08 */
[----:B------:R-:W-:Y:S02]  /*22f0*/  IMAD.MOV.U32 R3, RZ, RZ, R8 ;  /* 0x000000ffff037224 */ /* 0x000fe400078e0008 */
[----:B------:R-:W-:-:S07]  /*2300*/  IMAD R5, R5, R4, R11 ;  /* 0x0000000405057224 */ /* 0x000fce00078e020b */
.L_x_580:
[----:B------:R-:W-:Y:S05]  /*2310*/  BSYNC.RECONVERGENT B1 ;  /* 0x0000000000017941 */ /* 0x000fea0003800200 */
.L_x_578:
        /* <DEDUP_REMOVED lines=20> */
[----:B------:R-:W2:Y:S04]  /*2460*/  LDG.E R23, desc[UR10][R22.64] ;  /* 0x0000000a16177981 */ /* 0x000ea8000c1e1900 */
        /* <DEDUP_REMOVED lines=8> */
[----:B--2---:R-:W-:-:S05]  /*24f0*/  FFMA.FTZ R5, R20, UR18, R23 ;  /* 0x0000001214057c23 */ /* 0x004fca0008010017 */
[----:B------:R0:W-:Y:S07]  /*2500*/  STG.E desc[UR10][R24.64], R5 ;  /* 0x0000000518007986 */ /* 0x0001ee000c10190a */
[----:B------:R-:W-:Y:S05]  /*2510*/  @P0 BRA `(.L_x_582) ;  /* 0x0000000000580947 */ /* 0x000fea0003800000 */
[----:B------:R-:W1:Y:S01]  /*2520*/  I2F.U32.RP R8, R4 ;  /* 0x0000000400087306 */ /* 0x000e620000209000 */
[----:B------:R-:W-:-:S07]  /*2530*/  ISETP.NE.U32.AND P2, PT, R4, RZ, PT ;  /* 0x000000ff0400720c */ /* 0x000fce0003f45070 */
[----:B-1----:R-:W1:Y:S02]  /*2540*/  MUFU.RCP R8, R8 ;  /* 0x0000000800087308 */ /* 0x002e640000001000 */
[----:B-1----:R-:W-:-:S06]  /*2550*/  VIADD R6, R8, 0xffffffe ;  /* 0x0ffffffe08067836 */ /* 0x002fcc0000000000 */
[----:B------:R1:W0:Y:S02]  /*2560*/  F2I.FTZ.U32.TRUNC.NTZ R7, R6 ;  /* 0x0000000600077305 */ /* 0x000224000021f000 */
[----:B-1----:R-:W-:Y:S01]  /*2570*/  IMAD.MOV.U32 R6, RZ, RZ, RZ ;  /* 0x000000ffff067224 */ /* 0x002fe200078e00ff */
        /* <DEDUP_REMOVED lines=16> */
.L_x_582:
[----:B------:R-:W-:-:S07]  /*2680*/  MOV R4, 0x26a0 ;  /* 0x000026a000047802 */ /* 0x000fce0000000f00 */
[----:B0-----:R-:W-:Y:S05]  /*2690*/  CALL.REL.NOINC `($__internal_18_$__cuda_sm20_div_s64) ;  /* 0x0000002000707944 */ /* 0x001fea0003c00000 */
[----:B------:R-:W-:Y:S01]  /*26a0*/  MOV R4, UR28 ;  /* 0x0000001c00047c02 */ /* 0x000fe20008000f00 */
[----:B------:R-:W-:-:S04]  /*26b0*/  IMAD.MOV R5, RZ, RZ, -R8 ;  /* 0x000000ffff057224 */ /* 0x000fc800078e0a08 */
[----:B------:R-:W-:-:S07]  /*26c0*/  IMAD R5, R5, R4, R11 ;  /* 0x0000000405057224 */ /* 0x000fce00078e020b */
.L_x_583:
[----:B------:R-:W-:Y:S05]  /*26d0*/  BSYNC.RECONVERGENT B1 ;  /* 0x0000000000017941 */ /* 0x000fea0003800200 */
.L_x_581:
        /* <DEDUP_REMOVED lines=19> */
[----:B------:R-:W2:Y:S04]  /*2810*/  LDG.E R23, desc[UR10][R22.64] ;  /* 0x0000000a16177981 */ /* 0x000ea8000c1e1900 */
        /* <DEDUP_REMOVED lines=35> */
.L_x_585:
[----:B------:R-:W-:-:S07]  /*2a50*/  MOV R4, 0x2a70 ;  /* 0x00002a7000047802 */ /* 0x000fce0000000f00 */
[----:B0-----:R-:W-:Y:S05]  /*2a60*/  CALL.REL.NOINC `($__internal_18_$__cuda_sm20_div_s64) ;  /* 0x0000001c007c7944 */ /* 0x001fea0003c00000 */
[----:B------:R-:W-:Y:S01]  /*2a70*/  MOV R4, UR28 ;  /* 0x0000001c00047c02 */ /* 0x000fe20008000f00 */
[----:B------:R-:W-:-:S04]  /*2a80*/  IMAD.MOV R7, RZ, RZ, -R8 ;  /* 0x000000ffff077224 */ /* 0x000fc800078e0a08 */
[----:B------:R-:W-:-:S07]  /*2a90*/  IMAD R7, R7, R4, R11 ;  /* 0x0000000407077224 */ /* 0x000fce00078e020b */
.L_x_586:
[----:B------:R-:W-:Y:S05]  /*2aa0*/  BSYNC.RECONVERGENT B1 ;  /* 0x0000000000017941 */ /* 0x000fea0003800200 */
.L_x_584:
        /* <DEDUP_REMOVED lines=9> */
[----:B--2---:R-:W-:-:S05]  /*2b40*/  SHF.R.S32.HI R23, RZ, 0x1f, R29 ;  /* 0x0000001fff177819 */ /* 0x004fca000001141d */
[----:B------:R-:W-:Y:S01]  /*2b50*/  IMAD R10, R23, R4, RZ ;  /* 0x00000004170a7224 */ /* 0x000fe200078e02ff */
[----:B---3--:R-:W-:Y:S01]  /*2b60*/  IADD3 R8, PT, PT, R3, R26, RZ ;  /* 0x0000001a03087210 */ /* 0x008fe20007ffe0ff */
[----:B------:R-:W-:-:S04]  /*2b70*/  IMAD.WIDE.U32 R22, R29, R4, R20 ;  /* 0x000000041d167225 */ /* 0x000fc800078e0014 */
[----:B------:R-:W-:Y:S01]  /*2b80*/  IMAD R21, R29, UR17, R10 ;  /* 0x000000111d157c24 */ /* 0x000fe2000f8e020a */
[----:B------:R-:W-:Y:S01]  /*2b90*/  LEA R20, P0, R22, UR24, 0x2 ;  /* 0x0000001816147c11 */ /* 0x000fe2000f8010ff */
[----:B------:R-:W-:Y:S02]  /*2ba0*/  IMAD R7, R8, R4, R7 ;  /* 0x0000000408077224 */ /* 0x000fe400078e0207 */
[----:B------:R-:W-:Y:S02]  /*2bb0*/  IMAD.IADD R21, R23, 0x1, R21 ;  /* 0x0000000117157824 */ /* 0x000fe400078e0215 */
[----:B------:R-:W-:-:S03]  /*2bc0*/  IMAD.WIDE R26, R7, 0x4, R14 ;  /* 0x00000004071a7825 */ /* 0x000fc600078e020e */
[----:B------:R-:W-:-:S03]  /*2bd0*/  LEA.HI.X R21, R22, UR25, R21, 0x2, P0 ;  /* 0x0000001916157c11 */ /* 0x000fc600080f1415 */
[----:B------:R-:W2:Y:S04]  /*2be0*/  LDG.E R27, desc[UR10][R26.64] ;  /* 0x0000000a1a1b7981 */ /* 0x000ea8000c1e1900 */
[----:B------:R-:W2:Y:S01]  /*2bf0*/  LDG.E R20, desc[UR10][R20.64] ;  /* 0x0000000a14147981 */ /* 0x000ea2000c1e1900 */
[----:B------:R-:W-:Y:S01]  /*2c00*/  IADD3 R24, P0, PT, R5, R24, RZ ;  /* 0x0000001805187210 */ /* 0x000fe20007f1e0ff */
[----:B------:R-:W-:Y:S04]  /*2c10*/  BSSY.RECONVERGENT B1, `(.L_x_587) ;  /* 0x0000024000017945 */ /* 0x000fe80003800200 */
[----:B------:R-:W-:Y:S01]  /*2c20*/  IMAD.X R25, R6, 0x1, R25, P0 ;  /* 0x0000000106197824 */ /* 0x000fe200000e0619 */
[----:B------:R-:W-:-:S04]  /*2c30*/  IADD3 R11, P0, PT, R2, R11, RZ ;  /* 0x0000000b020b7210 */ /* 0x000fc80007f1e0ff */
[----:B------:R-:W-:-:S04]  /*2c40*/  IADD3.X R9, PT, PT, RZ, R9, RZ, P0, !PT ;  /* 0x00000009ff097210 */ /* 0x000fc800007fe4ff */
        /* <DEDUP_REMOVED lines=10> */
[----:B-1----:R-:W-:Y:S02]  /*2cf0*/  HFMA2 R20, -RZ, RZ, 0, 0 ;  /* 0x00000000ff147431 */ /* 0x002fe400000001ff */
[----:B0-----:R-:W-:-:S04]  /*2d00*/  IMAD.MOV R7, RZ, RZ, -R21 ;  /* 0x000000ffff077224 */ /* 0x001fc800078e0a15 */
        /* <DEDUP_REMOVED lines=15> */
.L_x_588:
[----:B------:R-:W-:-:S07]  /*2e00*/  MOV R4, 0x2e20 ;  /* 0x00002e2000047802 */ /* 0x000fce0000000f00 */
[----:B0-----:R-:W-:Y:S05]  /*2e10*/  CALL.REL.NOINC `($__internal_18_$__cuda_sm20_div_s64) ;  /* 0x0000001800907944 */ /* 0x001fea0003c00000 */
[----:B------:R-:W-:Y:S02]  /*2e20*/  IMAD.MOV R7, RZ, RZ, -R8 ;  /* 0x000000ffff077224 */ /* 0x000fe400078e0a08 */
[----:B------:R-:W-:-:S04]  /*2e30*/  IMAD.U32 R4, RZ, RZ, UR28 ;  /* 0x0000001cff047e24 */ /* 0x000fc8000f8e00ff */
[----:B------:R-:W-:-:S07]  /*2e40*/  IMAD R7, R7, R4, R11 ;  /* 0x0000000407077224 */ /* 0x000fce00078e020b */
.L_x_589:
[----:B------:R-:W-:Y:S05]  /*2e50*/  BSYNC.RECONVERGENT B1 ;  /* 0x0000000000017941 */ /* 0x000fea0003800200 */
.L_x_587:
[----:B------:R-:W-:Y:S02]  /*2e60*/  IADD3 R23, PT, PT, R8, UR6, RZ ;  /* 0x0000000608177c10 */ /* 0x000fe4000fffe0ff */
        /* <DEDUP_REMOVED lines=18> */
[----:B------:R-:W2:Y:S04]  /*2f90*/  LDG.E R21, desc[UR10][R20.64] ;  /* 0x0000000a14157981 */ /* 0x000ea8000c1e1900 */
[----:B------:R-:W2:Y:S01]  /*2fa0*/  LDG.E R28, desc[UR10][R28.64] ;  /* 0x0000000a1c1c7981 */ /* 0x000ea2000c1e1900 */
[----:B------:R-:W-:-:S05]  /*2fb0*/  IADD3 R4, P0, PT, R5, R24, RZ ;  /* 0x0000001805047210 */ /* 0x000fca0007f1e0ff */
[----:B------:R-:W-:Y:S01]  /*2fc0*/  IMAD.X R5, R6, 0x1, R25, P0 ;  /* 0x0000000106057824 */ /* 0x000fe200000e0619 */
[----:B------:R-:W-:-:S05]  /*2fd0*/  IADD3 R11, P0, PT, R2, R11, RZ ;  /* 0x0000000b020b7210 */ /* 0x000fca0007f1e0ff */
[----:B------:R-:W-:Y:S01]  /*2fe0*/  IMAD.X R9, RZ, RZ, R9, P0 ;  /* 0x000000ffff097224 */ /* 0x000fe200000e0609 */
[----:B------:R-:W-:-:S04]  /*2ff0*/  ISETP.GE.U32.AND P0, PT, R11, R12, PT ;  /* 0x0000000c0b00720c */ /* 0x000fc80003f06070 */
[----:B------:R-:W-:Y:S01]  /*3000*/  ISETP.GE.AND.EX P0, PT, R9, R0, PT, P0 ;  /* 0x000000000900720c */ /* 0x000fe20003f06300 */
[----:B--2---:R-:W-:-:S05]  /*3010*/  FFMA.FTZ R3, R28, UR18, R21 ;  /* 0x000000121c037c23 */ /* 0x004fca0008010015 */
[----:B------:R0:W-:Y:S07]  /*3020*/  STG.E desc[UR10][R4.64], R3 ;  /* 0x0000000304007986 */ /* 0x0001ee000c10190a */
[----:B------:R-:W-:Y:S05]  /*3030*/  @!P0 BRA `(.L_x_590) ;  /* 0xfffffff000348947 */ /* 0x000fea000383ffff */
[----:B------:R-:W-:Y:S05]  /*3040*/  BSYNC.RECONVERGENT B0 ;  /* 0x0000000000007941 */ /* 0x000fea0003800200 */
.L_x_577:
[----:B------:R-:W-:Y:S05]  /*3050*/  EXIT ;  /* 0x000000000000794d */ /* 0x000fea0003800000 */
.L_x_543:
        /* <DEDUP_REMOVED lines=34> */
.L_x_592:
[----:B------:R-:W-:Y:S02]  /*3280*/  MOV R3, R7 ;  /* 0x0000000700037202 */ /* 0x000fe40000000f00 */
[----:B------:R-:W-:-:S07]  /*3290*/  MOV R8, 0x32b0 ;  /* 0x000032b000087802 */ /* 0x000fce0000000f00 */
[----:B0-----:R-:W-:Y:S05]  /*32a0*/  CALL.REL.NOINC `($__internal_19_$__cuda_sm20_div_u64) ;  /* 0x0000001800a07944 */ /* 0x001fea0003c00000 */
.L_x_593:
[----:B0-----:R-:W-:Y:S05]  /*32b0*/  BSYNC.RECONVERGENT B0 ;  /* 0x0000000000007941 */ /* 0x001fea0003800200 */
.L_x_591:
        /* <DEDUP_REMOVED lines=21> */
.L_x_599:
        /* <DEDUP_REMOVED lines=27> */
.L_x_597:
[----:B------:R-:W-:-:S07]  /*35c0*/  MOV R4, 0x35e0 ;  /* 0x000035e000047802 */ /* 0x000fce0000000f00 */
[----:B--234-:R-:W-:Y:S05]  /*35d0*/  CALL.REL.NOINC `($__internal_18_$__cuda_sm20_div_s64) ;  /* 0x0000001000a07944 */ /* 0x01cfea0003c00000 */
[----:B------:R-:W-:Y:S01]  /*35e0*/  MOV R4, UR29 ;  /* 0x0000001d00047c02 */ /* 0x000fe20008000f00 */
[----:B------:R-:W-:-:S04]  /*35f0*/  IMAD.MOV R7, RZ, RZ, -R8 ;  /* 0x000000ffff077224 */ /* 0x000fc800078e0a08 */
[----:B------:R-:W-:-:S07]  /*3600*/  IMAD R7, R7, R4, R11 ;  /* 0x0000000407077224 */ /* 0x000fce00078e020b */
.L_x_598:
[----:B--234-:R-:W-:Y:S05]  /*3610*/  BSYNC.RECONVERGENT B1 ;  /* 0x0000000000017941 */ /* 0x01cfea0003800200 */
.L_x_596:
        /* <DEDUP_REMOVED lines=19> */
[----:B------:R-:W2:Y:S04]  /*3750*/  LDG.E R27, desc[UR10][R26.64] ;  /* 0x0000000a1a1b7981 */ /* 0x000ea8000c1e1900 */
[----:B------:R0:W2:Y:S01]  /*3760*/  LDG.E R20, desc[UR10][R20.64] ;  /* 0x0000000a14147981 */ /* 0x0000a2000c1e1900 */
[----:B------:R-:W-:Y:S02]  /*3770*/  IADD3 R16, P0, PT, R16, -0x1, RZ ;  /* 0xffffffff10107810 */ /* 0x000fe40007f1e0ff */
[----:B------:R-:W-:Y:S02]  /*3780*/  IADD3 R11, P1, PT, R2, R11, RZ ;  /* 0x0000000b020b7210 */ /* 0x000fe40007f3e0ff */
[----:B------:R-:W-:Y:S02]  /*3790*/  IADD3.X R6, PT, PT, R6, -0x1, RZ, P0, !PT ;  /* 0xffffffff06067810 */ /* 0x000fe400007fe4ff */
[----:B------:R-:W-:-:S02]  /*37a0*/  ISETP.NE.U32.AND P0, PT, R16, RZ, PT ;  /* 0x000000ff1000720c */ /* 0x000fc40003f05070 */
[----:B------:R-:W-:Y:S01]  /*37b0*/  IADD3.X R9, PT, PT, RZ, R9, RZ, P1, !PT ;  /* 0x00000009ff097210 */ /* 0x000fe20000ffe4ff */
[----:B0-----:R-:W-:Y:S01]  /*37c0*/  IMAD.MOV.U32 R21, RZ, RZ, R15 ;  /* 0x000000ffff157224 */ /* 0x001fe200078e000f */
[----:B------:R-:W-:Y:S01]  /*37d0*/  ISETP.NE.AND.EX P0, PT, R6, RZ, PT, P0 ;  /* 0x000000ff0600720c */ /* 0x000fe20003f05300 */
[----:B--2---:R-:W-:Y:S01]  /*37e0*/  FFMA.FTZ R7, R20, UR19, R27 ;  /* 0x0000001314077c23 */ /* 0x004fe2000801001b */
[----:B------:R-:W-:Y:S01]  /*37f0*/  IMAD.MOV.U32 R20, RZ, RZ, R14 ;  /* 0x000000ffff147224 */ /* 0x000fe200078e000e */
[----:B------:R-:W-:-:S04]  /*3800*/  LEA R14, P2, R2, R14, 0x2 ;  /* 0x0000000e020e7211 */ /* 0x000fc800078410ff */
[----:B------:R1:W-:Y:S01]  /*3810*/  STG.E desc[UR10][R20.64], R7 ;  /* 0x0000000714007986 */ /* 0x0003e2000c10190a */
[----:B------:R-:W-:-:S05]  /*3820*/  LEA.HI.X R15, R2, R15, RZ, 0x2, P2 ;  /* 0x0000000f020f7211 */ /* 0x000fca00010f14ff */
[----:B------:R-:W-:Y:S05]  /*3830*/  @P0 BRA `(.L_x_599) ;  /* 0xfffffff800f40947 */ /* 0x000fea000383ffff */
.L_x_595:
[----:B0-234-:R-:W-:Y:S05]  /*3840*/  BSYNC.RECONVERGENT B0 ;  /* 0x0000000000007941 */ /* 0x01dfea0003800200 */
.L_x_594:
[----:B------:R-:W0:Y:S01]  /*3850*/  LDC.64 R14, c[0x0][0x390] ;  /* 0x0000e400ff0e7b82 */ /* 0x000e220000000a00 */
        /* <DEDUP_REMOVED lines=8> */
[----:B------:R-:W0:Y:S01]  /*38e0*/  LDCU.64 UR26, c[0x0][0x3a0] ;  /* 0x00007400ff1a77ac */ /* 0x000e220008000a00 */
[----:B------:R-:W0:Y:S05]  /*38f0*/  LDCU.128 UR12, c[0x0][0x380] ;  /* 0x00007000ff0c77ac */ /* 0x000e2a0008000c00 */
[----:B0-23--:R-:W-:Y:S05]  /*3900*/  @!P0 EXIT ;  /* 0x000000000000894d */ /* 0x00dfea0003800000 */
[----:B------:R-:W-:Y:S01]  /*3910*/  BSSY.RECONVERGENT B0, `(.L_x_600) ;  /* 0x00000f3000007945 */ /* 0x000fe20003800200 */
.L_x_613:
        /* <DEDUP_REMOVED lines=9> */
[----:B-1----:R0:W1:Y:S02]  /*39b0*/  F2I.FTZ.U32.TRUNC.NTZ R7, R6 ;  /* 0x0000000600077305 */ /* 0x002064000021f000 */
        /* <DEDUP_REMOVED lines=17> */
.L_x_602:
[----:B------:R-:W-:-:S07]  /*3ad0*/  MOV R4, 0x3af0 ;  /* 0x00003af000047802 */ /* 0x000fce0000000f00 */
[----:B-1--4-:R-:W-:Y:S05]  /*3ae0*/  CALL.REL.NOINC `($__internal_18_$__cuda_sm20_div_s64) ;  /* 0x0000000c005c7944 */ /* 0x012fea0003c00000 */
[----:B------:R-:W-:Y:S01]  /*3af0*/  MOV R4, UR30 ;  /* 0x0000001e00047c02 */ /* 0x000fe20008000f00 */
[----:B------:R-:W-:-:S04]  /*3b00*/  IMAD.MOV R3, RZ, RZ, -R8 ;  /* 0x000000ffff037224 */ /* 0x000fc800078e0a08 */
[----:B------:R-:W-:-:S07]  /*3b10*/  IMAD R3, R3, R4, R11 ;  /* 0x0000000403037224 */ /* 0x000fce00078e020b */
.L_x_603:
[----:B------:R-:W-:Y:S05]  /*3b20*/  BSYNC.RECONVERGENT B1 ;  /* 0x0000000000017941 */ /* 0x000fea0003800200 */
.L_x_601:
        /* <DEDUP_REMOVED lines=53> */
.L_x_605:
[----:B------:R-:W-:-:S07]  /*3e80*/  MOV R4, 0x3ea0 ;  /* 0x00003ea000047802 */ /* 0x000fce0000000f00 */
[----:B0-----:R-:W-:Y:S05]  /*3e90*/  CALL.REL.NOINC `($__internal_18_$__cuda_sm20_div_s64) ;  /* 0x0000000800707944 */ /* 0x001fea0003c00000 */
[----:B------:R-:W-:Y:S01]  /*3ea0*/  MOV R4, UR30 ;  /* 0x0000001e00047c02 */ /* 0x000fe20008000f00 */
[----:B------:R-:W-:-:S04]  /*3eb0*/  IMAD.MOV R3, RZ, RZ, -R8 ;  /* 0x000000ffff037224 */ /* 0x000fc800078e0a08 */
[----:B------:R-:W-:-:S07]  /*3ec0*/  IMAD R3, R3, R4, R11 ;  /* 0x0000000403037224 */ /* 0x000fce00078e020b */
.L_x_606:
[----:B------:R-:W-:Y:S05]  /*3ed0*/  BSYNC.RECONVERGENT B1 ;  /* 0x0000000000017941 */ /* 0x000fea0003800200 */
.L_x_604:
        /* <DEDUP_REMOVED lines=34> */
[----:B------:R-:W-:Y:S02]  /*4100*/  MOV R6, RZ ;  /* 0x000000ff00067202 */ /* 0x000fe40000000f00 */
[----:B------:R-:W-:-:S05]  /*4110*/  ISETP.NE.U32.AND P2, PT, R4, RZ, PT ;  /* 0x000000ff0400720c */ /* 0x000fca0003f45070 */
[----:B-1----:R-:W1:Y:S02]  /*4120*/  MUFU.RCP R8, R8 ;  /* 0x0000000800087308 */ /* 0x002e640000001000 */
[----:B-1----:R-:W-:-:S06]  /*4130*/  VIADD R10, R8, 0xffffffe ;  /* 0x0ffffffe080a7836 */ /* 0x002fcc0000000000 */
        /* <DEDUP_REMOVED lines=16> */
.L_x_608:
[----:B------:R-:W-:-:S07]  /*4240*/  MOV R4, 0x4260 ;  /* 0x0000426000047802 */ /* 0x000fce0000000f00 */
[----:B0-----:R-:W-:Y:S05]  /*4250*/  CALL.REL.NOINC `($__internal_18_$__cuda_sm20_div_s64) ;  /* 0x0000000400807944 */ /* 0x001fea0003c00000 */
[----:B------:R-:W-:Y:S01]  /*4260*/  IADD3 R7, PT, PT, -R8, RZ, RZ ;  /* 0x000000ff08077210 */ /* 0x000fe20007ffe1ff */
[----:B------:R-:W-:Y:S02]  /*4270*/  IMAD.U32 R4, RZ, RZ, UR30 ;  /* 0x0000001eff047e24 */ /* 0x000fe4000f8e00ff */
[----:B------:R-:W-:Y:S02]  /*4280*/  IMAD.MOV.U32 R6, RZ, RZ, R8 ;  /* 0x000000ffff067224 */ /* 0x000fe400078e0008 */
[----:B------:R-:W-:-:S07]  /*4290*/  IMAD R7, R7, R4, R11 ;  /* 0x0000000407077224 */ /* 0x000fce00078e020b */
.L_x_609:
[----:B------:R-:W-:Y:S05]  /*42a0*/  BSYNC.RECONVERGENT B1 ;  /* 0x0000000000017941 */ /* 0x000fea0003800200 */
.L_x_607:
        /* <DEDUP_REMOVED lines=32> */
[----:B------:R-:W-:Y:S01]  /*44b0*/  IMAD.MOV.U32 R6, RZ, RZ, RZ ;  /* 0x000000ffff067224 */ /* 0x000fe200078e00ff */
[----:B------:R-:W-:-:S06]  /*44c0*/  ISETP.NE.U32.AND P2, PT, R4, RZ, PT ;  /* 0x000000ff0400720c */ /* 0x000fcc0003f45070 */
[----:B-1----:R-:W1:Y:S02]  /*44d0*/  MUFU.RCP R8, R8 ;  /* 0x0000000800087308 */ /* 0x002e640000001000 */
[----:B-1----:R-:W-:-:S06]  /*44e0*/  VIADD R10, R8, 0xffffffe ;  /* 0x0ffffffe080a7836 */ /* 0x002fcc0000000000 */
        /* <DEDUP_REMOVED lines=16> */
.L_x_611:
[----:B------:R-:W-:-:S07]  /*45f0*/  MOV R4, 0x4610 ;  /* 0x0000461000047802 */ /* 0x000fce0000000f00 */
[----:B0-----:R-:W-:Y:S05]  /*4600*/  CALL.REL.NOINC `($__internal_18_$__cuda_sm20_div_s64) ;  /* 0x0000000000947944 */ /* 0x001fea0003c00000 */
[----:B------:R-:W-:Y:S01]  /*4610*/  IMAD.MOV R7, RZ, RZ, -R8 ;  /* 0x000000ffff077224 */ /* 0x000fe200078e0a08 */
[----:B------:R-:W-:Y:S01]  /*4620*/  MOV R6, R8 ;  /* 0x0000000800067202 */ /* 0x000fe20000000f00 */
[----:B------:R-:W-:-:S04]  /*4630*/  IMAD.U32 R4, RZ, RZ, UR30 ;  /* 0x0000001eff047e24 */ /* 0x000fc8000f8e00ff */
[----:B------:R-:W-:-:S07]  /*4640*/  IMAD R7, R7, R4, R11 ;  /* 0x0000000407077224 */ /* 0x000fce00078e020b */
.L_x_612:
[----:B------:R-:W-:Y:S05]  /*4650*/  BSYNC.RECONVERGENT B1 ;  /* 0x0000000000017941 */ /* 0x000fea0003800200 */
.L_x_610:
        /* <DEDUP_REMOVED lines=31> */
.L_x_600:
[----:B------:R-:W-:Y:S05]  /*4850*/  EXIT ;  /* 0x000000000000794d */ /* 0x000fea0003800000 */
        .weak           $__internal_18_$__cuda_sm20_div_s64
        .type           $__internal_18_$__cuda_sm20_div_s64,@function
        .size           $__internal_18_$__cuda_sm20_div_s64,($__internal_19_$__cuda_sm20_div_u64 - $__internal_18_$__cuda_sm20_div_s64)
$__internal_18_$__cuda_sm20_div_s64:
        /* <DEDUP_REMOVED lines=76> */
[----:B------:R-:W-:Y:S06]  /*4d20*/  RET.REL.NODEC R20 `(_ZN17fastertransformer26embeddingLookupPosEncodingIfEEvPT_PKS1_S4_PKiS6_S6_iliiiiS1_) ;  /* 0xffffffb014b47950 */ /* 0x000fec0003c3ffff */
        .weak           $__internal_19_$__cuda_sm20_div_u64
        .type           $__internal_19_$__cuda_sm20_div_u64,@function
        .size           $__internal_19_$__cuda_sm20_div_u64,(.L_x_706 - $__internal_19_$__cuda_sm20_div_u64)
$__internal_19_$__cuda_sm20_div_u64:
        /* <DEDUP_REMOVED lines=69> */
[----:B------:R-:W-:Y:S06]  /*5180*/  RET.REL.NODEC R4 `(_ZN17fastertransformer26embeddingLookupPosEncodingIfEEvPT_PKS1_S4_PKiS6_S6_iliiiiS1_) ;  /* 0xffffffac049c7950 */ /* 0x000fec0003c3ffff */
.L_x_614:
        /* <DEDUP_REMOVED lines=15> */
.L_x_706:


//--------------------- .text._ZN17fastertransformer18decodingInitializeI6__halfEEvPbPiS3_PT_PKiiii --------------------------
	.section	.text._ZN17fastertransformer18decodingInitializeI6__halfEEvPbPiS3_PT_PKiiii,"ax",@progbits
	.align	128
        .global         _ZN17fastertransformer18decodingInitializeI6__halfEEvPbPiS3_PT_PKiiii
        .type           _ZN17fastertransformer18decodingInitializeI6__halfEEvPbPiS3_PT_PKiiii,@function
        .size           _ZN17fastertransformer18decodingInitializeI6__halfEEvPbPiS3_PT_PKiiii,(.L_x_720 - _ZN17fastertransformer18decodingInitializeI6__halfEEvPbPiS3_PT_PKiiii)
        .other          _ZN17fastertransformer18decodingInitializeI6__halfEEvPbPiS3_PT_PKiiii,@"STO_CUDA_ENTRY STV_DEFAULT"
_ZN17fastertransformer18decodingInitializeI6__halfEEvPbPiS3_PT_PKiiii:
.text._ZN17fastertransformer18decodingInitializeI6__halfEEvPbPiS3_PT_PKiiii:
[----:B------:R-:W-:Y:S01]  /*0000*/  LDC R1, c[0x0][0x37c] ;  /* 0x0000df00ff017b82 */ /* 0x000fe20000000800 */
[----:B------:R-:W0:Y:S07]  /*0010*/  S2R R11, SR_TID.X ;  /* 0x00000000000b7919 */ /* 0x000e2e0000002100 */
[----:B------:R-:W0:Y:S08]  /*0020*/  S2UR UR4, SR_CTAID.X ;  /* 0x00000000000479c3 */ /* 0x000e300000002500 */
[----:B------:R-:W0:Y:S08]  /*0030*/  LDC R0, c[0x0][0x360] ;  /* 0x0000d800ff007b82 */ /* 0x000e300000000800 */
[----:B------:R-:W1:Y:S01]  /*0040*/  LDC.64 R2, c[0x0][0x3a8] ;  /* 0x0000ea00ff027b82 */ /* 0x000e620000000a00 */
[----:B0-----:R-:W-:-:S02]  /*0050*/  IMAD R11, R0, UR4, R11 ;  /* 0x00000004000b7c24 */ /* 0x001fc4000f8e020b */
[----:B-1----:R-:W-:-:S05]  /*0060*/  IMAD R10, R3, R2, RZ ;  /* 0x00000002030a7224 */ /* 0x002fca00078e02ff */
[----:B------:R-:W-:-:S13]  /*0070*/  ISETP.GE.AND P0, PT, R11, R10, PT ;  /* 0x0000000a0b00720c */ /* 0x000fda0003f06270 */
[----:B------:R-:W-:Y:S05]  /*0080*/  @P0 EXIT ;  /* 0x000000000000094d */ /* 0x000fea0003800000 */
[----:B------:R-:W0:Y:S01]  /*0090*/  LDCU.64 UR8, c[0x0][0x390] ;  /* 0x00007200ff0877ac */ /* 0x000e220008000a00 */
[----:B------:R-:W1:Y:S01]  /*00a0*/  LDCU UR4, c[0x0][0x370] ;  /* 0x00006e00ff0477ac */ /* 0x000e620008000800 */
[----:B------:R-:W2:Y:S01]  /*00b0*/  LDCU.64 UR6, c[0x0][0x358] ;  /* 0x00006b00ff0677ac */ /* 0x000ea20008000a00 */
[----:B0-----:R-:W-:-:S04]  /*00c0*/  UISETP.NE.U32.AND UP0, UPT, UR8, URZ, UPT ;  /* 0x000000ff0800728c */ /* 0x001fc8000bf05070 */
[----:B------:R-:W-:Y:S01]  /*00d0*/  UISETP.NE.AND.EX UP0, UPT, UR9, URZ, UPT, UP0 ;  /* 0x000000ff0900728c */ /* 0x000fe2000bf05300 */
[----:B-1----:R-:W-:-:S08]  /*00e0*/  IMAD R0, R0, UR4, RZ ;  /* 0x0000000400007c24 */ /* 0x002fd0000f8e02ff */
[----:B--2---:R-:W-:Y:S05]  /*00f0*/  BRA.U !UP0, `(.L_x_615) ;  /* 0x0000000108cc7547 */ /* 0x004fea000b800000 */
[----:B------:R-:W-:Y:S01]  /*0100*/  IABS R12, R3 ;  /* 0x00000003000c7213 */ /* 0x000fe20000000000 */
[----:B------:R-:W0:Y:S01]  /*0110*/  LDC R13, c[0x0][0x3b0] ;  /* 0x0000ec00ff0d7b82 */ /* 0x000e220000000800 */
[----:B------:R-:W1:Y:S02]  /*0120*/  LDCU.64 UR4, c[0x0][0x380] ;  /* 0x00007000ff0477ac */ /* 0x000e640008000a00 */
[----:B------:R-:W2:Y:S05]  /*0130*/  I2F.RP R15, R12 ;  /* 0x0000000c000f7306 */ /* 0x000eaa0000209400 */
[----:B------:R-:W3:Y:S08]  /*0140*/  LDC R14, c[0x0][0x3ac] ;  /* 0x0000eb00ff0e7b82 */ /* 0x000ef00000000800 */
[----:B------:R-:W4:Y:S01]  /*0150*/  LDC.64 R2, c[0x0][0x388] ;  /* 0x0000e200ff027b82 */ /* 0x000f220000000a00 */
[----:B--2---:R-:W2:Y:S07]  /*0160*/  MUFU.RCP R15, R15 ;  /* 0x0000000f000f7308 */ /* 0x004eae0000001000 */
[----:B------:R-:W0:Y:S08]  /*0170*/  LDC.64 R4, c[0x0][0x398] ;  /* 0x0000e600ff047b82 */ /* 0x000e300000000a00 */
[----:B------:R-:W0:Y:S01]  /*0180*/  LDC.64 R6, c[0x0][0x3a0] ;  /* 0x0000e800ff067b82 */ /* 0x000e220000000a00 */
[----:B--2---:R-:W-:-:S04]  /*0190*/  VIADD R16, R15, 0xffffffe ;  /* 0x0ffffffe0f107836 */ /* 0x004fc80000000000 */
[----:B------:R2:W5:Y:S03]  /*01a0*/  F2I.FTZ.U32.TRUNC.NTZ R17, R16 ;  /* 0x0000001000117305 */ /* 0x000566000021f000 */
[----:B------:R-:W0:Y:S01]  /*01b0*/  LDC.64 R8, c[0x0][0x390] ;  /* 0x0000e400ff087b82 */ /* 0x000e220000000a00 */
[----:B--2---:R-:W-:Y:S02]  /*01c0*/  IMAD.MOV.U32 R16, RZ, RZ, RZ ;  /* 0x000000ffff107224 */ /* 0x004fe400078e00ff */
[----:B-----5:R-:W-:-:S04]  /*01d0*/  IMAD.MOV R15, RZ, RZ, -R17 ;  /* 0x000000ffff0f7224 */ /* 0x020fc800078e0a11 */
[----:B------:R-:W-:-:S04]  /*01e0*/  IMAD R15, R15, R12, RZ ;  /* 0x0000000c0f0f7224 */ /* 0x000fc800078e02ff */
[----:B-1-3--:R-:W-:-:S07]  /*01f0*/  IMAD.HI.U32 R15, R17, R15, R16 ;  /* 0x0000000f110f7227 */ /* 0x00afce00078e0010 */
.L_x_616:
[----:B-1----:R-:W-:Y:S02]  /*0200*/  IABS R18, R11 ;  /* 0x0000000b00127213 */ /* 0x002fe40000000000 */
[----:B------:R-:W-:-:S03]  /*0210*/  IABS R20, R14 ;  /* 0x0000000e00147213 */ /* 0x000fc60000000000 */
[----:B------:R-:W-:-:S05]  /*0220*/  IMAD.HI.U32 R16, R15, R18, RZ ;  /* 0x000000120f107227 */ /* 0x000fca00078e00ff */
[----:B------:R-:W-:-:S05]  /*0230*/  IADD3 R17, PT, PT, -R16, RZ, RZ ;  /* 0x000000ff10117210 */ /* 0x000fca0007ffe1ff */
[----:B------:R-:W-:Y:S02]  /*0240*/  IMAD R17, R20, R17, R18 ;  /* 0x0000001114117224 */ /* 0x000fe400078e0212 */
[----:B----4-:R-:W-:-:S03]  /*0250*/  IMAD.WIDE R18, R11, 0x4, R2 ;  /* 0x000000040b127825 */ /* 0x010fc600078e0202 */
[----:B------:R-:W-:-:S13]  /*0260*/  ISETP.GT.U32.AND P2, PT, R12, R17, PT ;  /* 0x000000110c00720c */ /* 0x000fda0003f44070 */
[----:B------:R-:W-:Y:S02]  /*0270*/  @!P2 IMAD.IADD R17, R17, 0x1, -R20 ;  /* 0x000000011111a824 */ /* 0x000fe400078e0a14 */
[----:B------:R-:W-:Y:S01]  /*0280*/  @!P2 VIADD R16, R16, 0x1 ;  /* 0x000000011010a836 */ /* 0x000fe20000000000 */
[----:B------:R-:W-:Y:S02]  /*0290*/  ISETP.NE.AND P2, PT, R14, RZ, PT ;  /* 0x000000ff0e00720c */ /* 0x000fe40003f45270 */
[----:B------:R-:W-:Y:S02]  /*02a0*/  ISETP.GE.U32.AND P0, PT, R17, R12, PT ;  /* 0x0000000c1100720c */ /* 0x000fe40003f06070 */
[----:B------:R-:W-:-:S04]  /*02b0*/  LOP3.LUT R17, R11, R14, RZ, 0x3c, !PT ;  /* 0x0000000e0b117212 */ /* 0x000fc800078e3cff */
[----:B------:R-:W-:-:S07]  /*02c0*/  ISETP.GE.AND P1, PT, R17, RZ, PT ;  /* 0x000000ff1100720c */ /* 0x000fce0003f26270 */
[----:B------:R-:W-:-:S05]  /*02d0*/  @P0 IADD3 R16, PT, PT, R16, 0x1, RZ ;  /* 0x0000000110100810 */ /* 0x000fca0007ffe0ff */
[----:B------:R-:W-:Y:S01]  /*02e0*/  IMAD.MOV.U32 R23, RZ, RZ, R16 ;  /* 0x000000ffff177224 */ /* 0x000fe200078e0010 */
[----:B------:R-:W-:-:S03]  /*02f0*/  IADD3 R16, P0, PT, R11, UR4, RZ ;  /* 0x000000040b107c10 */ /* 0x000fc6000ff1e0ff */
[----:B------:R-:W-:Y:S01]  /*0300*/  @!P1 IMAD.MOV R23, RZ, RZ, -R23 ;  /* 0x000000ffff179224 */ /* 0x000fe200078e0a17 */
[----:B------:R-:W-:Y:S02]  /*0310*/  @!P2 LOP3.LUT R23, RZ, R14, RZ, 0x33, !PT ;  /* 0x0000000eff17a212 */ /* 0x000fe400078e33ff */
[----:B------:R-:W-:-:S03]  /*0320*/  LEA.HI.X.SX32 R17, R11, UR5, 0x1, P0 ;  /* 0x000000050b117c11 */ /* 0x000fc600080f0eff */
[C---:B0-----:R-:W-:Y:S02]  /*0330*/  IMAD.WIDE R20, R23.reuse, 0x4, R6 ;  /* 0x0000000417147825 */ /* 0x041fe400078e0206 */
[----:B------:R1:W-:Y:S04]  /*0340*/  STG.E.U8 desc[UR6][R16.64], RZ ;  /* 0x000000ff10007986 */ /* 0x0003e8000c101106 */
[----:B------:R1:W-:Y:S04]  /*0350*/  STG.E desc[UR6][R18.64], R13 ;  /* 0x0000000d12007986 */ /* 0x0003e8000c101906 */
[----:B------:R-:W2:Y:S01]  /*0360*/  LDG.E R21, desc[UR6][R20.64] ;  /* 0x0000000614157981 */ /* 0x000ea2000c1e1900 */
[----:B------:R-:W-:Y:S01]  /*0370*/  IADD3 R22, PT, PT, -R23, RZ, RZ ;  /* 0x000000ff17167210 */ /* 0x000fe20007ffe1ff */
[----:B------:R-:W-:-:S04]  /*0380*/  IMAD.WIDE R24, R11, 0x4, R8 ;  /* 0x000000040b187825 */ /* 0x000fc800078e0208 */
[----:B------:R-:W-:-:S05]  /*0390*/  IMAD R22, R14, R22, R11 ;  /* 0x000000160e167224 */ /* 0x000fca00078e020b */
[----:B------:R-:W-:Y:S01]  /*03a0*/  ISETP.NE.AND P0, PT, R22, RZ, PT ;  /* 0x000000ff1600720c */ /* 0x000fe20003f05270 */
[----:B------:R-:W-:-:S03]  /*03b0*/  IMAD.WIDE R22, R11, 0x2, R4 ;  /* 0x000000020b167825 */ /* 0x000fc600078e0204 */
[----:B------:R-:W-:Y:S01]  /*03c0*/  SEL R27, RZ, 0xfbff, !P0 ;  /* 0x0000fbffff1b7807 */ /* 0x000fe20004000000 */
[----:B------:R-:W-:-:S05]  /*03d0*/  IMAD.IADD R11, R0, 0x1, R11 ;  /* 0x00000001000b7824 */ /* 0x000fca00078e020b */
[----:B------:R-:W-:Y:S01]  /*03e0*/  ISETP.GE.AND P0, PT, R11, R10, PT ;  /* 0x0000000a0b00720c */ /* 0x000fe20003f06270 */
[----:B--2---:R1:W-:Y:S04]  /*03f0*/  STG.E desc[UR6][R24.64], R21 ;  /* 0x0000001518007986 */ /* 0x0043e8000c101906 */
[----:B------:R1:W-:Y:S08]  /*0400*/  STG.E.U16 desc[UR6][R22.64], R27 ;  /* 0x0000001b16007986 */ /* 0x0003f0000c101506 */
[----:B------:R-:W-:Y:S05]  /*0410*/  @!P0 BRA `(.L_x_616) ;  /* 0xfffffffc00788947 */ /* 0x000fea000383ffff */
[----:B------:R-:W-:Y:S05]  /*0420*/  EXIT ;  /* 0x000000000000794d */ /* 0x000fea0003800000 */
.L_x_615:
[----:B------:R-:W-:Y:S01]  /*0430*/  IABS R6, R3 ;  /* 0x0000000300067213 */ /* 0x000fe20000000000 */
[----:B------:R-:W0:Y:S01]  /*0440*/  LDC R7, c[0x0][0x3b0] ;  /* 0x0000ec00ff077b82 */ /* 0x000e220000000800 */
[----:B------:R-:W1:Y:S02]  /*0450*/  LDCU.64 UR4, c[0x0][0x380] ;  /* 0x00007000ff0477ac */ /* 0x000e640008000a00 */
[----:B------:R-:W2:Y:S05]  /*0460*/  I2F.RP R9, R6 ;  /* 0x0000000600097306 */ /* 0x000eaa0000209400 */
[----:B------:R-:W3:Y:S08]  /*0470*/  LDC R8, c[0x0][0x3ac] ;  /* 0x0000eb00ff087b82 */ /* 0x000ef00000000800 */
[----:B------:R-:W4:Y:S01]  /*0480*/  LDC.64 R4, c[0x0][0x388] ;  /* 0x0000e200ff047b82 */ /* 0x000f220000000a00 */
[----:B--2---:R-:W2:Y:S07]  /*0490*/  MUFU.RCP R9, R9 ;  /* 0x0000000900097308 */ /* 0x004eae0000001000 */
[----:B------:R-:W0:Y:S01]  /*04a0*/  LDC.64 R2, c[0x0][0x398] ;  /* 0x0000e600ff027b82 */ /* 0x000e220000000a00 */
[----:B--2---:R-:W-:-:S04]  /*04b0*/  VIADD R12, R9, 0xffffffe ;  /* 0x0ffffffe090c7836 */ /* 0x004fc80000000000 */
[----:B------:R2:W5:Y:S02]  /*04c0*/  F2I.FTZ.U32.TRUNC.NTZ R13, R12 ;  /* 0x0000000c000d7305 */ /* 0x000564000021f000 */
[----:B--2---:R-:W-:Y:S01]  /*04d0*/  IMAD.MOV.U32 R12, RZ, RZ, RZ ;  /* 0x000000ffff0c7224 */ /* 0x004fe200078e00ff */
[----:B-----5:R-:W-:-:S05]  /*04e0*/  IADD3 R15, PT, PT, RZ, -R13, RZ ;  /* 0x8000000dff0f7210 */ /* 0x020fca0007ffe0ff */
[----:B------:R-:W-:-:S04]  /*04f0*/  IMAD R15, R15, R6, RZ ;  /* 0x000000060f0f7224 */ /* 0x000fc800078e02ff */
[----:B-1-3--:R-:W-:-:S07]  /*0500*/  IMAD.HI.U32 R19, R13, R15, R12 ;  /* 0x0000000f0d137227 */ /* 0x00afce00078e000c */
.L_x_617:
[----:B-1----:R-:W-:Y:S02]  /*0510*/  IABS R12, R11 ;  /* 0x0000000b000c7213 */ /* 0x002fe40000000000 */
[----:B------:R-:W-:Y:S02]  /*0520*/  IABS R14, R8 ;  /* 0x00000008000e7213 */ /* 0x000fe40000000000 */
[----:B------:R-:W-:Y:S01]  /*0530*/  ISETP.GE.AND P1, PT, R11, RZ, PT ;  /* 0x000000ff0b00720c */ /* 0x000fe20003f26270 */
[----:B------:R-:W-:Y:S01]  /*0540*/  IMAD.HI.U32 R9, R19, R12, RZ ;  /* 0x0000000c13097227 */ /* 0x000fe200078e00ff */
[----:B------:R-:W-:-:S03]  /*0550*/  ISETP.NE.AND P2, PT, R8, RZ, PT ;  /* 0x000000ff0800720c */ /* 0x000fc60003f45270 */
[----:B------:R-:W-:-:S04]  /*0560*/  IMAD.MOV R9, RZ, RZ, -R9 ;  /* 0x000000ffff097224 */ /* 0x000fc800078e0a09 */
[----:B------:R-:W-:Y:S02]  /*0570*/  IMAD R9, R14, R9, R12 ;  /* 0x000000090e097224 */ /* 0x000fe400078e020c */
[----:B----4-:R-:W-:-:S03]  /*0580*/  IMAD.WIDE R12, R11, 0x4, R4 ;  /* 0x000000040b0c7825 */ /* 0x010fc600078e0204 */
[----:B------:R-:W-:-:S13]  /*0590*/  ISETP.GT.U32.AND P0, PT, R6, R9, PT ;  /* 0x000000090600720c */ /* 0x000fda0003f04070 */
[----:B------:R-:W-:-:S04]  /*05a0*/  @!P0 IADD3 R9, PT, PT, R9, -R14, RZ ;  /* 0x8000000e09098210 */ /* 0x000fc80007ffe0ff */
[----:B------:R-:W-:-:S13]  /*05b0*/  ISETP.GT.U32.AND P0, PT, R6, R9, PT ;  /* 0x000000090600720c */ /* 0x000fda0003f04070 */
[----:B------:R-:W-:Y:S02]  /*05c0*/  @!P0 IMAD.IADD R9, R9, 0x1, -R14 ;  /* 0x0000000109098824 */ /* 0x000fe400078e0a0e */
[----:B0-----:R-:W-:-:S04]  /*05d0*/  IMAD.WIDE R14, R11, 0x2, R2 ;  /* 0x000000020b0e7825 */ /* 0x001fc800078e0202 */
[----:B------:R-:W-:Y:S01]  /*05e0*/  @!P1 IMAD.MOV R9, RZ, RZ, -R9 ;  /* 0x000000ffff099224 */ /* 0x000fe200078e0a09 */
[----:B------:R-:W-:Y:S02]  /*05f0*/  @!P2 LOP3.LUT R9, RZ, R8, RZ, 0x33, !PT ;  /* 0x00000008ff09a212 */ /* 0x000fe400078e33ff */
[----:B------:R-:W-:Y:S02]  /*0600*/  IADD3 R16, P1, PT, R11, UR4, RZ ;  /* 0x000000040b107c10 */ /* 0x000fe4000ff3e0ff */
[----:B------:R-:W-:Y:S02]  /*0610*/  ISETP.NE.AND P0, PT, R9, RZ, PT ;  /* 0x000000ff0900720c */ /* 0x000fe40003f05270 */
[----:B------:R-:W-:Y:S02]  /*0620*/  LEA.HI.X.SX32 R17, R11, UR5, 0x1, P1 ;  /* 0x000000050b117c11 */ /* 0x000fe400088f0eff */
[----:B------:R-:W-:Y:S02]  /*0630*/  SEL R9, RZ, 0xfbff, !P0 ;  /* 0x0000fbffff097807 */ /* 0x000fe40004000000 */
[----:B------:R-:W-:Y:S01]  /*0640*/  IADD3 R11, PT, PT, R0, R11, RZ ;  /* 0x0000000b000b7210 */ /* 0x000fe20007ffe0ff */
[----:B------:R1:W-:Y:S03]  /*0650*/  STG.E.U8 desc[UR6][R16.64], RZ ;  /* 0x000000ff10007986 */ /* 0x0003e6000c101106 */
[----:B------:R-:W-:Y:S01]  /*0660*/  ISETP.GE.AND P0, PT, R11, R10, PT ;  /* 0x0000000a0b00720c */ /* 0x000fe20003f06270 */
[----:B------:R1:W-:Y:S04]  /*0670*/  STG.E desc[UR6][R12.64], R7 ;  /* 0x000000070c007986 */ /* 0x0003e8000c101906 */
[----:B------:R1:W-:Y:S08]  /*0680*/  STG.E.U16 desc[UR6][R14.64], R9 ;  /* 0x000000090e007986 */ /* 0x0003f0000c101506 */
[----:B------:R-:W-:Y:S05]  /*0690*/  @!P0 BRA `(.L_x_617) ;  /* 0xfffffffc009c8947 */ /* 0x000fea000383ffff */
[----:B------:R-:W-:Y:S05]  /*06a0*/  EXIT ;  /* 0x000000000000794d */ /* 0x000fea0003800000 */
.L_x_618:
        /* <DEDUP_REMOVED lines=13> */
.L_x_720:


//--------------------- .text._ZN17fastertransformer18decodingInitializeIfEEvPbPiS2_PT_PKiiii --------------------------
	.section	.text._ZN17fastertransformer18decodingInitializeIfEEvPbPiS2_PT_PKiiii,"ax",@progbits
	.align	128
        .global         _ZN17fastertransformer18decodingInitializeIfEEvPbPiS2_PT_PKiiii
        .type           _ZN17fastertransformer18decodingInitializeIfEEvPbPiS2_PT_PKiiii,@function
        .size           _ZN17fastertransformer18decodingInitializeIfEEvPbPiS2_PT_PKiiii,(.L_x_721 - _ZN17fastertransformer18decodingInitializeIfEEvPbPiS2_PT_PKiiii)
        .other          _ZN17fastertransformer18decodingInitializeIfEEvPbPiS2_PT_PKiiii,@"STO_CUDA_ENTRY STV_DEFAULT"
_ZN17fastertransformer18decodingInitializeIfEEvPbPiS2_PT_PKiiii:
.text._ZN17fastertransformer18decodingInitializeIfEEvPbPiS2_PT_PKiiii:
        /* <DEDUP_REMOVED lines=16> */
[-C--:B------:R-:W-:Y:S01]  /*0100*/  IABS R18, R11.reuse ;  /* 0x0000000b00127213 */ /* 0x080fe20000000000 */
[----:B------:R-:W0:Y:S01]  /*0110*/  LDC R19, c[0x0][0x3b0] ;  /* 0x0000ec00ff137b82 */ /* 0x000e220000000800 */
[----:B------:R-:W-:Y:S01]  /*0120*/  ISETP.NE.AND P0, PT, R11, RZ, PT ;  /* 0x000000ff0b00720c */ /* 0x000fe20003f05270 */
[----:B------:R-:W1:Y:S01]  /*0130*/  LDCU.64 UR4, c[0x0][0x380] ;  /* 0x00007000ff0477ac */ /* 0x000e620008000a00 */
[----:B------:R-:W2:Y:S01]  /*0140*/  I2F.RP R10, R18 ;  /* 0x00000012000a7306 */ /* 0x000ea20000209400 */
[----:B------:R-:W-:-:S04]  /*0150*/  LOP3.LUT R22, RZ, R11, RZ, 0x33, !PT ;  /* 0x0000000bff167212 */ /* 0x000fc800078e33ff */
        /* <DEDUP_REMOVED lines=12> */
.L_x_620:
        /* <DEDUP_REMOVED lines=8> */
[----:B------:R-:W-:-:S03]  /*02a0*/  @!P2 VIADD R10, R10, 0x1 ;  /* 0x000000010a0aa836 */ /* 0x000fc60000000000 */
[----:B------:R-:W-:Y:S02]  /*02b0*/  ISETP.GE.U32.AND P1, PT, R11, R18, PT ;  /* 0x000000120b00720c */ /* 0x000fe40003f26070 */
[----:B------:R-:W-:-:S04]  /*02c0*/  LOP3.LUT R11, R17, R20, RZ, 0x3c, !PT ;  /* 0x00000014110b7212 */ /* 0x000fc800078e3cff */
[----:B------:R-:W-:-:S07]  /*02d0*/  ISETP.GE.AND P3, PT, R11, RZ, PT ;  /* 0x000000ff0b00720c */ /* 0x000fce0003f66270 */
[----:B------:R-:W-:-:S05]  /*02e0*/  @P1 VIADD R10, R10, 0x1 ;  /* 0x000000010a0a1836 */ /* 0x000fca0000000000 */
[----:B------:R-:W-:Y:S02]  /*02f0*/  MOV R11, R10 ;  /* 0x0000000a000b7202 */ /* 0x000fe40000000f00 */
[----:B------:R-:W-:-:S03]  /*0300*/  IADD3 R10, P1, PT, R17, UR4, RZ ;  /* 0x00000004110a7c10 */ /* 0x000fc6000ff3e0ff */
[----:B------:R-:W-:-:S05]  /*0310*/  @!P3 IMAD.MOV R11, RZ, RZ, -R11 ;  /* 0x000000ffff0bb224 */ /* 0x000fca00078e0a0b */
[----:B------:R-:W-:Y:S02]  /*0320*/  SEL R23, R22, R11, !P0 ;  /* 0x0000000b16177207 */ /* 0x000fe40004000000 */
[----:B------:R-:W-:-:S03]  /*0330*/  LEA.HI.X.SX32 R11, R17, UR5, 0x1, P1 ;  /* 0x00000005110b7c11 */ /* 0x000fc600088f0eff */
[----:B0-----:R-:W-:Y:S02]  /*0340*/  IMAD.WIDE R14, R23, 0x4, R6 ;  /* 0x00000004170e7825 */ /* 0x001fe400078e0206 */
[----:B------:R1:W-:Y:S04]  /*0350*/  STG.E.U8 desc[UR6][R10.64], RZ ;  /* 0x000000ff0a007986 */ /* 0x0003e8000c101106 */
[----:B------:R1:W-:Y:S04]  /*0360*/  STG.E desc[UR6][R12.64], R19 ;  /* 0x000000130c007986 */ /* 0x0003e8000c101906 */
[----:B------:R-:W2:Y:S01]  /*0370*/  LDG.E R15, desc[UR6][R14.64] ;  /* 0x000000060e0f7981 */ /* 0x000ea2000c1e1900 */
[----:B------:R-:W-:-:S02]  /*0380*/  IMAD.MOV R23, RZ, RZ, -R23 ;  /* 0x000000ffff177224 */ /* 0x000fc400078e0a17 */
[----:B------:R-:W-:-:S04]  /*0390*/  IMAD.WIDE R24, R17, 0x4, R4 ;  /* 0x0000000411187825 */ /* 0x000fc800078e0204 */
[----:B------:R-:W-:Y:S02]  /*03a0*/  IMAD R23, R20, R23, R17 ;  /* 0x0000001714177224 */ /* 0x000fe400078e0211 */
[----:B------:R-:W-:-:S03]  /*03b0*/  IMAD.WIDE R26, R17, 0x4, R2 ;  /* 0x00000004111a7825 */ /* 0x000fc600078e0202 */
[----:B------:R-:W-:Y:S01]  /*03c0*/  ISETP.NE.AND P1, PT, R23, RZ, PT ;  /* 0x000000ff1700720c */ /* 0x000fe20003f25270 */
[----:B------:R-:W-:-:S03]  /*03d0*/  IMAD.IADD R17, R0, 0x1, R17 ;  /* 0x0000000100117824 */ /* 0x000fc600078e0211 */
[----:B------:R-:W-:Y:S02]  /*03e0*/  FSEL R23, RZ, -1.00000002004087734272e+20, !P1 ;  /* 0xe0ad78ecff177808 */ /* 0x000fe40004800000 */
[----:B------:R-:W-:Y:S01]  /*03f0*/  ISETP.GE.AND P1, PT, R17, R16, PT ;  /* 0x000000101100720c */ /* 0x000fe20003f26270 */
[----:B--2---:R1:W-:Y:S04]  /*0400*/  STG.E desc[UR6][R24.64], R15 ;  /* 0x0000000f18007986 */ /* 0x0043e8000c101906 */
[----:B------:R1:W-:Y:S08]  /*0410*/  STG.E desc[UR6][R26.64], R23 ;  /* 0x000000171a007986 */ /* 0x0003f0000c101906 */
[----:B------:R-:W-:Y:S05]  /*0420*/  @!P1 BRA `(.L_x_620) ;  /* 0xfffffffc007c9947 */ /* 0x000fea000383ffff */
[----:B------:R-:W-:Y:S05]  /*0430*/  EXIT ;  /* 0x000000000000794d */ /* 0x000fea0003800000 */
.L_x_619:
        /* <DEDUP_REMOVED lines=9> */
[----:B------:R-:W0:Y:S01]  /*04d0*/  LDC.64 R2, c[0x0][0x398] ;  /* 0x0000e600ff027b82 */ /* 0x000e220000000a00 */
[----:B--2---:R-:W-:-:S04]  /*04e0*/  IADD3 R8, PT, PT, R12, 0xffffffe, RZ ;  /* 0x0ffffffe0c087810 */ /* 0x004fc80007ffe0ff */
[----:B------:R2:W5:Y:S02]  /*04f0*/  F2I.FTZ.U32.TRUNC.NTZ R9, R8 ;  /* 0x0000000800097305 */ /* 0x000564000021f000 */
[----:B--2---:R-:W-:Y:S02]  /*0500*/  IMAD.MOV.U32 R8, RZ, RZ, RZ ;  /* 0x000000ffff087224 */ /* 0x004fe400078e00ff */
[----:B-----5:R-:W-:-:S04]  /*0510*/  IMAD.MOV R13, RZ, RZ, -R9 ;  /* 0x000000ffff0d7224 */ /* 0x020fc800078e0a09 */
[----:B------:R-:W-:-:S04]  /*0520*/  IMAD R13, R13, R6, RZ ;  /* 0x000000060d0d7224 */ /* 0x000fc800078e02ff */
[----:B-1-3--:R-:W-:-:S07]  /*0530*/  IMAD.HI.U32 R18, R9, R13, R8 ;  /* 0x0000000d09127227 */ /* 0x00afce00078e0008 */
.L_x_621:
[----:B-1----:R-:W-:Y:S01]  /*0540*/  IABS R9, R17 ;  /* 0x0000001100097213 */ /* 0x002fe20000000000 */
[C---:B0-----:R-:W-:Y:S01]  /*0550*/  IMAD.WIDE R14, R17.reuse, 0x4, R2 ;  /* 0x00000004110e7825 */ /* 0x041fe200078e0202 */
[----:B------:R-:W-:Y:S02]  /*0560*/  IABS R12, R10 ;  /* 0x0000000a000c7213 */ /* 0x000fe40000000000 */
[----:B------:R-:W-:Y:S01]  /*0570*/  ISETP.GE.AND P2, PT, R17, RZ, PT ;  /* 0x000000ff1100720c */ /* 0x000fe20003f46270 */
[----:B------:R-:W-:-:S05]  /*0580*/  IMAD.HI.U32 R8, R18, R9, RZ ;  /* 0x0000000912087227 */ /* 0x000fca00078e00ff */
[----:B------:R-:W-:-:S05]  /*0590*/  IADD3 R8, PT, PT, -R8, RZ, RZ ;  /* 0x000000ff08087210 */ /* 0x000fca0007ffe1ff */
[----:B------:R-:W-:-:S05]  /*05a0*/  IMAD R9, R12, R8, R9 ;  /* 0x000000080c097224 */ /* 0x000fca00078e0209 */
[----:B------:R-:W-:-:S13]  /*05b0*/  ISETP.GT.U32.AND P1, PT, R6, R9, PT ;  /* 0x000000090600720c */ /* 0x000fda0003f24070 */
[----:B------:R-:W-:-:S05]  /*05c0*/  @!P1 IMAD.IADD R9, R9, 0x1, -R12 ;  /* 0x0000000109099824 */ /* 0x000fca00078e0a0c */
[----:B------:R-:W-:-:S13]  /*05d0*/  ISETP.GT.U32.AND P1, PT, R6, R9, PT ;  /* 0x000000090600720c */ /* 0x000fda0003f24070 */
[----:B------:R-:W-:Y:S02]  /*05e0*/  @!P1 IMAD.IADD R9, R9, 0x1, -R12 ;  /* 0x0000000109099824 */ /* 0x000fe400078e0a0c */
[----:B----4-:R-:W-:-:S03]  /*05f0*/  IMAD.WIDE R12, R17, 0x4, R4 ;  /* 0x00000004110c7825 */ /* 0x010fc600078e0204 */
[----:B------:R-:W-:Y:S02]  /*0600*/  @!P2 IADD3 R9, PT, PT, -R9, RZ, RZ ;  /* 0x000000ff0909a210 */ /* 0x000fe40007ffe1ff */
[----:B------:R-:W-:Y:S02]  /*0610*/  IADD3 R8, P2, PT, R17, UR4, RZ ;  /* 0x0000000411087c10 */ /* 0x000fe4000ff5e0ff */
[----:B------:R-:W-:-:S04]  /*0620*/  SEL R9, R20, R9, !P0 ;  /* 0x0000000914097207 */ /* 0x000fc80004000000 */
[----:B------:R-:W-:Y:S02]  /*0630*/  ISETP.NE.AND P1, PT, R9, RZ, PT ;  /* 0x000000ff0900720c */ /* 0x000fe40003f25270 */
[----:B------:R-:W-:Y:S01]  /*0640*/  LEA.HI.X.SX32 R9, R17, UR5, 0x1, P2 ;  /* 0x0000000511097c11 */ /* 0x000fe200090f0eff */
[----:B------:R-:W-:Y:S01]  /*0650*/  IMAD.IADD R17, R0, 0x1, R17 ;  /* 0x0000000100117824 */ /* 0x000fe200078e0211 */
[----:B------:R-:W-:-:S03]  /*0660*/  FSEL R11, RZ, -1.00000002004087734272e+20, !P1 ;  /* 0xe0ad78ecff0b7808 */ /* 0x000fc60004800000 */
[----:B------:R1:W-:Y:S01]  /*0670*/  STG.E.U8 desc[UR6][R8.64], RZ ;  /* 0x000000ff08007986 */ /* 0x0003e2000c101106 */
[----:B------:R-:W-:-:S03]  /*0680*/  ISETP.GE.AND P1, PT, R17, R16, PT ;  /* 0x000000101100720c */ /* 0x000fc60003f26270 */
[----:B------:R1:W-:Y:S04]  /*0690*/  STG.E desc[UR6][R12.64], R7 ;  /* 0x000000070c007986 */ /* 0x0003e8000c101906 */
[----:B------:R1:W-:Y:S06]  /*06a0*/  STG.E desc[UR6][R14.64], R11 ;  /* 0x0000000b0e007986 */ /* 0x0003ec000c101906 */
[----:B------:R-:W-:Y:S05]  /*06b0*/  @!P1 BRA `(.L_x_621) ;  /* 0xfffffffc00a09947 */ /* 0x000fea000383ffff */
[----:B------:R-:W-:Y:S05]  /*06c0*/  EXIT ;  /* 0x000000000000794d */ /* 0x000fea0003800000 */
.L_x_622:
        /* <DEDUP_REMOVED lines=11> */
.L_x_721:


//--------------------- .text._ZN17fastertransformer8finalizeEPiS0_PfS1_PKiS3_PKfS5_S5_S3_ii --------------------------
	.section	.text._ZN17fastertransformer8finalizeEPiS0_PfS1_PKiS3_PKfS5_S5_S3_ii,"ax",@progbits
	.align	128
        .global         _ZN17fastertransformer8finalizeEPiS0_PfS1_PKiS3_PKfS5_S5_S3_ii
        .type           _ZN17fastertransformer8finalizeEPiS0_PfS1_PKiS3_PKfS5_S5_S3_ii,@function
        .size           _ZN17fastertransformer8finalizeEPiS0_PfS1_PKiS3_PKfS5_S5_S3_ii,(.L_x_722 - _ZN17fastertransformer8finalizeEPiS0_PfS1_PKiS3_PKfS5_S5_S3_ii)
        .other          _ZN17fastertransformer8finalizeEPiS0_PfS1_PKiS3_PKfS5_S5_S3_ii,@"STO_CUDA_ENTRY STV_DEFAULT"
_ZN17fastertransformer8finalizeEPiS0_PfS1_PKiS3_PKfS5_S5_S3_ii:
.text._ZN17fastertransformer8finalizeEPiS0_PfS1_PKiS3_PKfS5_S5_S3_ii:
[----:B------:R-:W-:Y:S01]  /*0000*/  LDC R1, c[0x0][0x37c] ;  /* 0x0000df00ff017b82 */ /* 0x000fe20000000800 */
[----:B------:R-:W0:Y:S07]  /*0010*/  S2R R12, SR_CTAID.X ;  /* 0x00000000000c7919 */ /* 0x000e2e0000002500 */
[----:B------:R-:W0:Y:S01]  /*0020*/  LDC.64 R4, c[0x0][0x3c8] ;  /* 0x0000f200ff047b82 */ /* 0x000e220000000a00 */
[----:B------:R-:W1:Y:S01]  /*0030*/  LDCU.64 UR8, c[0x0][0x358] ;  /* 0x00006b00ff0877ac */ /* 0x000e620008000a00 */
[----:B------:R-:W2:Y:S01]  /*0040*/  S2R R0, SR_TID.X ;  /* 0x0000000000007919 */ /* 0x000ea20000002100 */
[----:B------:R-:W3:Y:S01]  /*0050*/  LDCU UR4, c[0x0][0x3d0] ;  /* 0x00007a00ff0477ac */ /* 0x000ee20008000800 */
[----:B0-----:R-:W-:-:S05]  /*0060*/  IMAD.WIDE.U32 R4, R12, 0x4, R4 ;  /* 0x000000040c047825 */ /* 0x001fca00078e0004 */
[----:B-1----:R-:W2:Y:S02]  /*0070*/  LDG.E R3, desc[UR8][R4.64] ;  /* 0x0000000804037981 */ /* 0x002ea4000c1e1900 */
[----:B--2---:R-:W-:Y:S01]  /*0080*/  ISETP.GE.U32.AND P0, PT, R0, R3, PT ;  /* 0x000000030000720c */ /* 0x004fe20003f06070 */
[----:B---3--:R-:W-:-:S12]  /*0090*/  IMAD.U32 R3, RZ, RZ, UR4 ;  /* 0x00000004ff037e24 */ /* 0x008fd8000f8e00ff */
[----:B------:R-:W0:Y:S01]  /*00a0*/  @!P0 LDC.64 R8, c[0x0][0x3b0] ;  /* 0x0000ec00ff088b82 */ /* 0x000e220000000a00 */
[----:B------:R-:W-:-:S04]  /*00b0*/  @!P0 IMAD R7, R12, R3, RZ ;  /* 0x000000030c078224 */ /* 0x000fc800078e02ff */
[----:B------:R-:W-:-:S04]  /*00c0*/  @!P0 IMAD R7, R7, 0x2, R0 ;  /* 0x0000000207078824 */ /* 0x000fc800078e0200 */
[----:B0-----:R-:W-:-:S06]  /*00d0*/  @!P0 IMAD.WIDE.U32 R8, R7, 0x4, R8 ;  /* 0x0000000407088825 */ /* 0x001fcc00078e0008 */
[----:B------:R-:W2:Y:S01]  /*00e0*/  @!P0 LDG.E R9, desc[UR8][R8.64] ;  /* 0x0000000808098981 */ /* 0x000ea2000c1e1900 */
[----:B------:R-:W0:Y:S01]  /*00f0*/  S2UR UR5, SR_CgaCtaId ;  /* 0x00000000000579c3 */ /* 0x000e220000008800 */
[----:B------:R-:W-:Y:S02]  /*0100*/  UMOV UR4, 0x400 ;  /* 0x0000040000047882 */ /* 0x000fe40000000000 */
[----:B------:R-:W-:-:S04]  /*0110*/  UIADD3 UR4, UPT, UPT, UR4, 0x80, URZ ;  /* 0x0000008004047890 */ /* 0x000fc8000fffe0ff */
[----:B0-----:R-:W-:-:S06]  /*0120*/  ULEA UR5, UR5, UR4, 0x18 ;  /* 0x0000000405057291 */ /* 0x001fcc000f8ec0ff */
[----:B------:R-:W-:-:S05]  /*0130*/  LEA R7, R3, UR5, 0x2 ;  /* 0x0000000503077c11 */ /* 0x000fca000f8e10ff */
[----:B------:R-:W-:-:S05]  /*0140*/  IMAD R2, R0, 0x4, R7 ;  /* 0x0000000400027824 */ /* 0x000fca00078e0207 */
[----:B--2---:R0:W-:Y:S01]  /*0150*/  @!P0 STS [R2], R9 ;  /* 0x0000000902008388 */ /* 0x0041e20000000800 */
[----:B------:R-:W-:Y:S01]  /*0160*/  BAR.SYNC.DEFER_BLOCKING 0x0 ;  /* 0x0000000000007b1d */ /* 0x000fe20000010000 */
[----:B------:R-:W-:-:S13]  /*0170*/  ISETP.GE.AND P0, PT, R3, 0x1, PT ;  /* 0x000000010300780c */ /* 0x000fda0003f06270 */
[----:B0-----:R-:W-:Y:S05]  /*0180*/  @!P0 BRA `(.L_x_623) ;  /* 0x00000004000c8947 */ /* 0x001fea0003800000 */
[----:B------:R-:W0:Y:S01]  /*0190*/  LDCU UR4, c[0x0][0x360] ;  /* 0x00006c00ff0477ac */ /* 0x000e220008000800 */
[----:B------:R-:W-:Y:S02]  /*01a0*/  I2FP.F32.U32 R9, R0 ;  /* 0x0000000000097245 */ /* 0x000fe40000201000 */
[----:B------:R-:W-:Y:S02]  /*01b0*/  LOP3.LUT R8, R0, 0x1f, RZ, 0xc0, !PT ;  /* 0x0000001f00087812 */ /* 0x000fe400078ec0ff */
[----:B0-----:R-:W-:Y:S01]  /*01c0*/  I2FP.F32.U32 R6, UR4 ;  /* 0x0000000400067c45 */ /* 0x001fe20008201000 */
[----:B------:R-:W-:-:S04]  /*01d0*/  UMOV UR4, URZ ;  /* 0x000000ff00047c82 */ /* 0x000fc80008000000 */
[----:B------:R-:W-:-:S05]  /*01e0*/  FMUL.FTZ R6, R6, 0.03125 ;  /* 0x3d00000006067820 */ /* 0x000fca0000410000 */
[----:B------:R-:W-:Y:S02]  /*01f0*/  FSETP.GT.FTZ.AND P0, PT, R6, R9, PT ;  /* 0x000000090600720b */ /* 0x000fe40003f14000 */
[----:B------:R-:W-:-:S11]  /*0200*/  SHF.L.U32 R6, R3, 0x1, RZ ;  /* 0x0000000103067819 */ /* 0x000fd600000006ff */
.L_x_628:
[----:B------:R-:W2:Y:S01]  /*0210*/  LDG.E R3, desc[UR8][R4.64] ;  /* 0x0000000804037981 */ /* 0x000ea2000c1e1900 */
[----:B------:R-:W-:Y:S01]  /*0220*/  BSSY.RECONVERGENT B0, `(.L_x_624) ;  /* 0x0000034000007945 */ /* 0x000fe20003800200 */
[----:B------:R-:W0:Y:S01]  /*0230*/  @P0 S2R R13, SR_CgaCtaId ;  /* 0x00000000000d0919 */ /* 0x000e220000008800 */
[----:B--2---:R-:W-:Y:S01]  /*0240*/  ISETP.GE.U32.AND P1, PT, R0, R3, PT ;  /* 0x000000030000720c */ /* 0x004fe20003f26070 */
[----:B------:R-:W-:-:S12]  /*0250*/  IMAD.MOV.U32 R3, RZ, RZ, -0x800001 ;  /* 0xff7fffffff037424 */ /* 0x000fd800078e00ff */
[----:B------:R-:W1:Y:S01]  /*0260*/  @!P1 LDS R3, [R2] ;  /* 0x0000000002039984 */ /* 0x000e620000000800 */
[----:B------:R-:W-:-:S13]  /*0270*/  ISETP.NE.AND P1, PT, R8, RZ, PT ;  /* 0x000000ff0800720c */ /* 0x000fda0003f25270 */
[----:B------:R-:W2:Y:S01]  /*0280*/  @!P1 S2R R18, SR_CgaCtaId ;  /* 0x0000000000129919 */ /* 0x000ea20000008800 */
[----:B-1----:R-:W1:Y:S02]  /*0290*/  SHFL.BFLY PT, R10, R3, 0x10, 0x1f ;  /* 0x0e001f00030a7f89 */ /* 0x002e6400000e0000 */
[----:B-1----:R-:W-:Y:S02]  /*02a0*/  FMNMX.FTZ R10, R10, R3, !PT ;  /* 0x000000030a0a7209 */ /* 0x002fe40007810000 */
[----:B------:R-:W-:-:S03]  /*02b0*/  @!P1 MOV R3, 0x400 ;  /* 0x0000040000039802 */ /* 0x000fc60000000f00 */
[----:B------:R-:W1:Y:S01]  /*02c0*/  SHFL.BFLY PT, R9, R10, 0x8, 0x1f ;  /* 0x0d001f000a097f89 */ /* 0x000e6200000e0000 */
[----:B--2---:R-:W-:-:S04]  /*02d0*/  @!P1 LEA R3, R18, R3, 0x18 ;  /* 0x0000000312039211 */ /* 0x004fc800078ec0ff */
[----:B------:R-:W-:Y:S02]  /*02e0*/  @!P1 LEA.HI R3, R0, R3, RZ, 0x1d ;  /* 0x0000000300039211 */ /* 0x000fe400078fe8ff */
[----:B-1----:R-:W-:Y:S02]  /*02f0*/  FMNMX.FTZ R9, R10, R9, !PT ;  /* 0x000000090a097209 */ /* 0x002fe40007810000 */
[----:B------:R-:W-:-:S03]  /*0300*/  @P0 MOV R10, 0x400 ;  /* 0x00000400000a0802 */ /* 0x000fc60000000f00 */
[----:B------:R-:W1:Y:S01]  /*0310*/  SHFL.BFLY PT, R14, R9, 0x4, 0x1f ;  /* 0x0c801f00090e7f89 */ /* 0x000e6200000e0000 */
[----:B0-----:R-:W-:-:S05]  /*0320*/  @P0 LEA R13, R13, R10, 0x18 ;  /* 0x0000000a0d0d0211 */ /* 0x001fca00078ec0ff */
[----:B------:R-:W-:Y:S01]  /*0330*/  @P0 IMAD R10, R8, 0x4, R13 ;  /* 0x00000004080a0824 */ /* 0x000fe200078e020d */
[----:B-1----:R-:W-:Y:S01]  /*0340*/  FMNMX.FTZ R14, R9, R14, !PT ;  /* 0x0000000e090e7209 */ /* 0x002fe20007810000 */
[----:B------:R-:W-:-:S04]  /*0350*/  IMAD.MOV.U32 R9, RZ, RZ, -0x1f528714 ;  /* 0xe0ad78ecff097424 */ /* 0x000fc800078e00ff */
[----:B------:R-:W0:Y:S02]  /*0360*/  SHFL.BFLY PT, R11, R14, 0x2, 0x1f ;  /* 0x0c401f000e0b7f89 */ /* 0x000e2400000e0000 */
[----:B0-----:R-:W-:-:S05]  /*0370*/  FMNMX.FTZ R11, R14, R11, !PT ;  /* 0x0000000b0e0b7209 */ /* 0x001fca0007810000 */
[----:B------:R-:W0:Y:S02]  /*0380*/  SHFL.BFLY PT, R16, R11, 0x1, 0x1f ;  /* 0x0c201f000b107f89 */ /* 0x000e2400000e0000 */
[----:B0-----:R-:W-:-:S05]  /*0390*/  FMNMX.FTZ R18, R11, R16, !PT ;  /* 0x000000100b127209 */ /* 0x001fca0007810000 */
[----:B------:R-:W-:Y:S01]  /*03a0*/  @!P1 STS [R3], R18 ;  /* 0x0000001203009388 */ /* 0x000fe20000000800 */
[----:B------:R-:W-:Y:S01]  /*03b0*/  BAR.SYNC.DEFER_BLOCKING 0x0 ;  /* 0x0000000000007b1d */ /* 0x000fe20000010000 */
[----:B------:R-:W-:-:S05]  /*03c0*/  ISETP.NE.AND P1, PT, R0, RZ, PT ;  /* 0x000000ff0000720c */ /* 0x000fca0003f25270 */
[----:B------:R-:W0:Y:S04]  /*03d0*/  @P0 LDS R9, [R10] ;  /* 0x000000000a090984 */ /* 0x000e280000000800 */
[----:B0-----:R-:W0:Y:S02]  /*03e0*/  SHFL.BFLY PT, R14, R9, 0x10, 0x1f ;  /* 0x0e001f00090e7f89 */ /* 0x001e2400000e0000 */
[----:B0-----:R-:W-:-:S05]  /*03f0*/  FMNMX.FTZ R14, R14, R9, !PT ;  /* 0x000000090e0e7209 */ /* 0x001fca0007810000 */
[----:B------:R-:W0:Y:S02]  /*0400*/  SHFL.BFLY PT, R11, R14, 0x8, 0x1f ;  /* 0x0d001f000e0b7f89 */ /* 0x000e2400000e0000 */
[----:B0-----:R-:W-:-:S05]  /*0410*/  FMNMX.FTZ R11, R14, R11, !PT ;  /* 0x0000000b0e0b7209 */ /* 0x001fca0007810000 */
[----:B------:R-:W0:Y:S02]  /*0420*/  SHFL.BFLY PT, R16, R11, 0x4, 0x1f ;  /* 0x0c801f000b107f89 */ /* 0x000e2400000e0000 */
[----:B0-----:R-:W-:-:S05]  /*0430*/  FMNMX.FTZ R16, R11, R16, !PT ;  /* 0x000000100b107209 */ /* 0x001fca0007810000 */
[----:B------:R-:W0:Y:S02]  /*0440*/  SHFL.BFLY PT, R13, R16, 0x2, 0x1f ;  /* 0x0c401f00100d7f89 */ /* 0x000e2400000e0000 */
[----:B0-----:R-:W-:-:S05]  /*0450*/  FMNMX.FTZ R13, R16, R13, !PT ;  /* 0x0000000d100d7209 */ /* 0x001fca0007810000 */
[----:B------:R-:W0:Y:S02]  /*0460*/  SHFL.BFLY PT, R18, R13, 0x1, 0x1f ;  /* 0x0c201f000d127f89 */ /* 0x000e2400000e0000 */
[----:B0-----:R-:W-:Y:S01]  /*0470*/  FMNMX.FTZ R18, R13, R18, !PT ;  /* 0x000000120d127209 */ /* 0x001fe20007810000 */
[----:B------:R-:W-:Y:S06]  /*0480*/  @P1 BRA `(.L_x_625) ;  /* 0x0000000000341947 */ /* 0x000fec0003800000 */
[----:B------:R-:W-:-:S07]  /*0490*/  HFMA2 R3, -RZ, RZ, 0, 0 ;  /* 0x00000000ff037431 */ /* 0x000fce00000001ff */
.L_x_627:
[----:B------:R-:W-:-:S05]  /*04a0*/  IMAD R10, R3, 0x4, R7 ;  /* 0x00000004030a7824 */ /* 0x000fca00078e0207 */
[----:B------:R-:W0:Y:S02]  /*04b0*/  LDS R9, [R10] ;  /* 0x000000000a097984 */ /* 0x000e240000000800 */
[----:B0-----:R-:W-:-:S13]  /*04c0*/  FSETP.NEU.FTZ.AND P1, PT, R9, R18, PT ;  /* 0x000000120900720b */ /* 0x001fda0003f3d000 */
[----:B------:R-:W-:Y:S05]  /*04d0*/  @!P1 BRA `(.L_x_626) ;  /* 0x0000000000109947 */ /* 0x000fea0003800000 */
[----:B------:R-:W-:-:S05]  /*04e0*/  VIADD R3, R3, 0x1 ;  /* 0x0000000103037836 */ /* 0x000fca0000000000 */
[----:B------:R-:W-:-:S13]  /*04f0*/  ISETP.NE.AND P1, PT, R3, R6, PT ;  /* 0x000000060300720c */ /* 0x000fda0003f25270 */
[----:B------:R-:W-:Y:S05]  /*0500*/  @P1 BRA `(.L_x_627) ;  /* 0xfffffffc00e41947 */ /* 0x000fea000383ffff */
[----:B------:R-:W-:Y:S05]  /*0510*/  BRA `(.L_x_625) ;  /* 0x0000000000107947 */ /* 0x000fea0003800000 */
.L_x_626:
[----:B------:R-:W-:Y:S01]  /*0520*/  ULEA UR6, UR4, UR5, 0x2 ;  /* 0x0000000504067291 */ /* 0x000fe2000f8e10ff */
[----:B------:R-:W-:-:S08]  /*0530*/  IMAD.MOV.U32 R9, RZ, RZ, -0x800001 ;  /* 0xff7fffffff097424 */ /* 0x000fd000078e00ff */
[----:B------:R0:W-:Y:S04]  /*0540*/  STS [UR6], R3 ;  /* 0x00000003ff007988 */ /* 0x0001e80008000806 */
[----:B------:R0:W-:Y:S02]  /*0550*/  STS [R10], R9 ;  /* 0x000000090a007388 */ /* 0x0001e40000000800 */
.L_x_625:
[----:B------:R-:W-:Y:S05]  /*0560*/  BSYNC.RECONVERGENT B0 ;  /* 0x0000000000007941 */ /* 0x000fea0003800200 */
.L_x_624:
[----:B0-----:R-:W0:Y:S01]  /*0570*/  LDC R3, c[0x0][0x3d0] ;  /* 0x0000f400ff037b82 */ /* 0x001e220000000800 */
[----:B------:R-:W-:-:S07]  /*0580*/  UIADD3 UR4, UPT, UPT, UR4, 0x1, URZ ;  /* 0x0000000104047890 */ /* 0x000fce000fffe0ff */
[----:B------:R-:W-:Y:S01]  /*0590*/  BAR.SYNC.DEFER_BLOCKING 0x0 ;  /* 0x0000000000007b1d */ /* 0x000fe20000010000 */
[----:B0-----:R-:W-:-:S13]  /*05a0*/  ISETP.NE.AND P1, PT, R3, UR4, PT ;  /* 0x0000000403007c0c */ /* 0x001fda000bf25270 */
[----:B------:R-:W-:Y:S05]  /*05b0*/  @P1 BRA `(.L_x_628) ;  /* 0xfffffffc00141947 */ /* 0x000fea000383ffff */
.L_x_623:
[----:B------:R-:W-:Y:S01]  /*05c0*/  ISETP.GE.U32.AND P0, PT, R0, R3, PT ;  /* 0x000000030000720c */ /* 0x000fe20003f06070 */
[----:B------:R-:W-:Y:S01]  /*05d0*/  BSSY.RECONVERGENT B0, `(.L_x_629) ;  /* 0x0000018000007945 */ /* 0x000fe20003800200 */
[----:B------:R-:W-:-:S11]  /*05e0*/  ISETP.GE.AND P1, PT, R3, 0x1, PT ;  /* 0x000000010300780c */ /* 0x000fd60003f26270 */
[----:B------:R-:W-:Y:S05]  /*05f0*/  @P0 BRA `(.L_x_630) ;  /* 0x0000000000540947 */ /* 0x000fea0003800000 */
[----:B------:R-:W-:Y:S01]  /*0600*/  LEA R2, R0, UR5, 0x2 ;  /* 0x0000000500027c11 */ /* 0x000fe2000f8e10ff */
[----:B------:R-:W0:Y:S01]  /*0610*/  LDC.64 R4, c[0x0][0x3a8] ;  /* 0x0000ea00ff047b82 */ /* 0x000e220000000a00 */
[----:B------:R-:W-:Y:S01]  /*0620*/  IMAD R11, R12, R3, RZ ;  /* 0x000000030c0b7224 */ /* 0x000fe200078e02ff */
[----:B------:R-:W1:Y:S03]  /*0630*/  LDCU.64 UR6, c[0x0][0x390] ;  /* 0x00007200ff0677ac */ /* 0x000e660008000a00 */
[----:B------:R-:W2:Y:S03]  /*0640*/  LDS R2, [R2] ;  /* 0x0000000002027984 */ /* 0x000ea60000000800 */
[----:B------:R-:W3:Y:S01]  /*0650*/  LDC.64 R6, c[0x0][0x388] ;  /* 0x0000e200ff067b82 */ /* 0x000ee20000000a00 */
[----:B--2---:R-:W-:-:S05]  /*0660*/  LEA R9, R11, R2, 0x1 ;  /* 0x000000020b097211 */ /* 0x004fca00078e08ff */
[----:B0-----:R-:W-:-:S06]  /*0670*/  IMAD.WIDE.U32 R4, R9, 0x4, R4 ;  /* 0x0000000409047825 */ /* 0x001fcc00078e0004 */
[----:B------:R-:W2:Y:S01]  /*0680*/  LDG.E R5, desc[UR8][R4.64] ;  /* 0x0000000804057981 */ /* 0x000ea2000c1e1900 */
[----:B------:R-:W-:Y:S01]  /*0690*/  IMAD.IADD R11, R11, 0x1, R0 ;  /* 0x000000010b0b7824 */ /* 0x000fe200078e0200 */
[----:B-1----:R-:W-:-:S03]  /*06a0*/  UISETP.NE.U32.AND UP0, UPT, UR6, URZ, UPT ;  /* 0x000000ff0600728c */ /* 0x002fc6000bf05070 */
[----:B---3--:R-:W-:Y:S01]  /*06b0*/  IMAD.WIDE.U32 R6, R11, 0x4, R6 ;  /* 0x000000040b067825 */ /* 0x008fe200078e0006 */
[----:B------:R-:W-:-:S04]  /*06c0*/  UISETP.NE.AND.EX UP0, UPT, UR7, URZ, UPT, UP0 ;  /* 0x000000ff0700728c */ /* 0x000fc8000bf05300 */
[----:B--2---:R0:W-:Y:S05]  /*06d0*/  STG.E desc[UR8][R6.64], R5 ;  /* 0x0000000506007986 */ /* 0x0041ea000c101908 */
[----:B------:R-:W-:Y:S05]  /*06e0*/  BRA.U !UP0, `(.L_x_630) ;  /* 0x0000000108187547 */ /* 0x000fea000b800000 */
[----:B0-----:R-:W0:Y:S08]  /*06f0*/  LDC.64 R4, c[0x0][0x3b8] ;  /* 0x0000ee00ff047b82 */ /* 0x001e300000000a00 */
[----:B------:R-:W1:Y:S01]  /*0700*/  LDC.64 R6, c[0x0][0x390] ;  /* 0x0000e400ff067b82 */ /* 0x000e620000000a00 */
[----:B0-----:R-:W-:-:S06]  /*0710*/  IMAD.WIDE.U32 R4, R9, 0x4, R4 ;  /* 0x0000000409047825 */ /* 0x001fcc00078e0004 */
[----:B------:R-:W2:Y:S01]  /*0720*/  LDG.E R5, desc[UR8][R4.64] ;  /* 0x0000000804057981 */ /* 0x000ea2000c1e1900 */
[----:B-1----:R-:W-:-:S05]  /*0730*/  IMAD.WIDE.U32 R6, R11, 0x4, R6 ;  /* 0x000000040b067825 */ /* 0x002fca00078e0006 */
[----:B--2---:R1:W-:Y:S02]  /*0740*/  STG.E desc[UR8][R6.64], R5 ;  /* 0x0000000506007986 */ /* 0x0043e4000c101908 */
.L_x_630:
[----:B------:R-:W-:Y:S05]  /*0750*/  BSYNC.RECONVERGENT B0 ;  /* 0x0000000000007941 */ /* 0x000fea0003800200 */
.L_x_629:
[----:B------:R-:W-:Y:S05]  /*0760*/  @!P1 EXIT ;  /* 0x000000000000994d */ /* 0x000fea0003800000 */
[----:B------:R-:W2:Y:S01]  /*0770*/  LDCU.64 UR10, c[0x0][0x398] ;  /* 0x00007300ff0a77ac */ /* 0x000ea20008000a00 */
[----:B------:R-:W3:Y:S01]  /*0780*/  LDC R13, c[0x0][0x3d4] ;  /* 0x0000f500ff0d7b82 */ /* 0x000ee20000000800 */
[----:B------:R-:W-:Y:S01]  /*0790*/  IMAD R12, R12, R3, RZ ;  /* 0x000000030c0c7224 */ /* 0x000fe200078e02ff */
[----:B------:R-:W4:Y:S03]  /*07a0*/  LDCU UR7, c[0x0][0x360] ;  /* 0x00006c00ff0777ac */ /* 0x000f260008000800 */
[----:B------:R-:W-:Y:S01]  /*07b0*/  IMAD.SHL.U32 R14, R12, 0x2, RZ ;  /* 0x000000020c0e7824 */ /* 0x000fe200078e00ff */
[----:B--2---:R-:W-:-:S04]  /*07c0*/  UISETP.NE.U32.AND UP0, UPT, UR10, URZ, UPT ;  /* 0x000000ff0a00728c */ /* 0x004fc8000bf05070 */
[----:B------:R-:W-:Y:S01]  /*07d0*/  UISETP.NE.AND.EX UP0, UPT, UR11, URZ, UPT, UP0 ;  /* 0x000000ff0b00728c */ /* 0x000fe2000bf05300 */
[----:B---3--:R-:W-:Y:S02]  /*07e0*/  IMAD R14, R14, R13, R14 ;  /* 0x0000000d0e0e7224 */ /* 0x008fe400078e020e */
[----:B------:R-:W-:-:S06]  /*07f0*/  VIADD R13, R13, 0x1 ;  /* 0x000000010d0d7836 */ /* 0x000fcc0000000000 */
[----:B----4-:R-:W-:Y:S05]  /*0800*/  BRA.U !UP0, `(.L_x_631) ;  /* 0x0000000108947547 */ /* 0x010fea000b800000 */
[----:B------:R-:W-:-:S05]  /*0810*/  UMOV UR4, URZ ;  /* 0x000000ff00047c82 */ /* 0x000fca0008000000 */
.L_x_635:
[----:B------:R-:W2:Y:S01]  /*0820*/  LDC.64 R2, c[0x0][0x388] ;  /* 0x0000e200ff027b82 */ /* 0x000ea20000000a00 */
[----:B------:R-:W-:Y:S01]  /*0830*/  IADD3 R15, PT, PT, R12, UR4, RZ ;  /* 0x000000040c0f7c10 */ /* 0x000fe2000fffe0ff */
[----:B------:R-:W3:Y:S04]  /*0840*/  LDCU UR10, c[0x0][0x3d4] ;  /* 0x00007a80ff0a77ac */ /* 0x000ee80008000800 */
[----:B--2---:R-:W-:-:S05]  /*0850*/  IMAD.WIDE.U32 R2, R15, 0x4, R2 ;  /* 0x000000040f027825 */ /* 0x004fca00078e0002 */
[----:B01----:R-:W2:Y:S01]  /*0860*/  LDG.E R5, desc[UR8][R2.64] ;  /* 0x0000000802057981 */ /* 0x003ea2000c1e1900 */
[----:B------:R-:W-:Y:S01]  /*0870*/  BSSY.RECONVERGENT B0, `(.L_x_632) ;  /* 0x0000019000007945 */ /* 0x000fe20003800200 */
[----:B--2---:R-:W-:-:S13]  /*0880*/  ISETP.GE.AND P0, PT, R0, R5, PT ;  /* 0x000000050000720c */ /* 0x004fda0003f06270 */
[----:B---3--:R-:W-:Y:S05]  /*0890*/  @P0 BRA `(.L_x_633) ;  /* 0x0000000000580947 */ /* 0x008fea0003800000 */
[----:B------:R-:W-:Y:S01]  /*08a0*/  ULEA UR6, UR4, UR5, 0x2 ;  /* 0x0000000504067291 */ /* 0x000fe2000f8e10ff */
[----:B------:R-:W0:Y:S01]  /*08b0*/  LDC.64 R4, c[0x0][0x3a0] ;  /* 0x0000e800ff047b82 */ /* 0x000e220000000a00 */
[----:B------:R-:W-:-:S07]  /*08c0*/  IMAD.MOV.U32 R20, RZ, RZ, R0 ;  /* 0x000000ffff147224 */ /* 0x000fce00078e0000 */
[----:B------:R-:W1:Y:S01]  /*08d0*/  LDS R21, [UR6] ;  /* 0x00000006ff157984 */ /* 0x000e620008000800 */
[----:B------:R-:W2:Y:S08]  /*08e0*/  LDC.64 R6, c[0x0][0x380] ;  /* 0x0000e000ff067b82 */ /* 0x000eb00000000a00 */
[----:B------:R-:W3:Y:S08]  /*08f0*/  LDC.64 R8, c[0x0][0x3c0] ;  /* 0x0000f000ff087b82 */ /* 0x000ef00000000a00 */
[----:B------:R-:W4:Y:S01]  /*0900*/  LDC.64 R10, c[0x0][0x398] ;  /* 0x0000e600ff0a7b82 */ /* 0x000f220000000a00 */
[----:B01----:R-:W-:-:S07]  /*0910*/  IMAD R21, R13, R21, R14 ;  /* 0x000000150d157224 */ /* 0x003fce00078e020e */
.L_x_634:
[----:B------:R-:W-:-:S05]  /*0920*/  IADD3 R19, PT, PT, R20, 0x1, R21 ;  /* 0x0000000114137810 */ /* 0x000fca0007ffe015 */
[----:B------:R-:W-:-:S06]  /*0930*/  IMAD.WIDE.U32 R22, R19, 0x4, R4 ;  /* 0x0000000413167825 */ /* 0x000fcc00078e0004 */
[----:B------:R-:W5:Y:S01]  /*0940*/  LDG.E R23, desc[UR8][R22.64] ;  /* 0x0000000816177981 */ /* 0x000f62000c1e1900 */
[----:B------:R-:W-:Y:S02]  /*0950*/  IMAD R25, R15, UR10, R20 ;  /* 0x0000000a0f197c24 */ /* 0x000fe4000f8e0214 */
[----:B---3--:R-:W-:-:S04]  /*0960*/  IMAD.WIDE.U32 R18, R19, 0x4, R8 ;  /* 0x0000000413127825 */ /* 0x008fc800078e0008 */
[----:B--2---:R-:W-:-:S05]  /*0970*/  IMAD.WIDE.U32 R16, R25, 0x4, R6 ;  /* 0x0000000419107825 */ /* 0x004fca00078e0006 */
[----:B-----5:R0:W-:Y:S04]  /*0980*/  STG.E desc[UR8][R16.64], R23 ;  /* 0x0000001710007986 */ /* 0x0201e8000c101908 */
[----:B------:R-:W2:Y:S01]  /*0990*/  LDG.E R19, desc[UR8][R18.64] ;  /* 0x0000000812137981 */ /* 0x000ea2000c1e1900 */
[----:B----4-:R-:W-:-:S05]  /*09a0*/  IMAD.WIDE.U32 R24, R25, 0x4, R10 ;  /* 0x0000000419187825 */ /* 0x010fca00078e000a */
[----:B--2---:R0:W-:Y:S04]  /*09b0*/  STG.E desc[UR8][R24.64], R19 ;  /* 0x0000001318007986 */ /* 0x0041e8000c101908 */
[----:B------:R-:W2:Y:S01]  /*09c0*/  LDG.E R27, desc[UR8][R2.64] ;  /* 0x00000008021b7981 */ /* 0x000ea2000c1e1900 */
[----:B------:R-:W-:-:S05]  /*09d0*/  VIADD R20, R20, UR7 ;  /* 0x0000000714147c36 */ /* 0x000fca0008000000 */
[----:B--2---:R-:W-:-:S13]  /*09e0*/  ISETP.GE.AND P0, PT, R20, R27, PT ;  /* 0x0000001b1400720c */ /* 0x004fda0003f06270 */
[----:B0-----:R-:W-:Y:S05]  /*09f0*/  @!P0 BRA `(.L_x_634) ;  /* 0xfffffffc00c88947 */ /* 0x001fea000383ffff */
.L_x_633:
[----:B------:R-:W-:Y:S05]  /*0a00*/  BSYNC.RECONVERGENT B0 ;  /* 0x0000000000007941 */ /* 0x000fea0003800200 */
.L_x_632:
[----:B------:R-:W0:Y:S01]  /*0a10*/  LDCU UR6, c[0x0][0x3d0] ;  /* 0x00007a00ff0677ac */ /* 0x000e220008000800 */
[----:B------:R-:W-:-:S04]  /*0a20*/  UIADD3 UR4, UPT, UPT, UR4, 0x1, URZ ;  /* 0x0000000104047890 */ /* 0x000fc8000fffe0ff */
[----:B0-----:R-:W-:-:S09]  /*0a30*/  UISETP.NE.AND UP0, UPT, UR4, UR6, UPT ;  /* 0x000000060400728c */ /* 0x001fd2000bf05270 */
[----:B------:R-:W-:Y:S05]  /*0a40*/  BRA.U UP0, `(.L_x_635) ;  /* 0xfffffffd00747547 */ /* 0x000fea000b83ffff */
[----:B------:R-:W-:Y:S05]  /*0a50*/  EXIT ;  /* 0x000000000000794d */ /* 0x000fea0003800000 */
.L_x_631:
[----:B------:R-:W-:Y:S01]  /*0a60*/  IADD3 R14, PT, PT, R14, 0x1, RZ ;  /* 0x000000010e0e7810 */ /* 0x000fe20007ffe0ff */
[----:B------:R-:W-:-:S06]  /*0a70*/  UMOV UR4, URZ ;  /* 0x000000ff00047c82 */ /* 0x000fcc0008000000 */
.L_x_639:
[----:B------:R-:W2:Y:S01]  /*0a80*/  LDC.64 R2, c[0x0][0x388] ;  /* 0x0000e200ff027b82 */ /* 0x000ea20000000a00 */
[----:B------:R-:W-:Y:S01]  /*0a90*/  VIADD R17, R12, UR4 ;  /* 0x000000040c117c36 */ /* 0x000fe20008000000 */
[----:B------:R-:W3:Y:S06]  /*0aa0*/  LDCU UR10, c[0x0][0x3d4] ;  /* 0x00007a80ff0a77ac */ /* 0x000eec0008000800 */
[----:B------:R-:W4:Y:S01]  /*0ab0*/  LDC R19, c[0x0][0x3d0] ;  /* 0x0000f400ff137b82 */ /* 0x000f220000000800 */
[----:B--2---:R-:W-:-:S05]  /*0ac0*/  IMAD.WIDE.U32 R2, R17, 0x4, R2 ;  /* 0x0000000411027825 */ /* 0x004fca00078e0002 */
[----:B01----:R-:W2:Y:S01]  /*0ad0*/  LDG.E R5, desc[UR8][R2.64] ;  /* 0x0000000802057981 */ /* 0x003ea2000c1e1900 */
[----:B------:R-:W-:Y:S01]  /*0ae0*/  BSSY.RECONVERGENT B0, `(.L_x_636) ;  /* 0x0000013000007945 */ /* 0x000fe20003800200 */
[----:B--2---:R-:W-:-:S13]  /*0af0*/  ISETP.GE.AND P0, PT, R0, R5, PT ;  /* 0x000000050000720c */ /* 0x004fda0003f06270 */
[----:B---34-:R-:W-:Y:S05]  /*0b00*/  @P0 BRA `(.L_x_637) ;  /* 0x0000000000400947 */ /* 0x018fea0003800000 */
[----:B------:R-:W-:Y:S01]  /*0b10*/  ULEA UR6, UR4, UR5, 0x2 ;  /* 0x0000000504067291 */ /* 0x000fe2000f8e10ff */
[----:B------:R-:W0:Y:S01]  /*0b20*/  LDC.64 R4, c[0x0][0x3a0] ;  /* 0x0000e800ff047b82 */ /* 0x000e220000000a00 */
[----:B------:R-:W-:-:S07]  /*0b30*/  IMAD.MOV.U32 R15, RZ, RZ, R0 ;  /* 0x000000ffff0f7224 */ /* 0x000fce00078e0000 */
[----:B------:R-:W1:Y:S01]  /*0b40*/  LDS R8, [UR6] ;  /* 0x00000006ff087984 */ /* 0x000e620008000800 */
[----:B------:R-:W2:Y:S01]  /*0b50*/  LDC.64 R6, c[0x0][0x380] ;  /* 0x0000e000ff067b82 */ /* 0x000ea20000000a00 */
[----:B01----:R-:W-:-:S07]  /*0b60*/  IMAD R18, R13, R8, R14 ;  /* 0x000000080d127224 */ /* 0x003fce00078e020e */
.L_x_638:
[----:B------:R-:W-:-:S05]  /*0b70*/  IADD3 R9, PT, PT, R18, R15, RZ ;  /* 0x0000000f12097210 */ /* 0x000fca0007ffe0ff */
[----:B------:R-:W-:-:S06]  /*0b80*/  IMAD.WIDE.U32 R8, R9, 0x4, R4 ;  /* 0x0000000409087825 */ /* 0x000fcc00078e0004 */
[----:B------:R-:W3:Y:S01]  /*0b90*/  LDG.E R9, desc[UR8][R8.64] ;  /* 0x0000000808097981 */ /* 0x000ee2000c1e1900 */
[----:B------:R-:W-:-:S04]  /*0ba0*/  IMAD R11, R17, UR10, R15 ;  /* 0x0000000a110b7c24 */ /* 0x000fc8000f8e020f */
[----:B--2---:R-:W-:-:S05]  /*0bb0*/  IMAD.WIDE.U32 R10, R11, 0x4, R6 ;  /* 0x000000040b0a7825 */ /* 0x004fca00078e0006 */
[----:B---3--:R0:W-:Y:S04]  /*0bc0*/  STG.E desc[UR8][R10.64], R9 ;  /* 0x000000090a007986 */ /* 0x0081e8000c101908 */
[----:B------:R-:W2:Y:S01]  /*0bd0*/  LDG.E R16, desc[UR8][R2.64] ;  /* 0x0000000802107981 */ /* 0x000ea2000c1e1900 */
[----:B------:R-:W-:-:S05]  /*0be0*/  VIADD R15, R15, UR7 ;  /* 0x000000070f0f7c36 */ /* 0x000fca0008000000 */
[----:B--2---:R-:W-:-:S13]  /*0bf0*/  ISETP.GE.AND P0, PT, R15, R16, PT ;  /* 0x000000100f00720c */ /* 0x004fda0003f06270 */
[----:B0-----:R-:W-:Y:S05]  /*0c00*/  @!P0 BRA `(.L_x_638) ;  /* 0xfffffffc00d88947 */ /* 0x001fea000383ffff */
.L_x_637:
[----:B------:R-:W-:Y:S05]  /*0c10*/  BSYNC.RECONVERGENT B0 ;  /* 0x0000000000007941 */ /* 0x000fea0003800200 */
.L_x_636:
[----:B------:R-:W-:-:S06]  /*0c20*/  UIADD3 UR6, UPT, UPT, UR4, 0x1, URZ ;  /* 0x0000000104067890 */ /* 0x000fcc000fffe0ff */
[----:B------:R-:W-:-:S13]  /*0c30*/  ISETP.NE.AND P0, PT, R19, UR6, PT ;  /* 0x0000000613007c0c */ /* 0x000fda000bf05270 */
[----:B------:R-:W-:Y:S05]  /*0c40*/  @!P0 EXIT ;  /* 0x000000000000894d */ /* 0x000fea0003800000 */
[----:B------:R-:W-:Y:S01]  /*0c50*/  UMOV UR4, UR6 ;  /* 0x0000000600047c82 */ /* 0x000fe20008000000 */
[----:B------:R-:W-:Y:S05]  /*0c60*/  BRA `(.L_x_639) ;  /* 0xfffffffc00847947 */ /* 0x000fea000383ffff */
.L_x_640:
        /* <DEDUP_REMOVED lines=9> */
.L_x_722:


//--------------------- .text._ZN17fastertransformer20plusUnfinishedSeqlenEPiPKbi --------------------------
	.section	.text._ZN17fastertransformer20plusUnfinishedSeqlenEPiPKbi,"ax",@progbits
	.align	128
        .global         _ZN17fastertransformer20plusUnfinishedSeqlenEPiPKbi
        .type           _ZN17fastertransformer20plusUnfinishedSeqlenEPiPKbi,@function
        .size           _ZN17fastertransformer20plusUnfinishedSeqlenEPiPKbi,(.L_x_723 - _ZN17fastertransformer20plusUnfinishedSeqlenEPiPKbi)
        .other          _ZN17fastertransformer20plusUnfinishedSeqlenEPiPKbi,@"STO_CUDA_ENTRY STV_DEFAULT"
_ZN17fastertransformer20plusUnfinishedSeqlenEPiPKbi:
.text._ZN17fastertransformer20plusUnfinishedSeqlenEPiPKbi:
        /* <DEDUP_REMOVED lines=12> */
[----:B------:R-:W4:Y:S01]  /*00c0*/  LDCU.64 UR8, c[0x0][0x388] ;  /* 0x00007100ff0877ac */ /* 0x000f220008000a00 */
[----:B-1----:R-:W-:-:S07]  /*00d0*/  IMAD R7, R7, UR4, RZ ;  /* 0x0000000407077c24 */ /* 0x002fce000f8e02ff */
.L_x_643:
[----:B-1--4-:R-:W-:-:S04]  /*00e0*/  IADD3 R2, P0, PT, R0, UR8, RZ ;  /* 0x0000000800027c10 */ /* 0x012fc8000ff1e0ff */
[----:B------:R-:W-:-:S05]  /*00f0*/  LEA.HI.X.SX32 R3, R0, UR9, 0x1, P0 ;  /* 0x0000000900037c11 */ /* 0x000fca00080f0eff */
[----:B--2---:R-:W2:Y:S01]  /*0100*/  LDG.E.U8 R2, desc[UR6][R2.64] ;  /* 0x0000000602027981 */ /* 0x004ea2000c1e1100 */
[----:B------:R-:W-:Y:S01]  /*0110*/  BSSY.RECONVERGENT B0, `(.L_x_641) ;  /* 0x0000007000007945 */ /* 0x000fe20003800200 */
[----:B--2---:R-:W-:-:S13]  /*0120*/  ISETP.NE.AND P0, PT, R2, RZ, PT ;  /* 0x000000ff0200720c */ /* 0x004fda0003f05270 */
[----:B------:R-:W-:Y:S05]  /*0130*/  @P0 BRA `(.L_x_642) ;  /* 0x0000000000100947 */ /* 0x000fea0003800000 */
[----:B0-----:R-:W-:-:S05]  /*0140*/  IMAD.WIDE R2, R0, 0x4, R4 ;  /* 0x0000000400027825 */ /* 0x001fca00078e0204 */
[----:B------:R-:W2:Y:S02]  /*0150*/  LDG.E R6, desc[UR6][R2.64] ;  /* 0x0000000602067981 */ /* 0x000ea4000c1e1900 */
[----:B--2---:R-:W-:-:S05]  /*0160*/  VIADD R9, R6, 0x1 ;  /* 0x0000000106097836 */ /* 0x004fca0000000000 */
[----:B------:R1:W-:Y:S02]  /*0170*/  STG.E desc[UR6][R2.64], R9 ;  /* 0x0000000902007986 */ /* 0x0003e4000c101906 */
.L_x_642:
[----:B---3--:R-:W-:Y:S05]  /*0180*/  BSYNC.RECONVERGENT B0 ;  /* 0x0000000000007941 */ /* 0x008fea0003800200 */
.L_x_641:
[----:B------:R-:W-:-:S05]  /*0190*/  IMAD.IADD R0, R7, 0x1, R0 ;  /* 0x0000000107007824 */ /* 0x000fca00078e0200 */
[----:B------:R-:W-:-:S13]  /*01a0*/  ISETP.GE.AND P0, PT, R0, UR5, PT ;  /* 0x0000000500007c0c */ /* 0x000fda000bf06270 */
[----:B------:R-:W-:Y:S05]  /*01b0*/  @!P0 BRA `(.L_x_643) ;  /* 0xfffffffc00c88947 */ /* 0x000fea000383ffff */
[----:B------:R-:W-:Y:S05]  /*01c0*/  EXIT ;  /* 0x000000000000794d */ /* 0x000fea0003800000 */
.L_x_644:
        /* <DEDUP_REMOVED lines=11> */
.L_x_723:


//--------------------- .text._ZN17fastertransformer21minusUnfinishedSeqlenEPiPKbi --------------------------
	.section	.text._ZN17fastertransformer21minusUnfinishedSeqlenEPiPKbi,"ax",@progbits
	.align	128
        .global         _ZN17fastertransformer21minusUnfinishedSeqlenEPiPKbi
        .type           _ZN17fastertransformer21minusUnfinishedSeqlenEPiPKbi,@function
        .size           _ZN17fastertransformer21minusUnfinishedSeqlenEPiPKbi,(.L_x_724 - _ZN17fastertransformer21minusUnfinishedSeqlenEPiPKbi)
        .other          _ZN17fastertransformer21minusUnfinishedSeqlenEPiPKbi,@"STO_CUDA_ENTRY STV_DEFAULT"
_ZN17fastertransformer21minusUnfinishedSeqlenEPiPKbi:
.text._ZN17fastertransformer21minusUnfinishedSeqlenEPiPKbi:
        /* <DEDUP_REMOVED lines=14> */
.L_x_647:
        /* <DEDUP_REMOVED lines=10> */
.L_x_646:
[----:B---3--:R-:W-:Y:S05]  /*0180*/  BSYNC.RECONVERGENT B0 ;  /* 0x0000000000007941 */ /* 0x008fea0003800200 */
.L_x_645:
[----:B------:R-:W-:-:S05]  /*0190*/  IMAD.IADD R0, R7, 0x1, R0 ;  /* 0x0000000107007824 */ /* 0x000fca00078e0200 */
[----:B------:R-:W-:-:S13]  /*01a0*/  ISETP.GE.AND P0, PT, R0, UR5, PT ;  /* 0x0000000500007c0c */ /* 0x000fda000bf06270 */
[----:B------:R-:W-:Y:S05]  /*01b0*/  @!P0 BRA `(.L_x_647) ;  /* 0xfffffffc00c88947 */ /* 0x000fea000383ffff */
[----:B------:R-:W-:Y:S05]  /*01c0*/  EXIT ;  /* 0x000000000000794d */ /* 0x000fea0003800000 */
.L_x_648:
        /* <DEDUP_REMOVED lines=11> */
.L_x_724:


//--------------------- .text._ZN17fastertransformer10gatherTreeENS_15gatherTreeParamE --------------------------
	.section	.text._ZN17fastertransformer10gatherTreeENS_15gatherTreeParamE,"ax",@progbits
	.align	128
        .global         _ZN17fastertransformer10gatherTreeENS_15gatherTreeParamE
        .type           _ZN17fastertransformer10gatherTreeENS_15gatherTreeParamE,@function
        .size           _ZN17fastertransformer10gatherTreeENS_15gatherTreeParamE,(.L_x_725 - _ZN17fastertransformer10gatherTreeENS_15gatherTreeParamE)
        .other          _ZN17fastertransformer10gatherTreeENS_15gatherTreeParamE,@"STO_CUDA_ENTRY STV_DEFAULT"
_ZN17fastertransformer10gatherTreeENS_15gatherTreeParamE:
.text._ZN17fastertransformer10gatherTreeENS_15gatherTreeParamE:
[----:B------:R-:W-:Y:S01]  /*0000*/  LDC R1, c[0x0][0x37c] ;  /* 0x0000df00ff017b82 */ /* 0x000fe20000000800 */
[----:B------:R-:W0:Y:S01]  /*0010*/  S2R R3, SR_TID.X ;  /* 0x0000000000037919 */ /* 0x000e220000002100 */
[----:B------:R-:W1:Y:S06]  /*0020*/  LDCU UR6, c[0x0][0x360] ;  /* 0x00006c00ff0677ac */ /* 0x000e6c0008000800 */
[----:B------:R-:W0:Y:S01]  /*0030*/  S2UR UR4, SR_CTAID.X ;  /* 0x00000000000479c3 */ /* 0x000e220000002500 */
[----:B------:R-:W2:Y:S01]  /*0040*/  LDCU UR5, c[0x0][0x3ac] ;  /* 0x00007580ff0577ac */ /* 0x000ea20008000800 */
[----:B------:R-:W3:Y:S06]  /*0050*/  LDCU.64 UR8, c[0x0][0x398] ;  /* 0x00007300ff0877ac */ /* 0x000eec0008000a00 */
[----:B------:R-:W2:Y:S08]  /*0060*/  LDC R6, c[0x0][0x3b0] ;  /* 0x0000ec00ff067b82 */ /* 0x000eb00000000800 */
[----:B------:R-:W0:Y:S01]  /*0070*/  LDC R2, c[0x0][0x360] ;  /* 0x0000d800ff027b82 */ /* 0x000e220000000800 */
[----:B---3--:R-:W-:-:S04]  /*0080*/  UISETP.NE.U32.AND UP0, UPT, UR8, URZ, UPT ;  /* 0x000000ff0800728c */ /* 0x008fc8000bf05070 */
[----:B------:R-:W-:Y:S01]  /*0090*/  UISETP.NE.AND.EX UP0, UPT, UR9, URZ, UPT, UP0 ;  /* 0x000000ff0900728c */ /* 0x000fe2000bf05300 */
[----:B--2---:R-:W-:Y:S02]  /*00a0*/  IMAD R0, R6, UR5, RZ ;  /* 0x0000000506007c24 */ /* 0x004fe4000f8e02ff */
[----:B0-----:R-:W-:-:S05]  /*00b0*/  IMAD R3, R2, UR4, R3 ;  /* 0x0000000402037c24 */ /* 0x001fca000f8e0203 */
[----:B------:R-:W-:-:S13]  /*00c0*/  ISETP.GE.AND P0, PT, R3, R0, PT ;  /* 0x000000000300720c */ /* 0x000fda0003f06270 */
[----:B-1----:R-:W-:Y:S05]  /*00d0*/  @P0 EXIT ;  /* 0x000000000000094d */ /* 0x002fea0003800000 */
[----:B------:R-:W0:Y:S01]  /*00e0*/  LDCU UR4, c[0x0][0x3a8] ;  /* 0x00007500ff0477ac */ /* 0x000e220008000800 */
[C---:B------:R-:W-:Y:S01]  /*00f0*/  LOP3.LUT R2, R6.reuse, 0xf, RZ, 0xc0, !PT ;  /* 0x0000000f06027812 */ /* 0x040fe200078ec0ff */
[----:B------:R-:W-:Y:S01]  /*0100*/  BSSY.RECONVERGENT B1, `(.L_x_649) ;  /* 0x0000335000017945 */ /* 0x000fe20003800200 */
[C---:B------:R-:W-:Y:S01]  /*0110*/  LOP3.LUT R4, R6.reuse, 0x3, RZ, 0xc0, !PT ;  /* 0x0000000306047812 */ /* 0x040fe200078ec0ff */
[----:B------:R-:W0:Y:S01]  /*0120*/  LDCU.64 UR10, c[0x0][0x3e8] ;  /* 0x00007d00ff0a77ac */ /* 0x000e220008000a00 */
[----:B------:R-:W-:Y:S01]  /*0130*/  LOP3.LUT R5, R6, 0x7ffffff8, RZ, 0xc0, !PT ;  /* 0x7ffffff806057812 */ /* 0x000fe200078ec0ff */
[----:B------:R-:W-:Y:S01]  /*0140*/  VIADD R2, R2, 0xffffffff ;  /* 0xffffffff02027836 */ /* 0x000fe20000000000 */
[----:B------:R-:W1:Y:S04]  /*0150*/  LDCU UR8, c[0x0][0x3d0] ;  /* 0x00007a00ff0877ac */ /* 0x000e680008000800 */
[----:B------:R-:W-:Y:S01]  /*0160*/  ISETP.GE.U32.AND P2, PT, R2, 0x7, PT ;  /* 0x000000070200780c */ /* 0x000fe20003f46070 */
[----:B------:R-:W2:Y:S01]  /*0170*/  LDCU.64 UR12, c[0x0][0x388] ;  /* 0x00007100ff0c77ac */ /* 0x000ea20008000a00 */
[----:B------:R-:W-:-:S02]  /*0180*/  LOP3.LUT R2, R6, 0x7, RZ, 0xc0, !PT ;  /* 0x0000000706027812 */ /* 0x000fc400078ec0ff */
[----:B------:R-:W-:Y:S01]  /*0190*/  LOP3.LUT R6, R6, 0x7ffffff0, RZ, 0xc0, !PT ;  /* 0x7ffffff006067812 */ /* 0x000fe200078ec0ff */
[----:B------:R-:W3:Y:S01]  /*01a0*/  LDCU UR7, c[0x0][0x370] ;  /* 0x00006e00ff0777ac */ /* 0x000ee20008000800 */
[----:B------:R-:W4:Y:S01]  /*01b0*/  LDCU.64 UR14, c[0x0][0x3a0] ;  /* 0x00007400ff0e77ac */ /* 0x000f220008000a00 */
[----:B------:R-:W5:Y:S01]  /*01c0*/  LDCU.64 UR18, c[0x0][0x3f0] ;  /* 0x00007e00ff1277ac */ /* 0x000f620008000a00 */
[----:B0-----:R-:W-:Y:S02]  /*01d0*/  UIADD3 UR17, UPT, UPT, -UR11, UR4, URZ ;  /* 0x000000040b117290 */ /* 0x001fe4000fffe1ff */
[----:B-1----:R-:W-:Y:S02]  /*01e0*/  UIADD3 UR16, UPT, UPT, UR10, -UR8, -UR11 ;  /* 0x800000080a107290 */ /* 0x002fe4000fffe80b */
[----:B------:R-:W-:Y:S02]  /*01f0*/  UIADD3 UR4, UPT, UPT, UR11, -UR10, -UR4 ;  /* 0x8000000a0b047290 */ /* 0x000fe4000fffe804 */
[----:B--2---:R-:W-:-:S02]  /*0200*/  UIADD3 UR11, UP3, UPT, UR12, 0x10, URZ ;  /* 0x000000100c0b7890 */ /* 0x004fc4000ff7e0ff */
[----:B------:R-:W-:Y:S02]  /*0210*/  UIADD3 UR5, UPT, UPT, UR17, UR10, -UR8 ;  /* 0x0000000a11057290 */ /* 0x000fe4000fffe808 */
[----:B------:R-:W-:Y:S02]  /*0220*/  UIADD3.X UR12, UPT, UPT, URZ, UR13, URZ, UP3, !UPT ;  /* 0x0000000dff0c7290 */ /* 0x000fe40009ffe4ff */
[----:B------:R-:W-:Y:S02]  /*0230*/  USEL UR13, UR8, URZ, UP0 ;  /* 0x000000ff080d7287 */ /* 0x000fe40008000000 */
[----:B---3--:R-:W-:Y:S02]  /*0240*/  UIMAD UR6, UR6, UR7, URZ ;  /* 0x00000007060672a4 */ /* 0x008fe4000f8e02ff */
[----:B------:R-:W-:Y:S02]  /*0250*/  UIADD3 UR8, UPT, UPT, UR4, UR8, URZ ;  /* 0x0000000804087290 */ /* 0x000fe4000fffe0ff */
[----:B------:R-:W-:-:S02]  /*0260*/  ULOP3.LUT UR4, UR5, 0xf, URZ, 0xc0, !UPT ;  /* 0x0000000f05047892 */ /* 0x000fc4000f8ec0ff */
[----:B------:R-:W-:Y:S02]  /*0270*/  ULOP3.LUT UR7, UR5, 0x7, URZ, 0xc0, !UPT ;  /* 0x0000000705077892 */ /* 0x000fe4000f8ec0ff */
[----:B----4-:R-:W-:Y:S02]  /*0280*/  UIADD3 UR9, UP4, UPT, UR14, 0x10, URZ ;  /* 0x000000100e097890 */ /* 0x010fe4000ff9e0ff */
[----:B-----5:R-:W-:Y:S02]  /*0290*/  UISETP.NE.U32.AND UP2, UPT, UR18, URZ, UPT ;  /* 0x000000ff1200728c */ /* 0x020fe4000bf45070 */
[----:B------:R-:W-:Y:S02]  /*02a0*/  UISETP.GT.AND UP1, UPT, UR5, URZ, UPT ;  /* 0x000000ff0500728c */ /* 0x000fe4000bf24270 */
[----:B------:R-:W-:Y:S02]  /*02b0*/  UIADD3 UR4, UPT, UPT, UR4, -0x1, URZ ;  /* 0xffffffff04047890 */ /* 0x000fe4000fffe0ff */
[----:B------:R-:W-:-:S02]  /*02c0*/  UIADD3 UR7, UPT, UPT, UR7, -0x1, URZ ;  /* 0xffffffff07077890 */ /* 0x000fc4000fffe0ff */
[----:B------:R-:W-:Y:S02]  /*02d0*/  UIADD3.X UR10, UPT, UPT, URZ, UR15, URZ, UP4, !UPT ;  /* 0x0000000fff0a7290 */ /* 0x000fe4000a7fe4ff */
[----:B------:R-:W-:Y:S01]  /*02e0*/  UISETP.NE.AND.EX UP1, UPT, UR19, URZ, UP1, UP2 ;  /* 0x000000ff1300728c */ /* 0x000fe20008f25320 */
[----:B------:R-:W0:Y:S01]  /*02f0*/  LDCU.64 UR14, c[0x0][0x358] ;  /* 0x00006b00ff0e77ac */ /* 0x000e220008000a00 */
[----:B------:R-:W1:Y:S01]  /*0300*/  LDCU UR22, c[0x0][0x390] ;  /* 0x00007200ff1677ac */ /* 0x000e620008000800 */
[----:B------:R-:W2:Y:S01]  /*0310*/  LDCU UR23, c[0x0][0x390] ;  /* 0x00007200ff1777ac */ /* 0x000ea20008000800 */
[----:B------:R-:W-:Y:S02]  /*0320*/  UISETP.GT.U32.AND UP3, UPT, UR8, -0x10, UPT ;  /* 0xfffffff00800788c */ /* 0x000fe4000bf64070 */
[----:B------:R-:W-:Y:S02]  /*0330*/  UISETP.GE.U32.AND UP4, UPT, UR4, 0x7, UPT ;  /* 0x000000070400788c */ /* 0x000fe4000bf86070 */
[----:B------:R-:W-:-:S11]  /*0340*/  UISETP.GE.U32.AND UP5, UPT, UR7, 0x3, UPT ;  /* 0x000000030700788c */ /* 0x000fd6000bfa6070 */
.L_x_685:
[----:B---3--:R-:W3:Y:S01]  /*0350*/  LDC R26, c[0x0][0x3b0] ;  /* 0x0000ec00ff1a7b82 */ /* 0x008ee20000000800 */
[----:B------:R-:W-:Y:S01]  /*0360*/  IMAD.MOV.U32 R18, RZ, RZ, RZ ;  /* 0x000000ffff127224 */ /* 0x000fe200078e00ff */
[----:B01--45:R-:W-:Y:S01]  /*0370*/  IABS R8, R3 ;  /* 0x0000000300087213 */ /* 0x033fe20000000000 */
[----:B------:R-:W4:Y:S01]  /*0380*/  LDCU.64 UR20, c[0x0][0x3e0] ;  /* 0x00007c00ff1477ac */ /* 0x000f220008000a00 */
[----:B------:R-:W-:Y:S01]  /*0390*/  PLOP3.LUT P6, PT, PT, PT, UP0, 0x80, 0x8 ;  /* 0x000000000008781c */ /* 0x000fe20003fcf008 */
[----:B------:R-:W-:Y:S01]  /*03a0*/  IMAD.MOV.U32 R24, RZ, RZ, RZ ;  /* 0x000000ffff187224 */ /* 0x000fe200078e00ff */
[----:B------:R-:W0:Y:S01]  /*03b0*/  LDCU.64 UR18, c[0x0][0x3d8] ;  /* 0x00007b00ff1277ac */ /* 0x000e220008000a00 */
[----:B----4-:R-:W-:Y:S02]  /*03c0*/  ISETP.NE.U32.AND P0, PT, RZ, UR20, PT ;  /* 0x00000014ff007c0c */ /* 0x010fe4000bf05070 */
[----:B---3--:R-:W-:Y:S02]  /*03d0*/  IABS R12, R26 ;  /* 0x0000001a000c7213 */ /* 0x008fe40000000000 */
[----:B------:R-:W-:-:S02]  /*03e0*/  ISETP.NE.AND.EX P0, PT, RZ, UR21, PT, P0 ;  /* 0x00000015ff007c0c */ /* 0x000fc4000bf05300 */
[----:B------:R-:W3:Y:S01]  /*03f0*/  I2F.RP R7, R12 ;  /* 0x0000000c00077306 */ /* 0x000ee20000209400 */
[----:B0-----:R-:W-:Y:S02]  /*0400*/  ISETP.NE.U32.AND P1, PT, RZ, UR18, PT ;  /* 0x00000012ff007c0c */ /* 0x001fe4000bf25070 */
[----:B------:R-:W-:Y:S02]  /*0410*/  LOP3.LUT R20, RZ, R26, RZ, 0x33, !PT ;  /* 0x0000001aff147212 */ /* 0x000fe400078e33ff */
[----:B------:R-:W-:Y:S01]  /*0420*/  ISETP.NE.AND.EX P1, PT, RZ, UR19, PT, P1 ;  /* 0x00000013ff007c0c */ /* 0x000fe2000bf25310 */
[----:B------:R-:W0:Y:S02]  /*0430*/  @UP0 LDCU.64 UR18, c[0x0][0x398] ;  /* 0x00007300ff1207ac */ /* 0x000e240008000a00 */
[----:B---3--:R-:W3:Y:S10]  /*0440*/  MUFU.RCP R7, R7 ;  /* 0x0000000700077308 */ /* 0x008ef40000001000 */
[----:B------:R-:W4:Y:S01]  /*0450*/  @P1 LDC.64 R10, c[0x0][0x3d8] ;  /* 0x0000f600ff0a1b82 */ /* 0x000f220000000a00 */
[----:B0-----:R-:W-:Y:S01]  /*0460*/  MOV R15, UR19 ;  /* 0x00000013000f7c02 */ /* 0x001fe20008000f00 */
[----:B------:R-:W-:-:S02]  /*0470*/  IMAD.U32 R14, RZ, RZ, UR18 ;  /* 0x00000012ff0e7e24 */ /* 0x000fc4000f8e00ff */
[----:B---3--:R-:W-:-:S06]  /*0480*/  VIADD R19, R7, 0xffffffe ;  /* 0x0ffffffe07137836 */ /* 0x008fcc0000000000 */
[----:B------:R-:W0:Y:S02]  /*0490*/  F2I.FTZ.U32.TRUNC.NTZ R19, R19 ;  /* 0x0000001300137305 */ /* 0x000e24000021f000 */
[----:B0-----:R-:W-:-:S05]  /*04a0*/  IADD3 R9, PT, PT, RZ, -R19, RZ ;  /* 0x80000013ff097210 */ /* 0x001fca0007ffe0ff */
[----:B------:R-:W-:-:S04]  /*04b0*/  IMAD R9, R9, R12, RZ ;  /* 0x0000000c09097224 */ /* 0x000fc800078e02ff */
[----:B------:R-:W-:-:S04]  /*04c0*/  IMAD.HI.U32 R18, R19, R9, R18 ;  /* 0x0000000913127227 */ /* 0x000fc800078e0012 */
[----:B------:R-:W-:-:S04]  /*04d0*/  IMAD.MOV.U32 R9, RZ, RZ, R8 ;  /* 0x000000ffff097224 */ /* 0x000fc800078e0008 */
[----:B------:R-:W-:-:S05]  /*04e0*/  IMAD.HI.U32 R13, R18, R9, RZ ;  /* 0x00000009120d7227 */ /* 0x000fca00078e00ff */
[----:B------:R-:W-:-:S05]  /*04f0*/  IADD3 R7, PT, PT, -R13, RZ, RZ ;  /* 0x000000ff0d077210 */ /* 0x000fca0007ffe1ff */
[C---:B------:R-:W-:Y:S02]  /*0500*/  IMAD R7, R12.reuse, R7, R9 ;  /* 0x000000070c077224 */ /* 0x040fe400078e0209 */
[----:B------:R-:W0:Y:S03]  /*0510*/  @P0 LDC.64 R8, c[0x0][0x3e0] ;  /* 0x0000f800ff080b82 */ /* 0x000e260000000a00 */
[----:B------:R-:W-:-:S13]  /*0520*/  ISETP.GT.U32.AND P3, PT, R12, R7, PT ;  /* 0x000000070c00720c */ /* 0x000fda0003f64070 */
[----:B------:R-:W-:Y:S02]  /*0530*/  @!P3 IMAD.IADD R7, R7, 0x1, -R12 ;  /* 0x000000010707b824 */ /* 0x000fe400078e0a0c */
[----:B------:R-:W-:Y:S01]  /*0540*/  @!P3 VIADD R13, R13, 0x1 ;  /* 0x000000010d0db836 */ /* 0x000fe20000000000 */
[----:B------:R-:W-:Y:S02]  /*0550*/  ISETP.NE.AND P3, PT, R26, RZ, PT ;  /* 0x000000ff1a00720c */ /* 0x000fe40003f65270 */
[----:B------:R-:W-:Y:S02]  /*0560*/  ISETP.GE.U32.AND P5, PT, R7, R12, PT ;  /* 0x0000000c0700720c */ /* 0x000fe40003fa6070 */
[----:B------:R-:W-:-:S04]  /*0570*/  LOP3.LUT R7, R3, R26, RZ, 0x3c, !PT ;  /* 0x0000001a03077212 */ /* 0x000fc800078e3cff */
[----:B------:R-:W-:-:S07]  /*0580*/  ISETP.GE.AND P4, PT, R7, RZ, PT ;  /* 0x000000ff0700720c */ /* 0x000fce0003f86270 */
[----:B------:R-:W-:Y:S02]  /*0590*/  @P5 IADD3 R13, PT, PT, R13, 0x1, RZ ;  /* 0x000000010d0d5810 */ /* 0x000fe40007ffe0ff */
[----:B------:R-:W-:-:S04]  /*05a0*/  PLOP3.LUT P5, PT, PT, PT, UP0, 0x80, 0x8 ;  /* 0x000000000008781c */ /* 0x000fc80003faf008 */
[----:B------:R-:W-:-:S05]  /*05b0*/  @!P4 IMAD.MOV R13, RZ, RZ, -R13 ;  /* 0x000000ffff0dc224 */ /* 0x000fca00078e0a0d */
[----:B------:R-:W-:Y:S01]  /*05c0*/  SEL R7, R20, R13, !P3 ;  /* 0x0000000d14077207 */ /* 0x000fe20005800000 */
[----:B------:R-:W-:-:S03]  /*05d0*/  IMAD.MOV.U32 R13, RZ, RZ, RZ ;  /* 0x000000ffff0d7224 */ /* 0x000fc600078e00ff */
[----:B------:R-:W-:-:S04]  /*05e0*/  @P5 IMAD.WIDE R14, R3, 0x4, R14 ;  /* 0x00000004030e5825 */ /* 0x000fc800078e020e */
[----:B0-----:R-:W-:-:S04]  /*05f0*/  @P0 IMAD.WIDE R16, R7, 0x4, R8 ;  /* 0x0000000407100825 */ /* 0x001fc800078e0208 */
[----:B------:R-:W-:Y:S01]  /*0600*/  HFMA2 R8, -RZ, RZ, 0, 0 ;  /* 0x00000000ff087431 */ /* 0x000fe200000001ff */
[----:B------:R-:W3:Y:S01]  /*0610*/  @P6 LDG.E R13, desc[UR14][R14.64] ;  /* 0x0000000e0e0d6981 */ /* 0x000ee2000c1e1900 */
[----:B----4-:R-:W-:-:S03]  /*0620*/  @P1 IMAD.WIDE R22, R7, 0x4, R10 ;  /* 0x0000000407161825 */ /* 0x010fc600078e020a */
[----:B------:R-:W3:Y:S04]  /*0630*/  @P0 LDG.E R24, desc[UR14][R16.64] ;  /* 0x0000000e10180981 */ /* 0x000ee8000c1e1900 */
[----:B------:R0:W5:Y:S01]  /*0640*/  @P1 LDG.E R8, desc[UR14][R22.64] ;  /* 0x0000000e16081981 */ /* 0x000162000c1e1900 */
[----:B------:R-:W-:Y:S01]  /*0650*/  ISETP.GE.AND P0, PT, R26, 0x1, PT ;  /* 0x000000011a00780c */ /* 0x000fe20003f06270 */
[----:B------:R-:W-:Y:S02]  /*0660*/  IMAD.MOV.U32 R10, RZ, RZ, -0x1 ;  /* 0xffffffffff0a7424 */ /* 0x000fe400078e00ff */
[----:B---3--:R-:W-:-:S10]  /*0670*/  IMAD.IADD R9, R13, 0x1, -R24 ;  /* 0x000000010d097824 */ /* 0x008fd400078e0a18 */
[----:B0-----:R-:W-:Y:S05]  /*0680*/  @!P0 BRA `(.L_x_650) ;  /* 0x00000014000c8947 */ /* 0x001fea0003800000 */
[----:B------:R-:W0:Y:S01]  /*0690*/  LDCU.64 UR18, c[0x0][0x3a0] ;  /* 0x00007400ff1277ac */ /* 0x000e220008000a00 */
[----:B------:R-:W-:Y:S01]  /*06a0*/  IMAD R11, R7, R26, RZ ;  /* 0x0000001a070b7224 */ /* 0x000fe200078e02ff */
[----:B-----5:R-:W-:Y:S01]  /*06b0*/  IADD3 R13, PT, PT, R9, -R8, RZ ;  /* 0x80000008090d7210 */ /* 0x020fe20007ffe0ff */
[----:B0-----:R-:W-:-:S04]  /*06c0*/  UISETP.NE.U32.AND UP2, UPT, UR18, URZ, UPT ;  /* 0x000000ff1200728c */ /* 0x001fc8000bf45070 */
[----:B------:R-:W-:-:S09]  /*06d0*/  UISETP.NE.AND.EX UP2, UPT, UR19, URZ, UPT, UP2 ;  /* 0x000000ff1300728c */ /* 0x000fd2000bf45320 */
[----:B------:R-:W-:Y:S05]  /*06e0*/  BRA.U UP2, `(.L_x_651) ;  /* 0x0000000902e47547 */ /* 0x000fea000b800000 */
[----:B------:R-:W-:Y:S01]  /*06f0*/  ISETP.GE.U32.AND P0, PT, R26, 0x10, PT ;  /* 0x000000101a00780c */ /* 0x000fe20003f06070 */
[----:B------:R-:W-:Y:S02]  /*0700*/  IMAD.MOV.U32 R10, RZ, RZ, -0x1 ;  /* 0xffffffffff0a7424 */ /* 0x000fe400078e00ff */
[----:B------:R-:W-:-:S10]  /*0710*/  IMAD.MOV.U32 R16, RZ, RZ, RZ ;  /* 0x000000ffff107224 */ /* 0x000fd400078e00ff */
[----:B------:R-:W-:Y:S05]  /*0720*/  @!P0 BRA `(.L_x_652) ;  /* 0x0000000400448947 */ /* 0x000fea0003800000 */
[----:B------:R-:W0:Y:S01]  /*0730*/  LDC.64 R14, c[0x0][0x388] ;  /* 0x0000e200ff0e7b82 */ /* 0x000e220000000a00 */
[----:B------:R-:W-:Y:S01]  /*0740*/  MOV R10, 0xffffffff ;  /* 0xffffffff000a7802 */ /* 0x000fe20000000f00 */
[----:B------:R-:W-:-:S07]  /*0750*/  IMAD.MOV.U32 R13, RZ, RZ, RZ ;  /* 0x000000ffff0d7224 */ /* 0x000fce00078e00ff */
.L_x_653:
[----:B---3--:R-:W-:-:S04]  /*0760*/  IMAD.IADD R17, R11, 0x1, R13 ;  /* 0x000000010b117824 */ /* 0x008fc800078e020d */
[----:B0-----:R-:W-:-:S05]  /*0770*/  IMAD.WIDE R16, R17, 0x4, R14 ;  /* 0x0000000411107825 */ /* 0x001fca00078e020e */
[----:B------:R-:W1:Y:S04]  /*0780*/  LDG.E R19, desc[UR14][R16.64] ;  /* 0x0000000e10137981 */ /* 0x000e68000c1e1900 */
[----:B------:R-:W3:Y:S04]  /*0790*/  LDG.E R24, desc[UR14][R16.64+0x4] ;  /* 0x0000040e10187981 */ /* 0x000ee8000c1e1900 */
[----:B------:R-:W4:Y:S04]  /*07a0*/  LDG.E R23, desc[UR14][R16.64+0x8] ;  /* 0x0000080e10177981 */ /* 0x000f28000c1e1900 */
[----:B------:R-:W5:Y:S04]  /*07b0*/  LDG.E R22, desc[UR14][R16.64+0xc] ;  /* 0x00000c0e10167981 */ /* 0x000f68000c1e1900 */
[----:B------:R-:W2:Y:S01]  /*07c0*/  LDG.E R21, desc[UR14][R16.64+0x10] ;  /* 0x0000100e10157981 */ /* 0x000ea2000c1e1900 */
[----:B-1----:R-:W-:-:S03]  /*07d0*/  IADD3 R25, PT, PT, R19, UR22, RZ ;  /* 0x0000001613197c10 */ /* 0x002fc6000fffe0ff */
[----:B------:R-:W2:Y:S01]  /*07e0*/  LDG.E R19, desc[UR14][R16.64+0x14] ;  /* 0x0000140e10137981 */ /* 0x000ea2000c1e1900 */
[----:B---3--:R-:W-:Y:S02]  /*07f0*/  VIADD R24, R24, UR22 ;  /* 0x0000001618187c36 */ /* 0x008fe40008000000 */
[----:B------:R-:W-:Y:S02]  /*0800*/  VIADD R27, R25, UR16 ;  /* 0x00000010191b7c36 */ /* 0x000fe40008000000 */
[----:B----4-:R-:W-:Y:S01]  /*0810*/  VIADD R23, R23, UR22 ;  /* 0x0000001617177c36 */ /* 0x010fe20008000000 */
[----:B------:R-:W-:Y:S02]  /*0820*/  VIMNMX3 R10, R25, R10, R24, !PT ;  /* 0x0000000a190a720f */ /* 0x000fe40007800118 */
[----:B------:R-:W-:Y:S01]  /*0830*/  IADD3 R25, PT, PT, R24, UR16, RZ ;  /* 0x0000001018197c10 */ /* 0x000fe2000fffe0ff */
[----:B------:R0:W-:Y:S01]  /*0840*/  STG.E desc[UR14][R16.64], R27 ;  /* 0x0000001b10007986 */ /* 0x0001e2000c10190e */
[----:B-----5:R-:W-:Y:S01]  /*0850*/  IADD3 R24, PT, PT, R22, UR22, RZ ;  /* 0x0000001616187c10 */ /* 0x020fe2000fffe0ff */
[----:B------:R-:W-:-:S02]  /*0860*/  VIADD R29, R23, UR16 ;  /* 0x00000010171d7c36 */ /* 0x000fc40008000000 */
[----:B------:R-:W3:Y:S01]  /*0870*/  LDG.E R22, desc[UR14][R16.64+0x18] ;  /* 0x0000180e10167981 */ /* 0x000ee2000c1e1900 */
[----:B------:R-:W-:-:S03]  /*0880*/  VIMNMX3 R23, R23, R10, R24, !PT ;  /* 0x0000000a1717720f */ /* 0x000fc60007800118 */
[----:B------:R-:W4:Y:S01]  /*0890*/  LDG.E R10, desc[UR14][R16.64+0x1c] ;  /* 0x00001c0e100a7981 */ /* 0x000f22000c1e1900 */
[----:B--2---:R-:W-:Y:S02]  /*08a0*/  VIADD R28, R21, UR22 ;  /* 0x00000016151c7c36 */ /* 0x004fe40008000000 */
[----:B0-----:R-:W-:Y:S01]  /*08b0*/  VIADD R27, R24, UR16 ;  /* 0x00000010181b7c36 */ /* 0x001fe20008000000 */
[----:B------:R-:W2:Y:S04]  /*08c0*/  LDG.E R21, desc[UR14][R16.64+0x24] ;  /* 0x0000240e10157981 */ /* 0x000ea8000c1e1900 */
[----:B------:R-:W5:Y:S04]  /*08d0*/  LDG.E R24, desc[UR14][R16.64+0x20] ;  /* 0x0000200e10187981 */ /* 0x000f68000c1e1900 */
[----:B------:R0:W-:Y:S02]  /*08e0*/  STG.E desc[UR14][R16.64+0x8], R29 ;  /* 0x0000081d10007986 */ /* 0x0001e4000c10190e */
[----:B0-----:R-:W-:-:S02]  /*08f0*/  VIADD R29, R19, UR22 ;  /* 0x00000016131d7c36 */ /* 0x001fc40008000000 */
[----:B------:R-:W2:Y:S04]  /*0900*/  LDG.E R19, desc[UR14][R16.64+0x28] ;  /* 0x0000280e10137981 */ /* 0x000ea8000c1e1900 */
[----:B------:R0:W-:Y:S01]  /*0910*/  STG.E desc[UR14][R16.64+0x4], R25 ;  /* 0x0000041910007986 */ /* 0x0001e2000c10190e */
[C---:B------:R-:W-:Y:S02]  /*0920*/  VIMNMX3 R23, R28.reuse, R23, R29, !PT ;  /* 0x000000171c17720f */ /* 0x040fe4000780011d */
[----:B0-----:R-:W-:Y:S01]  /*0930*/  IADD3 R25, PT, PT, R28, UR16, RZ ;  /* 0x000000101c197c10 */ /* 0x001fe2000fffe0ff */
[----:B----4-:R-:W-:Y:S01]  /*0940*/  VIADD R10, R10, UR22 ;  /* 0x000000160a0a7c36 */ /* 0x010fe20008000000 */
[----:B---3--:R-:W-:-:S03]  /*0950*/  IADD3 R28, PT, PT, R22, UR22, RZ ;  /* 0x00000016161c7c10 */ /* 0x008fc6000fffe0ff */
[----:B------:R5:W-:Y:S01]  /*0960*/  STG.E desc[UR14][R16.64+0x10], R25 ;  /* 0x0000101910007986 */ /* 0x000be2000c10190e */
[C---:B------:R-:W-:Y:S01]  /*0970*/  VIMNMX3 R22, R28.reuse, R23, R10, !PT ;  /* 0x000000171c16720f */ /* 0x040fe2000780010a */
[----:B------:R-:W-:Y:S02]  /*0980*/  VIADD R23, R28, UR16 ;  /* 0x000000101c177c36 */ /* 0x000fe40008000000 */
[----:B------:R0:W-:Y:S01]  /*0990*/  STG.E desc[UR14][R16.64+0xc], R27 ;  /* 0x00000c1b10007986 */ /* 0x0001e2000c10190e */
[----:B-----5:R-:W-:Y:S01]  /*09a0*/  VIADD R25, R24, UR22 ;  /* 0x0000001618197c36 */ /* 0x020fe20008000000 */
[----:B--2---:R-:W-:Y:S01]  /*09b0*/  IADD3 R24, PT, PT, R21, UR22, RZ ;  /* 0x0000001615187c10 */ /* 0x004fe2000fffe0ff */
[----:B------:R-:W-:Y:S01]  /*09c0*/  VIADD R29, R29, UR16 ;  /* 0x000000101d1d7c36 */ /* 0x000fe20008000000 */
[----:B------:R-:W-:Y:S01]  /*09d0*/  STG.E desc[UR14][R16.64+0x18], R23 ;  /* 0x0000181710007986 */ /* 0x000fe2000c10190e */
[C---:B------:R-:W-:Y:S01]  /*09e0*/  VIADD R28, R25.reuse, UR16 ;  /* 0x00000010191c7c36 */ /* 0x040fe20008000000 */
[----:B------:R-:W-:-:S02]  /*09f0*/  VIMNMX3 R22, R25, R22, R24, !PT ;  /* 0x000000161916720f */ /* 0x000fc40007800118 */
[----:B0-----:R-:W-:Y:S01]  /*0a00*/  IADD3 R27, PT, PT, R10, UR16, RZ ;  /* 0x000000100a1b7c10 */ /* 0x001fe2000fffe0ff */
[----:B------:R-:W2:Y:S04]  /*0a10*/  LDG.E R21, desc[UR14][R16.64+0x30] ;  /* 0x0000300e10157981 */ /* 0x000ea8000c1e1900 */
[----:B------:R-:W3:Y:S04]  /*0a20*/  LDG.E R10, desc[UR14][R16.64+0x2c] ;  /* 0x00002c0e100a7981 */ /* 0x000ee8000c1e1900 */
[----:B------:R0:W-:Y:S02]  /*0a30*/  STG.E desc[UR14][R16.64+0x14], R29 ;  /* 0x0000141d10007986 */ /* 0x0001e4000c10190e */
[----:B0-----:R-:W-:-:S02]  /*0a40*/  VIADD R29, R24, UR16 ;  /* 0x00000010181d7c36 */ /* 0x001fc40008000000 */
[----:B------:R-:W4:Y:S01]  /*0a50*/  LDG.E R24, desc[UR14][R16.64+0x38] ;  /* 0x0000380e10187981 */ /* 0x000f22000c1e1900 */
[----:B------:R-:W-:-:S03]  /*0a60*/  VIADD R25, R19, UR22 ;  /* 0x0000001613197c36 */ /* 0x000fc60008000000 */
[----:B------:R-:W5:Y:S02]  /*0a70*/  LDG.E R19, desc[UR14][R16.64+0x34] ;  /* 0x0000340e10137981 */ /* 0x000f64000c1e1900 */
[----:B------:R-:W-:-:S05]  /*0a80*/  IADD3 R23, PT, PT, R25, UR16, RZ ;  /* 0x0000001019177c10 */ /* 0x000fca000fffe0ff */
[----:B------:R0:W-:Y:S04]  /*0a90*/  STG.E desc[UR14][R16.64+0x28], R23 ;  /* 0x0000281710007986 */ /* 0x0001e8000c10190e */
[----:B0-----:R-:W5:Y:S04]  /*0aa0*/  LDG.E R23, desc[UR14][R16.64+0x3c] ;  /* 0x00003c0e10177981 */ /* 0x001f68000c1e1900 */
[----:B------:R0:W-:Y:S04]  /*0ab0*/  STG.E desc[UR14][R16.64+0x1c], R27 ;  /* 0x00001c1b10007986 */ /* 0x0001e8000c10190e */
[----:B------:R-:W-:Y:S04]  /*0ac0*/  STG.E desc[UR14][R16.64+0x20], R28 ;  /* 0x0000201c10007986 */ /* 0x000fe8000c10190e */
[----:B------:R1:W-:Y:S01]  /*0ad0*/  STG.E desc[UR14][R16.64+0x24], R29 ;  /* 0x0000241d10007986 */ /* 0x0003e2000c10190e */
[----:B---3--:R-:W-:-:S02]  /*0ae0*/  VIADD R10, R10, UR22 ;  /* 0x000000160a0a7c36 */ /* 0x008fc40008000000 */
[----:B--2---:R-:W-:-:S03]  /*0af0*/  VIADD R21, R21, UR22 ;  /* 0x0000001615157c36 */ /* 0x004fc60008000000 */
[----:B------:R-:W-:Y:S02]  /*0b00*/  VIMNMX3 R22, R25, R22, R10, !PT ;  /* 0x000000161916720f */ /* 0x000fe4000780010a */
[----:B------:R-:W-:Y:S02]  /*0b10*/  IADD3 R25, PT, PT, R10, UR16, RZ ;  /* 0x000000100a197c10 */ /* 0x000fe4000fffe0ff */
[----:B0-----:R-:W-:Y:S01]  /*0b20*/  IADD3 R27, PT, PT, R21, UR16, RZ ;  /* 0x00000010151b7c10 */ /* 0x001fe2000fffe0ff */
[----:B----4-:R-:W-:Y:S02]  /*0b30*/  VIADD R24, R24, UR22 ;  /* 0x0000001618187c36 */ /* 0x010fe40008000000 */
[----:B------:R3:W-:Y:S01]  /*0b40*/  STG.E desc[UR14][R16.64+0x2c], R25 ;  /* 0x00002c1910007986 */ /* 0x0007e2000c10190e */
[----:B------:R-:W-:-:S03]  /*0b50*/  VIADD R13, R13, 0x10 ;  /* 0x000000100d0d7836 */ /* 0x000fc60000000000 */
[----:B------:R3:W-:Y:S02]  /*0b60*/  STG.E desc[UR14][R16.64+0x30], R27 ;  /* 0x0000301b10007986 */ /* 0x0007e4000c10190e */
[----:B------:R-:W-:Y:S01]  /*0b70*/  ISETP.NE.AND P0, PT, R13, R6, PT ;  /* 0x000000060d00720c */ /* 0x000fe20003f05270 */
[----:B-----5:R-:W-:-:S05]  /*0b80*/  VIADD R19, R19, UR22 ;  /* 0x0000001613137c36 */ /* 0x020fca0008000000 */
[----:B-1----:R-:W-:-:S05]  /*0b90*/  IADD3 R29, PT, PT, R19, UR16, RZ ;  /* 0x00000010131d7c10 */ /* 0x002fca000fffe0ff */
[----:B------:R3:W-:Y:S01]  /*0ba0*/  STG.E desc[UR14][R16.64+0x34], R29 ;  /* 0x0000341d10007986 */ /* 0x0007e2000c10190e */
[----:B------:R-:W-:Y:S01]  /*0bb0*/  IADD3 R10, PT, PT, R23, UR22, RZ ;  /* 0x00000016170a7c10 */ /* 0x000fe2000fffe0ff */
[----:B------:R-:W-:-:S03]  /*0bc0*/  VIADD R23, R24, UR16 ;  /* 0x0000001018177c36 */ /* 0x000fc60008000000 */
[----:B------:R-:W-:Y:S02]  /*0bd0*/  IADD3 R28, PT, PT, R10, UR16, RZ ;  /* 0x000000100a1c7c10 */ /* 0x000fe4000fffe0ff */
[----:B------:R3:W-:Y:S04]  /*0be0*/  STG.E desc[UR14][R16.64+0x38], R23 ;  /* 0x0000381710007986 */ /* 0x0007e8000c10190e */
[----:B------:R3:W-:Y:S01]  /*0bf0*/  STG.E desc[UR14][R16.64+0x3c], R28 ;  /* 0x00003c1c10007986 */ /* 0x0007e2000c10190e */
[----:B------:R-:W-:-:S04]  /*0c00*/  VIMNMX3 R22, R21, R22, R19, !PT ;  /* 0x000000161516720f */ /* 0x000fc80007800113 */
[----:B------:R-:W-:Y:S01]  /*0c10*/  VIMNMX3 R10, R24, R22, R10, !PT ;  /* 0x00000016180a720f */ /* 0x000fe2000780010a */
[----:B------:R-:W-:Y:S06]  /*0c20*/  @P0 BRA `(.L_x_653) ;  /* 0xfffffff800cc0947 */ /* 0x000fec000383ffff */
[----:B---3--:R-:W-:-:S07]  /*0c30*/  MOV R16, R6 ;  /* 0x0000000600107202 */ /* 0x008fce0000000f00 */
.L_x_652:
[----:B------:R-:W0:Y:S02]  /*0c40*/  LDCU UR4, c[0x0][0x3b0] ;  /* 0x00007600ff0477ac */ /* 0x000e240008000800 */
[----:B0-----:R-:W-:-:S04]  /*0c50*/  ULOP3.LUT UR4, UR4, 0xf, URZ, 0xc0, !UPT ;  /* 0x0000000f04047892 */ /* 0x001fc8000f8ec0ff */
[----:B------:R-:W-:-:S09]  /*0c60*/  UISETP.NE.AND UP2, UPT, UR4, URZ, UPT ;  /* 0x000000ff0400728c */ /* 0x000fd2000bf45270 */
[----:B------:R-:W-:Y:S05]  /*0c70*/  BRA.U !UP2, `(.L_x_650) ;  /* 0x0000000d0a907547 */ /* 0x000fea000b800000 */
[----:B------:R-:W-:Y:S01]  /*0c80*/  ISETP.NE.AND P0, PT, R2, RZ, PT ;  /* 0x000000ff0200720c */ /* 0x000fe20003f05270 */
[----:B------:R-:W-:-:S12]  /*0c90*/  @!P2 BRA `(.L_x_654) ;  /* 0x0000000000a4a947 */ /* 0x000fd80003800000 */
[----:B------:R-:W0:Y:S01]  /*0ca0*/  LDC.64 R14, c[0x0][0x388] ;  /* 0x0000e200ff0e7b82 */ /* 0x000e220000000a00 */
[----:B------:R-:W-:Y:S01]  /*0cb0*/  IMAD.IADD R13, R11, 0x1, R16 ;  /* 0x000000010b0d7824 */ /* 0x000fe200078e0210 */
[----:B------:R-:W3:Y:S03]  /*0cc0*/  LDCU UR4, c[0x0][0x390] ;  /* 0x00007200ff0477ac */ /* 0x000ee60008000800 */
[----:B0-----:R-:W-:-:S05]  /*0cd0*/  IMAD.WIDE R14, R13, 0x4, R14 ;  /* 0x000000040d0e7825 */ /* 0x001fca00078e020e */
[----:B------:R-:W3:Y:S04]  /*0ce0*/  LDG.E R13, desc[UR14][R14.64] ;  /* 0x0000000e0e0d7981 */ /* 0x000ee8000c1e1900 */
[----:B------:R-:W4:Y:S04]  /*0cf0*/  LDG.E R24, desc[UR14][R14.64+0x4] ;  /* 0x0000040e0e187981 */ /* 0x000f28000c1e1900 */
[----:B------:R-:W5:Y:S04]  /*0d00*/  LDG.E R23, desc[UR14][R14.64+0x8] ;  /* 0x0000080e0e177981 */ /* 0x000f68000c1e1900 */
[----:B------:R-:W2:Y:S04]  /*0d10*/  LDG.E R19, desc[UR14][R14.64+0x14] ;  /* 0x0000140e0e137981 */ /* 0x000ea8000c1e1900 */
[----:B------:R-:W2:Y:S04]  /*0d20*/  LDG.E R22, desc[UR14][R14.64+0xc] ;  /* 0x00000c0e0e167981 */ /* 0x000ea8000c1e1900 */
[----:B------:R-:W2:Y:S04]  /*0d30*/  LDG.E R21, desc[UR14][R14.64+0x10] ;  /* 0x0000100e0e157981 */ /* 0x000ea8000c1e1900 */
[----:B------:R-:W2:Y:S01]  /*0d40*/  LDG.E R17, desc[UR14][R14.64+0x18] ;  /* 0x0000180e0e117981 */ /* 0x000ea2000c1e1900 */
[----:B---3--:R-:W-:-:S03]  /*0d50*/  IADD3 R25, PT, PT, R13, UR4, RZ ;  /* 0x000000040d197c10 */ /* 0x008fc6000fffe0ff */
[----:B------:R-:W3:Y:S01]  /*0d60*/  LDG.E R13, desc[UR14][R14.64+0x1c] ;  /* 0x00001c0e0e0d7981 */ /* 0x000ee2000c1e1900 */
[----:B----4-:R-:W-:Y:S01]  /*0d70*/  IADD3 R24, PT, PT, R24, UR4, RZ ;  /* 0x0000000418187c10 */ /* 0x010fe2000fffe0ff */
[----:B------:R-:W-:-:S03]  /*0d80*/  VIADD R27, R25, UR16 ;  /* 0x00000010191b7c36 */ /* 0x000fc60008000000 */
[----:B------:R-:W-:Y:S01]  /*0d90*/  VIMNMX3 R10, R25, R10, R24, !PT ;  /* 0x0000000a190a720f */ /* 0x000fe20007800118 */
[----:B------:R-:W-:Y:S01]  /*0da0*/  VIADD R25, R24, UR16 ;  /* 0x0000001018197c36 */ /* 0x000fe20008000000 */
[----:B-----5:R-:W-:Y:S02]  /*0db0*/  IADD3 R23, PT, PT, R23, UR4, RZ ;  /* 0x0000000417177c10 */ /* 0x020fe4000fffe0ff */
[----:B--2---:R-:W-:Y:S02]  /*0dc0*/  IADD3 R24, PT, PT, R19, UR4, RZ ;  /* 0x0000000413187c10 */ /* 0x004fe4000fffe0ff */
[----:B------:R-:W-:Y:S01]  /*0dd0*/  STG.E desc[UR14][R14.64+0x4], R25 ;  /* 0x000004190e007986 */ /* 0x000fe2000c10190e */
[----:B------:R-:W-:Y:S01]  /*0de0*/  VIADD R29, R23, UR16 ;  /* 0x00000010171d7c36 */ /* 0x000fe20008000000 */
[----:B------:R-:W-:Y:S01]  /*0df0*/  IADD3 R22, PT, PT, R22, UR4, RZ ;  /* 0x0000000416167c10 */ /* 0x000fe2000fffe0ff */
[----:B------:R-:W-:Y:S01]  /*0e00*/  VIADD R21, R21, UR4 ;  /* 0x0000000415157c36 */ /* 0x000fe20008000000 */
[----:B------:R0:W-:Y:S01]  /*0e10*/  STG.E desc[UR14][R14.64], R27 ;  /* 0x0000001b0e007986 */ /* 0x0001e2000c10190e */
[----:B------:R-:W-:-:S03]  /*0e20*/  IADD3 R17, PT, PT, R17, UR4, RZ ;  /* 0x0000000411117c10 */ /* 0x000fc6000fffe0ff */
[----:B------:R2:W-:Y:S01]  /*0e30*/  STG.E desc[UR14][R14.64+0x8], R29 ;  /* 0x0000081d0e007986 */ /* 0x0005e2000c10190e */
[----:B------:R-:W-:Y:S02]  /*0e40*/  VIADD R28, R21, UR16 ;  /* 0x00000010151c7c36 */ /* 0x000fe40008000000 */
[----:B------:R-:W-:Y:S01]  /*0e50*/  VIADD R19, R24, UR16 ;  /* 0x0000001018137c36 */ /* 0x000fe20008000000 */
[----:B0-----:R-:W-:Y:S02]  /*0e60*/  IADD3 R27, PT, PT, R22, UR16, RZ ;  /* 0x00000010161b7c10 */ /* 0x001fe4000fffe0ff */
[----:B------:R0:W-:Y:S04]  /*0e70*/  STG.E desc[UR14][R14.64+0x10], R28 ;  /* 0x0000101c0e007986 */ /* 0x0001e8000c10190e */
[----:B------:R0:W-:Y:S04]  /*0e80*/  STG.E desc[UR14][R14.64+0xc], R27 ;  /* 0x00000c1b0e007986 */ /* 0x0001e8000c10190e */
[----:B------:R0:W-:Y:S01]  /*0e90*/  STG.E desc[UR14][R14.64+0x14], R19 ;  /* 0x000014130e007986 */ /* 0x0001e2000c10190e */
[----:B------:R-:W-:-:S04]  /*0ea0*/  VIMNMX3 R10, R23, R10, R22, !PT ;  /* 0x0000000a170a720f */ /* 0x000fc80007800116 */
[----:B------:R-:W-:Y:S02]  /*0eb0*/  VIMNMX3 R10, R21, R10, R24, !PT ;  /* 0x0000000a150a720f */ /* 0x000fe40007800118 */
[----:B------:R-:W-:Y:S01]  /*0ec0*/  IADD3 R16, PT, PT, R16, 0x8, RZ ;  /* 0x0000000810107810 */ /* 0x000fe20007ffe0ff */
[----:B---3--:R-:W-:Y:S01]  /*0ed0*/  VIADD R25, R13, UR4 ;  /* 0x000000040d197c36 */ /* 0x008fe20008000000 */
[----:B------:R-:W-:-:S03]  /*0ee0*/  IADD3 R13, PT, PT, R17, UR16, RZ ;  /* 0x00000010110d7c10 */ /* 0x000fc6000fffe0ff */
[----:B--2---:R-:W-:Y:S02]  /*0ef0*/  VIADD R29, R25, UR16 ;  /* 0x00000010191d7c36 */ /* 0x004fe40008000000 */
[----:B------:R0:W-:Y:S04]  /*0f00*/  STG.E desc[UR14][R14.64+0x18], R13 ;  /* 0x0000180d0e007986 */ /* 0x0001e8000c10190e */
[----:B------:R0:W-:Y:S01]  /*0f10*/  STG.E desc[UR14][R14.64+0x1c], R29 ;  /* 0x00001c1d0e007986 */ /* 0x0001e2000c10190e */
[----:B------:R-:W-:-:S07]  /*0f20*/  VIMNMX3 R10, R17, R10, R25, !PT ;  /* 0x0000000a110a720f */ /* 0x000fce0007800119 */
.L_x_654:
[----:B------:R-:W-:Y:S05]  /*0f30*/  @!P0 BRA `(.L_x_650) ;  /* 0x0000000800e08947 */ /* 0x000fea0003800000 */
[----:B0-----:R-:W-:Y:S01]  /*0f40*/  VIADD R13, R2, 0xffffffff ;  /* 0xffffffff020d7836 */ /* 0x001fe20000000000 */
[----:B------:R-:W-:-:S04]  /*0f50*/  ISETP.NE.AND P1, PT, R4, RZ, PT ;  /* 0x000000ff0400720c */ /* 0x000fc80003f25270 */
[----:B------:R-:W-:-:S13]  /*0f60*/  ISETP.GE.U32.AND P0, PT, R13, 0x3, PT ;  /* 0x000000030d00780c */ /* 0x000fda0003f06070 */
[----:B------:R-:W-:Y:S05]  /*0f70*/  @!P0 BRA `(.L_x_655) ;  /* 0x00000000005c8947 */ /* 0x000fea0003800000 */
[----:B------:R-:W0:Y:S01]  /*0f80*/  LDC.64 R14, c[0x0][0x388] ;  /* 0x0000e200ff0e7b82 */ /* 0x000e220000000a00 */
[----:B------:R-:W-:Y:S01]  /*0f90*/  IADD3 R13, PT, PT, R11, R16, RZ ;  /* 0x000000100b0d7210 */ /* 0x000fe20007ffe0ff */
[----:B------:R-:W3:Y:S04]  /*0fa0*/  LDCU UR4, c[0x0][0x390] ;  /* 0x00007200ff0477ac */ /* 0x000ee80008000800 */
[----:B0-----:R-:W-:-:S05]  /*0fb0*/  IMAD.WIDE R14, R13, 0x4, R14 ;  /* 0x000000040d0e7825 */ /* 0x001fca00078e020e */
[----:B------:R-:W3:Y:S04]  /*0fc0*/  LDG.E R13, desc[UR14][R14.64] ;  /* 0x0000000e0e0d7981 */ /* 0x000ee8000c1e1900 */
[----:B------:R-:W4:Y:S04]  /*0fd0*/  LDG.E R19, desc[UR14][R14.64+0x4] ;  /* 0x0000040e0e137981 */ /* 0x000f28000c1e1900 */
[----:B------:R-:W5:Y:S04]  /*0fe0*/  LDG.E R21, desc[UR14][R14.64+0x8] ;  /* 0x0000080e0e157981 */ /* 0x000f68000c1e1900 */
[----:B------:R-:W2:Y:S01]  /*0ff0*/  LDG.E R22, desc[UR14][R14.64+0xc] ;  /* 0x00000c0e0e167981 */ /* 0x000ea2000c1e1900 */
[----:B------:R-:W-:-:S02]  /*1000*/  VIADD R16, R16, 0x4 ;  /* 0x0000000410107836 */ /* 0x000fc40000000000 */
[----:B---3--:R-:W-:Y:S02]  /*1010*/  VIADD R13, R13, UR4 ;  /* 0x000000040d0d7c36 */ /* 0x008fe40008000000 */
[----:B----4-:R-:W-:-:S03]  /*1020*/  VIADD R19, R19, UR4 ;  /* 0x0000000413137c36 */ /* 0x010fc60008000000 */
[----:B------:R-:W-:Y:S02]  /*1030*/  IADD3 R17, PT, PT, R13, UR16, RZ ;  /* 0x000000100d117c10 */ /* 0x000fe4000fffe0ff */
[----:B-----5:R-:W-:Y:S02]  /*1040*/  IADD3 R23, PT, PT, R21, UR4, RZ ;  /* 0x0000000415177c10 */ /* 0x020fe4000fffe0ff */
[----:B------:R-:W-:Y:S01]  /*1050*/  IADD3 R21, PT, PT, R19, UR16, RZ ;  /* 0x0000001013157c10 */ /* 0x000fe2000fffe0ff */
[----:B------:R0:W-:Y:S01]  /*1060*/  STG.E desc[UR14][R14.64], R17 ;  /* 0x000000110e007986 */ /* 0x0001e2000c10190e */
[----:B--2---:R-:W-:Y:S01]  /*1070*/  VIADD R22, R22, UR4 ;  /* 0x0000000416167c36 */ /* 0x004fe20008000000 */
[----:B------:R-:W-:Y:S01]  /*1080*/  VIMNMX3 R10, R13, R10, R19, !PT ;  /* 0x0000000a0d0a720f */ /* 0x000fe20007800113 */
[----:B------:R-:W-:Y:S01]  /*1090*/  VIADD R25, R23, UR16 ;  /* 0x0000001017197c36 */ /* 0x000fe20008000000 */
[----:B------:R0:W-:Y:S02]  /*10a0*/  STG.E desc[UR14][R14.64+0x4], R21 ;  /* 0x000004150e007986 */ /* 0x0001e4000c10190e */
[----:B------:R-:W-:-:S02]  /*10b0*/  IADD3 R27, PT, PT, R22, UR16, RZ ;  /* 0x00000010161b7c10 */ /* 0x000fc4000fffe0ff */
[----:B------:R0:W-:Y:S01]  /*10c0*/  STG.E desc[UR14][R14.64+0x8], R25 ;  /* 0x000008190e007986 */ /* 0x0001e2000c10190e */
[----:B------:R-:W-:-:S03]  /*10d0*/  VIMNMX3 R10, R23, R10, R22, !PT ;  /* 0x0000000a170a720f */ /* 0x000fc60007800116 */
[----:B------:R0:W-:Y:S04]  /*10e0*/  STG.E desc[UR14][R14.64+0xc], R27 ;  /* 0x00000c1b0e007986 */ /* 0x0001e8000c10190e */
.L_x_655:
[----:B------:R-:W-:Y:S05]  /*10f0*/  @!P1 BRA `(.L_x_650) ;  /* 0x0000000800709947 */ /* 0x000fea0003800000 */
[----:B0-----:R-:W0:Y:S01]  /*1100*/  LDC.64 R14, c[0x0][0x388] ;  /* 0x0000e200ff0e7b82 */ /* 0x001e220000000a00 */
[----:B------:R-:W-:Y:S01]  /*1110*/  IADD3 R11, PT, PT, R11, R16, RZ ;  /* 0x000000100b0b7210 */ /* 0x000fe20007ffe0ff */
[----:B------:R-:W3:Y:S04]  /*1120*/  LDCU UR4, c[0x0][0x390] ;  /* 0x00007200ff0477ac */ /* 0x000ee80008000800 */
[----:B0-----:R-:W-:-:S05]  /*1130*/  IMAD.WIDE R14, R11, 0x4, R14 ;  /* 0x000000040b0e7825 */ /* 0x001fca00078e020e */
[----:B------:R-:W3:Y:S01]  /*1140*/  LDG.E R11, desc[UR14][R14.64] ;  /* 0x0000000e0e0b7981 */ /* 0x000ee2000c1e1900 */
[----:B------:R-:W-:Y:S01]  /*1150*/  ISETP.NE.AND P0, PT, R4, 0x1, PT ;  /* 0x000000010400780c */ /* 0x000fe20003f05270 */
[----:B---3--:R-:W-:-:S05]  /*1160*/  VIADD R11, R11, UR4 ;  /* 0x000000040b0b7c36 */ /* 0x008fca0008000000 */
[----:B------:R-:W-:Y:S02]  /*1170*/  IADD3 R13, PT, PT, R11, UR16, RZ ;  /* 0x000000100b0d7c10 */ /* 0x000fe4000fffe0ff */
[----:B------:R-:W-:-:S03]  /*1180*/  VIMNMX R10, PT, PT, R10, R11, !PT ;  /* 0x0000000b0a0a7248 */ /* 0x000fc60007fe0100 */
[----:B------:R0:W-:Y:S02]  /*1190*/  STG.E desc[UR14][R14.64], R13 ;  /* 0x0000000d0e007986 */ /* 0x0001e4000c10190e */
[----:B------:R-:W-:Y:S05]  /*11a0*/  @!P0 BRA `(.L_x_650) ;  /* 0x0000000800448947 */ /* 0x000fea0003800000 */
[----:B------:R-:W3:Y:S01]  /*11b0*/  LDG.E R11, desc[UR14][R14.64+0x4] ;  /* 0x0000040e0e0b7981 */ /* 0x000ee2000c1e1900 */
[----:B------:R-:W-:Y:S01]  /*11c0*/  ISETP.NE.AND P0, PT, R4, 0x2, PT ;  /* 0x000000020400780c */ /* 0x000fe20003f05270 */
[----:B---3--:R-:W-:-:S05]  /*11d0*/  VIADD R11, R11, UR4 ;  /* 0x000000040b0b7c36 */ /* 0x008fca0008000000 */
[----:B0-----:R-:W-:Y:S02]  /*11e0*/  IADD3 R13, PT, PT, R11, UR16, RZ ;  /* 0x000000100b0d7c10 */ /* 0x001fe4000fffe0ff */
[----:B------:R-:W-:-:S03]  /*11f0*/  VIMNMX R10, PT, PT, R10, R11, !PT ;  /* 0x0000000b0a0a7248 */ /* 0x000fc60007fe0100 */
[----:B------:R0:W-:Y:S02]  /*1200*/  STG.E desc[UR14][R14.64+0x4], R13 ;  /* 0x0000040d0e007986 */ /* 0x0001e4000c10190e */
[----:B------:R-:W-:Y:S05]  /*1210*/  @!P0 BRA `(.L_x_650) ;  /* 0x0000000800288947 */ /* 0x000fea0003800000 */
[----:B------:R-:W3:Y:S02]  /*1220*/  LDG.E R11, desc[UR14][R14.64+0x8] ;  /* 0x0000080e0e0b7981 */ /* 0x000ee4000c1e1900 */
[----:B---3--:R-:W-:-:S05]  /*1230*/  VIADD R11, R11, UR4 ;  /* 0x000000040b0b7c36 */ /* 0x008fca0008000000 */
[----:B0-----:R-:W-:Y:S02]  /*1240*/  IADD3 R13, PT, PT, R11, UR16, RZ ;  /* 0x000000100b0d7c10 */ /* 0x001fe4000fffe0ff */
[----:B------:R-:W-:-:S03]  /*1250*/  VIMNMX R10, PT, PT, R10, R11, !PT ;  /* 0x0000000b0a0a7248 */ /* 0x000fc60007fe0100 */
[----:B------:R0:W-:Y:S01]  /*1260*/  STG.E desc[UR14][R14.64+0x8], R13 ;  /* 0x0000080d0e007986 */ /* 0x0001e2000c10190e */
[----:B------:R-:W-:Y:S05]  /*1270*/  BRA `(.L_x_650) ;  /* 0x0000000800107947 */ /* 0x000fea0003800000 */
.L_x_651:
[----:B------:R-:W-:Y:S01]  /*1280*/  ISETP.GE.U32.AND P0, PT, R26, 0x8, PT ;  /* 0x000000081a00780c */ /* 0x000fe20003f06070 */
[----:B------:R-:W-:Y:S02]  /*1290*/  HFMA2 R21, -RZ, RZ, 0, 0 ;  /* 0x00000000ff157431 */ /* 0x000fe400000001ff */
[----:B------:R-:W-:-:S10]  /*12a0*/  IMAD.MOV.U32 R10, RZ, RZ, -0x1 ;  /* 0xffffffffff0a7424 */ /* 0x000fd400078e00ff */
[----:B------:R-:W-:Y:S05]  /*12b0*/  @!P0 BRA `(.L_x_656) ;  /* 0x0000000000e88947 */ /* 0x000fea0003800000 */
[----:B------:R-:W-:Y:S01]  /*12c0*/  IMAD.MOV.U32 R19, RZ, RZ, R11 ;  /* 0x000000ffff137224 */ /* 0x000fe200078e000b */
[----:B------:R-:W-:Y:S01]  /*12d0*/  IADD3 R11, PT, PT, -R5, RZ, RZ ;  /* 0x000000ff050b7210 */ /* 0x000fe20007ffe1ff */
[----:B------:R-:W-:-:S07]  /*12e0*/  IMAD.MOV.U32 R10, RZ, RZ, -0x1 ;  /* 0xffffffffff0a7424 */ /* 0x000fce00078e00ff */
.L_x_657:
[----:B----4-:R-:W-:Y:S01]  /*12f0*/  MOV R16, UR11 ;  /* 0x0000000b00107c02 */ /* 0x010fe20008000f00 */
[----:B------:R-:W-:-:S04]  /*1300*/  IMAD.U32 R17, RZ, RZ, UR12 ;  /* 0x0000000cff117e24 */ /* 0x000fc8000f8e00ff */
[----:B------:R-:W-:-:S05]  /*1310*/  IMAD.WIDE R16, R19, 0x4, R16 ;  /* 0x0000000413107825 */ /* 0x000fca00078e0210 */
[----:B------:R-:W2:Y:S01]  /*1320*/  LDG.E R21, desc[UR14][R16.64+-0x10] ;  /* 0xfffff00e10157981 */ /* 0x000ea2000c1e1900 */
[----:B------:R-:W-:Y:S01]  /*1330*/  MOV R14, UR9 ;  /* 0x00000009000e7c02 */ /* 0x000fe20008000f00 */
[----:B------:R-:W-:-:S04]  /*1340*/  IMAD.U32 R15, RZ, RZ, UR10 ;  /* 0x0000000aff0f7e24 */ /* 0x000fc8000f8e00ff */
[----:B------:R-:W-:Y:S01]  /*1350*/  IMAD.WIDE R14, R19, 0x4, R14 ;  /* 0x00000004130e7825 */ /* 0x000fe200078e020e */
[----:B--2---:R-:W-:-:S05]  /*1360*/  IADD3 R21, PT, PT, R21, UR23, RZ ;  /* 0x0000001715157c10 */ /* 0x004fca000fffe0ff */
[----:B------:R-:W-:-:S05]  /*1370*/  VIADD R25, R21, UR16 ;  /* 0x0000001015197c36 */ /* 0x000fca0008000000 */
[----:B------:R0:W-:Y:S04]  /*1380*/  STG.E desc[UR14][R16.64+-0x10], R25 ;  /* 0xfffff01910007986 */ /* 0x0001e8000c10190e */
[----:B------:R-:W-:Y:S04]  /*1390*/  STG.E desc[UR14][R14.64+-0x10], R13 ;  /* 0xfffff00d0e007986 */ /* 0x000fe8000c10190e */
[----:B------:R-:W2:Y:S02]  /*13a0*/  LDG.E R23, desc[UR14][R16.64+-0xc] ;  /* 0xfffff40e10177981 */ /* 0x000ea4000c1e1900 */
[----:B--2---:R-:W-:-:S05]  /*13b0*/  IADD3 R23, PT, PT, R23, UR23, RZ ;  /* 0x0000001717177c10 */ /* 0x004fca000fffe0ff */
[----:B------:R-:W-:-:S05]  /*13c0*/  VIADD R27, R23, UR16 ;  /* 0x00000010171b7c36 */ /* 0x000fca0008000000 */
[----:B------:R2:W-:Y:S04]  /*13d0*/  STG.E desc[UR14][R16.64+-0xc], R27 ;  /* 0xfffff41b10007986 */ /* 0x0005e8000c10190e */
[----:B------:R-:W-:Y:S04]  /*13e0*/  STG.E desc[UR14][R14.64+-0xc], R13 ;  /* 0xfffff40d0e007986 */ /* 0x000fe8000c10190e */
[----:B------:R-:W3:Y:S02]  /*13f0*/  LDG.E R22, desc[UR14][R16.64+-0x8] ;  /* 0xfffff80e10167981 */ /* 0x000ee4000c1e1900 */
[----:B---3--:R-:W-:-:S05]  /*1400*/  IADD3 R22, PT, PT, R22, UR23, RZ ;  /* 0x0000001716167c10 */ /* 0x008fca000fffe0ff */
[----:B------:R-:W-:-:S05]  /*1410*/  VIADD R29, R22, UR16 ;  /* 0x00000010161d7c36 */ /* 0x000fca0008000000 */
[----:B------:R3:W-:Y:S04]  /*1420*/  STG.E desc[UR14][R16.64+-0x8], R29 ;  /* 0xfffff81d10007986 */ /* 0x0007e8000c10190e */
[----:B------:R-:W-:Y:S04]  /*1430*/  STG.E desc[UR14][R14.64+-0x8], R13 ;  /* 0xfffff80d0e007986 */ /* 0x000fe8000c10190e */
[----:B0-----:R-:W4:Y:S02]  /*1440*/  LDG.E R25, desc[UR14][R16.64+-0x4] ;  /* 0xfffffc0e10197981 */ /* 0x001f24000c1e1900 */
[----:B----4-:R-:W-:-:S05]  /*1450*/  IADD3 R25, PT, PT, R25, UR23, RZ ;  /* 0x0000001719197c10 */ /* 0x010fca000fffe0ff */
[----:B------:R-:W-:-:S05]  /*1460*/  VIADD R24, R25, UR16 ;  /* 0x0000001019187c36 */ /* 0x000fca0008000000 */
[----:B------:R0:W-:Y:S04]  /*1470*/  STG.E desc[UR14][R16.64+-0x4], R24 ;  /* 0xfffffc1810007986 */ /* 0x0001e8000c10190e */
[----:B------:R-:W-:Y:S04]  /*1480*/  STG.E desc[UR14][R14.64+-0x4], R13 ;  /* 0xfffffc0d0e007986 */ /* 0x000fe8000c10190e */
[----:B--2---:R-:W2:Y:S01]  /*1490*/  LDG.E R27, desc[UR14][R16.64] ;  /* 0x0000000e101b7981 */ /* 0x004ea2000c1e1900 */
[----:B------:R-:W-:Y:S02]  /*14a0*/  VIMNMX3 R21, R21, R10, R23, !PT ;  /* 0x0000000a1515720f */ /* 0x000fe40007800117 */
[----:B--2---:R-:W-:-:S05]  /*14b0*/  IADD3 R10, PT, PT, R27, UR23, RZ ;  /* 0x000000171b0a7c10 */ /* 0x004fca000fffe0ff */
[----:B------:R-:W-:-:S05]  /*14c0*/  VIADD R27, R10, UR16 ;  /* 0x000000100a1b7c36 */ /* 0x000fca0008000000 */
[----:B------:R2:W-:Y:S04]  /*14d0*/  STG.E desc[UR14][R16.64], R27 ;  /* 0x0000001b10007986 */ /* 0x0005e8000c10190e */
[----:B------:R4:W-:Y:S04]  /*14e0*/  STG.E desc[UR14][R14.64], R13 ;  /* 0x0000000d0e007986 */ /* 0x0009e8000c10190e */
[----:B------:R-:W5:Y:S02]  /*14f0*/  LDG.E R23, desc[UR14][R16.64+0x4] ;  /* 0x0000040e10177981 */ /* 0x000f64000c1e1900 */
[----:B-----5:R-:W-:-:S05]  /*1500*/  IADD3 R23, PT, PT, R23, UR23, RZ ;  /* 0x0000001717177c10 */ /* 0x020fca000fffe0ff */
[----:B---3--:R-:W-:-:S05]  /*1510*/  VIADD R29, R23, UR16 ;  /* 0x00000010171d7c36 */ /* 0x008fca0008000000 */
[----:B------:R4:W-:Y:S04]  /*1520*/  STG.E desc[UR14][R16.64+0x4], R29 ;  /* 0x0000041d10007986 */ /* 0x0009e8000c10190e */
[----:B------:R4:W-:Y:S04]  /*1530*/  STG.E desc[UR14][R14.64+0x4], R13 ;  /* 0x0000040d0e007986 */ /* 0x0009e8000c10190e */
[----:B0-----:R-:W3:Y:S01]  /*1540*/  LDG.E R24, desc[UR14][R16.64+0x8] ;  /* 0x0000080e10187981 */ /* 0x001ee2000c1e1900 */
[----:B------:R-:W-:Y:S02]  /*1550*/  VIMNMX3 R21, R22, R21, R25, !PT ;  /* 0x000000151615720f */ /* 0x000fe40007800119 */
[----:B---3--:R-:W-:-:S05]  /*1560*/  IADD3 R25, PT, PT, R24, UR23, RZ ;  /* 0x0000001718197c10 */ /* 0x008fca000fffe0ff */
[----:B------:R-:W-:-:S05]  /*1570*/  VIADD R22, R25, UR16 ;  /* 0x0000001019167c36 */ /* 0x000fca0008000000 */
[----:B------:R4:W-:Y:S04]  /*1580*/  STG.E desc[UR14][R16.64+0x8], R22 ;  /* 0x0000081610007986 */ /* 0x0009e8000c10190e */
[----:B------:R4:W-:Y:S04]  /*1590*/  STG.E desc[UR14][R14.64+0x8], R13 ;  /* 0x0000080d0e007986 */ /* 0x0009e8000c10190e */
[----:B------:R-:W3:Y:S01]  /*15a0*/  LDG.E R24, desc[UR14][R16.64+0xc] ;  /* 0x00000c0e10187981 */ /* 0x000ee2000c1e1900 */
[----:B------:R-:W-:Y:S01]  /*15b0*/  IADD3 R11, PT, PT, R11, 0x8, RZ ;  /* 0x000000080b0b7810 */ /* 0x000fe20007ffe0ff */
[----:B------:R-:W-:Y:S01]  /*15c0*/  VIADD R19, R19, 0x8 ;  /* 0x0000000813137836 */ /* 0x000fe20000000000 */
[----:B------:R-:W-:-:S02]  /*15d0*/  VIMNMX3 R10, R10, R21, R23, !PT ;  /* 0x000000150a0a720f */ /* 0x000fc40007800117 */
[----:B------:R-:W-:Y:S02]  /*15e0*/  ISETP.NE.AND P0, PT, R11, RZ, PT ;  /* 0x000000ff0b00720c */ /* 0x000fe40003f05270 */
[----:B---3--:R-:W-:-:S04]  /*15f0*/  IADD3 R24, PT, PT, R24, UR23, RZ ;  /* 0x0000001718187c10 */ /* 0x008fc8000fffe0ff */
[----:B------:R-:W-:Y:S01]  /*1600*/  VIMNMX3 R10, R25, R10, R24, !PT ;  /* 0x0000000a190a720f */ /* 0x000fe20007800118 */
[----:B--2---:R-:W-:-:S05]  /*1610*/  VIADD R27, R24, UR16 ;  /* 0x00000010181b7c36 */ /* 0x004fca0008000000 */
[----:B------:R4:W-:Y:S04]  /*1620*/  STG.E desc[UR14][R16.64+0xc], R27 ;  /* 0x00000c1b10007986 */ /* 0x0009e8000c10190e */
[----:B------:R4:W-:Y:S01]  /*1630*/  STG.E desc[UR14][R14.64+0xc], R13 ;  /* 0x00000c0d0e007986 */ /* 0x0009e2000c10190e */
[----:B------:R-:W-:Y:S05]  /*1640*/  @P0 BRA `(.L_x_657) ;  /* 0xfffffffc00280947 */ /* 0x000fea000383ffff */
[----:B------:R-:W-:-:S07]  /*1650*/  MOV R21, R5 ;  /* 0x0000000500157202 */ /* 0x000fce0000000f00 */
.L_x_656:
[----:B------:R-:W-:-:S13]  /*1660*/  ISETP.NE.AND P0, PT, R2, RZ, PT ;  /* 0x000000ff0200720c */ /* 0x000fda0003f05270 */
[----:B------:R-:W-:Y:S05]  /*1670*/  @!P0 BRA `(.L_x_650) ;  /* 0x0000000400108947 */ /* 0x000fea0003800000 */
[----:B------:R-:W-:Y:S01]  /*1680*/  VIADD R11, R2, 0xffffffff ;  /* 0xffffffff020b7836 */ /* 0x000fe20000000000 */
[----:B------:R-:W-:-:S04]  /*1690*/  ISETP.NE.AND P1, PT, R4, RZ, PT ;  /* 0x000000ff0400720c */ /* 0x000fc80003f25270 */
[----:B------:R-:W-:-:S13]  /*16a0*/  ISETP.GE.U32.AND P0, PT, R11, 0x3, PT ;  /* 0x000000030b00780c */ /* 0x000fda0003f06070 */
[----:B------:R-:W-:Y:S05]  /*16b0*/  @!P0 BRA `(.L_x_658) ;  /* 0x0000000000788947 */ /* 0x000fea0003800000 */
[----:B----4-:R-:W0:Y:S01]  /*16c0*/  LDC.64 R16, c[0x0][0x388] ;  /* 0x0000e200ff107b82 */ /* 0x010e220000000a00 */
[----:B------:R-:W-:Y:S01]  /*16d0*/  IMAD R14, R7, R26, RZ ;  /* 0x0000001a070e7224 */ /* 0x000fe200078e02ff */
[----:B------:R-:W3:Y:S04]  /*16e0*/  LDCU UR4, c[0x0][0x390] ;  /* 0x00007200ff0477ac */ /* 0x000ee80008000800 */
[----:B------:R-:W-:Y:S02]  /*16f0*/  IADD3 R19, PT, PT, R14, R21, RZ ;  /* 0x000000150e137210 */ /* 0x000fe40007ffe0ff */
[----:B------:R-:W4:Y:S03]  /*1700*/  LDC.64 R14, c[0x0][0x3a0] ;  /* 0x0000e800ff0e7b82 */ /* 0x000f260000000a00 */
[----:B0-----:R-:W-:-:S05]  /*1710*/  IMAD.WIDE R16, R19, 0x4, R16 ;  /* 0x0000000413107825 */ /* 0x001fca00078e0210 */
[----:B------:R-:W3:Y:S01]  /*1720*/  LDG.E R11, desc[UR14][R16.64] ;  /* 0x0000000e100b7981 */ /* 0x000ee2000c1e1900 */
[----:B----4-:R-:W-:-:S04]  /*1730*/  IMAD.WIDE R14, R19, 0x4, R14 ;  /* 0x00000004130e7825 */ /* 0x010fc800078e020e */
[----:B---3--:R-:W-:-:S05]  /*1740*/  VIADD R11, R11, UR4 ;  /* 0x000000040b0b7c36 */ /* 0x008fca0008000000 */
[----:B------:R-:W-:-:S05]  /*1750*/  IADD3 R23, PT, PT, R11, UR16, RZ ;  /* 0x000000100b177c10 */ /* 0x000fca000fffe0ff */
[----:B------:R0:W-:Y:S04]  /*1760*/  STG.E desc[UR14][R16.64], R23 ;  /* 0x0000001710007986 */ /* 0x0001e8000c10190e */
[----:B------:R3:W-:Y:S04]  /*1770*/  STG.E desc[UR14][R14.64], R13 ;  /* 0x0000000d0e007986 */ /* 0x0007e8000c10190e */
[----:B------:R-:W4:Y:S02]  /*1780*/  LDG.E R19, desc[UR14][R16.64+0x4] ;  /* 0x0000040e10137981 */ /* 0x000f24000c1e1900 */
[----:B----4-:R-:W-:-:S05]  /*1790*/  VIADD R19, R19, UR4 ;  /* 0x0000000413137c36 */ /* 0x010fca0008000000 */
        /* <DEDUP_REMOVED lines=8> */
[----:B------:R-:W4:Y:S01]  /*1820*/  LDG.E R22, desc[UR14][R16.64+0xc] ;  /* 0x00000c0e10167981 */ /* 0x000f22000c1e1900 */
[----:B------:R-:W-:Y:S01]  /*1830*/  VIMNMX3 R10, R11, R10, R19, !PT ;  /* 0x0000000a0b0a720f */ /* 0x000fe20007800113 */
[----:B------:R-:W-:-:S02]  /*1840*/  VIADD R21, R21, 0x4 ;  /* 0x0000000415157836 */ /* 0x000fc40000000000 */
[----:B----4-:R-:W-:-:S05]  /*1850*/  VIADD R22, R22, UR4 ;  /* 0x0000000416167c36 */ /* 0x010fca0008000000 */
[----:B0-----:R-:W-:Y:S02]  /*1860*/  IADD3 R23, PT, PT, R22, UR16, RZ ;  /* 0x0000001016177c10 */ /* 0x001fe4000fffe0ff */
[----:B------:R-:W-:-:S03]  /*1870*/  VIMNMX3 R10, R27, R10, R22, !PT ;  /* 0x0000000a1b0a720f */ /* 0x000fc60007800116 */
[----:B------:R3:W-:Y:S04]  /*1880*/  STG.E desc[UR14][R16.64+0xc], R23 ;  /* 0x00000c1710007986 */ /* 0x0007e8000c10190e */
[----:B------:R3:W-:Y:S02]  /*1890*/  STG.E desc[UR14][R14.64+0xc], R13 ;  /* 0x00000c0d0e007986 */ /* 0x0007e4000c10190e */
.L_x_658:
[----:B------:R-:W-:Y:S05]  /*18a0*/  @!P1 BRA `(.L_x_650) ;  /* 0x0000000000849947 */ /* 0x000fea0003800000 */
[----:B------:R-:W-:Y:S01]  /*18b0*/  ISETP.NE.AND P1, PT, R4, 0x1, PT ;  /* 0x000000010400780c */ /* 0x000fe20003f25270 */
[----:B------:R-:W-:-:S12]  /*18c0*/  IMAD R24, R7, R26, RZ ;  /* 0x0000001a07187224 */ /* 0x000fd800078e02ff */
[----:B---34-:R-:W0:Y:S01]  /*18d0*/  @P1 LDC.64 R22, c[0x0][0x388] ;  /* 0x0000e200ff161b82 */ /* 0x018e220000000a00 */
[----:B------:R-:W-:-:S07]  /*18e0*/  @P1 IADD3 R17, PT, PT, R24, R21, RZ ;  /* 0x0000001518111210 */ /* 0x000fce0007ffe0ff */
[----:B------:R-:W3:Y:S08]  /*18f0*/  @P1 LDC R19, c[0x0][0x390] ;  /* 0x0000e400ff131b82 */ /* 0x000ef00000000800 */
[----:B------:R-:W4:Y:S01]  /*1900*/  @P1 LDC.64 R14, c[0x0][0x3a0] ;  /* 0x0000e800ff0e1b82 */ /* 0x000f220000000a00 */
[----:B0-----:R-:W-:-:S05]  /*1910*/  @P1 IMAD.WIDE R22, R17, 0x4, R22 ;  /* 0x0000000411161825 */ /* 0x001fca00078e0216 */
[----:B------:R-:W3:Y:S01]  /*1920*/  @P1 LDG.E R16, desc[UR14][R22.64] ;  /* 0x0000000e16101981 */ /* 0x000ee2000c1e1900 */
[----:B----4-:R-:W-:Y:S01]  /*1930*/  @P1 IMAD.WIDE R14, R17, 0x4, R14 ;  /* 0x00000004110e1825 */ /* 0x010fe200078e020e */
[----:B------:R-:W-:-:S03]  /*1940*/  LOP3.LUT P0, RZ, R26, 0x1, RZ, 0xc0, !PT ;  /* 0x000000011aff7812 */ /* 0x000fc6000780c0ff */
[----:B------:R-:W-:Y:S02]  /*1950*/  @P1 VIADD R21, R21, 0x2 ;  /* 0x0000000215151836 */ /* 0x000fe40000000000 */
[----:B---3--:R-:W-:-:S08]  /*1960*/  @P1 IMAD.IADD R11, R16, 0x1, R19 ;  /* 0x00000001100b1824 */ /* 0x008fd000078e0213 */
[----:B------:R-:W0:Y:S01]  /*1970*/  @P0 LDC R29, c[0x0][0x390] ;  /* 0x0000e400ff1d0b82 */ /* 0x000e220000000800 */
[----:B------:R-:W-:-:S07]  /*1980*/  @P1 IADD3 R25, PT, PT, R11, UR16, RZ ;  /* 0x000000100b191c10 */ /* 0x000fce000fffe0ff */
[----:B------:R-:W3:Y:S01]  /*1990*/  @P0 LDC.64 R16, c[0x0][0x388] ;  /* 0x0000e200ff100b82 */ /* 0x000ee20000000a00 */
[----:B------:R4:W-:Y:S04]  /*19a0*/  @P1 STG.E desc[UR14][R22.64], R25 ;  /* 0x0000001916001986 */ /* 0x0009e8000c10190e */
[----:B------:R0:W-:Y:S04]  /*19b0*/  @P1 STG.E desc[UR14][R14.64], R13 ;  /* 0x0000000d0e001986 */ /* 0x0001e8000c10190e */
[----:B------:R-:W5:Y:S01]  /*19c0*/  @P1 LDG.E R28, desc[UR14][R22.64+0x4] ;  /* 0x0000040e161c1981 */ /* 0x000f62000c1e1900 */
[----:B------:R-:W-:-:S02]  /*19d0*/  @P0 IMAD.IADD R21, R24, 0x1, R21 ;  /* 0x0000000118150824 */ /* 0x000fc400078e0215 */
[----:B----4-:R-:W4:Y:S02]  /*19e0*/  @P0 LDC.64 R24, c[0x0][0x3a0] ;  /* 0x0000e800ff180b82 */ /* 0x010f240000000a00 */
[----:B---3--:R-:W-:Y:S01]  /*19f0*/  @P0 IMAD.WIDE R16, R21, 0x4, R16 ;  /* 0x0000000415100825 */ /* 0x008fe200078e0210 */
[----:B-----5:R-:W-:-:S04]  /*1a00*/  @P1 IADD3 R19, PT, PT, R28, R19, RZ ;  /* 0x000000131c131210 */ /* 0x020fc80007ffe0ff */
[----:B------:R-:W-:-:S05]  /*1a10*/  @P1 IADD3 R27, PT, PT, R19, UR16, RZ ;  /* 0x00000010131b1c10 */ /* 0x000fca000fffe0ff */
[----:B------:R3:W-:Y:S04]  /*1a20*/  @P1 STG.E desc[UR14][R22.64+0x4], R27 ;  /* 0x0000041b16001986 */ /* 0x0007e8000c10190e */
[----:B------:R3:W-:Y:S04]  /*1a30*/  @P1 STG.E desc[UR14][R14.64+0x4], R13 ;  /* 0x0000040d0e001986 */ /* 0x0007e8000c10190e */
[----:B------:R-:W0:Y:S01]  /*1a40*/  @P0 LDG.E R28, desc[UR14][R16.64] ;  /* 0x0000000e101c0981 */ /* 0x000e22000c1e1900 */
[----:B----4-:R-:W-:Y:S01]  /*1a50*/  @P0 IMAD.WIDE R24, R21, 0x4, R24 ;  /* 0x0000000415180825 */ /* 0x010fe200078e0218 */
[----:B------:R-:W-:-:S03]  /*1a60*/  @P1 VIMNMX3 R10, R11, R10, R19, !PT ;  /* 0x0000000a0b0a120f */ /* 0x000fc60007800113 */
[----:B0-----:R-:W-:-:S05]  /*1a70*/  @P0 IMAD.IADD R29, R28, 0x1, R29 ;  /* 0x000000011c1d0824 */ /* 0x001fca00078e021d */
[----:B------:R-:W-:Y:S02]  /*1a80*/  @P0 IADD3 R28, PT, PT, R29, UR16, RZ ;  /* 0x000000101d1c0c10 */ /* 0x000fe4000fffe0ff */
[----:B------:R-:W-:-:S03]  /*1a90*/  @P0 VIMNMX R10, PT, PT, R10, R29, !PT ;  /* 0x0000001d0a0a0248 */ /* 0x000fc60007fe0100 */
[----:B------:R3:W-:Y:S04]  /*1aa0*/  @P0 STG.E desc[UR14][R16.64], R28 ;  /* 0x0000001c10000986 */ /* 0x0007e8000c10190e */
[----:B------:R3:W-:Y:S02]  /*1ab0*/  @P0 STG.E desc[UR14][R24.64], R13 ;  /* 0x0000000d18000986 */ /* 0x0007e4000c10190e */
.L_x_650:
[----:B------:R-:W1:Y:S01]  /*1ac0*/  LDCU UR4, c[0x0][0x3a8] ;  /* 0x00007500ff0477ac */ /* 0x000e620008000800 */
[----:B------:R-:W-:Y:S01]  /*1ad0*/  BSSY.RECONVERGENT B0, `(.L_x_659) ;  /* 0x0000194000007945 */ /* 0x000fe20003800200 */
[----:B-1----:R-:W-:-:S04]  /*1ae0*/  VIMNMX R11, PT, PT, R10, UR4, PT ;  /* 0x000000040a0b7c48 */ /* 0x002fc8000bfe0100 */
[----:B------:R-:W-:-:S13]  /*1af0*/  ISETP.GE.AND P0, PT, R11, 0x1, PT ;  /* 0x000000010b00780c */ /* 0x000fda0003f06270 */
[----:B------:R-:W-:Y:S05]  /*1b00*/  @!P0 BRA `(.L_x_660) ;  /* 0x0000001800408947 */ /* 0x000fea0003800000 */
[----:B0--34-:R-:W-:Y:S01]  /*1b10*/  IABS R13, R3 ;  /* 0x00000003000d7213 */ /* 0x019fe20000000000 */
[----:B------:R-:W-:Y:S01]  /*1b20*/  VIADD R21, R11, 0xffffffff ;  /* 0xffffffff0b157836 */ /* 0x000fe20000000000 */
[----:B------:R-:W-:Y:S01]  /*1b30*/  ISETP.GE.AND P1, PT, R3, RZ, PT ;  /* 0x000000ff0300720c */ /* 0x000fe20003f26270 */
[----:B------:R-:W0:Y:S01]  /*1b40*/  LDC.64 R16, c[0x0][0x380] ;  /* 0x0000e000ff107b82 */ /* 0x000e220000000a00 */
[----:B-----5:R-:W-:Y:S01]  /*1b50*/  IADD3 R19, PT, PT, R8, UR13, -R9 ;  /* 0x0000000d08137c10 */ /* 0x020fe2000fffe809 */
[----:B------:R-:W-:Y:S01]  /*1b60*/  IMAD.HI.U32 R14, R18, R13, RZ ;  /* 0x0000000d120e7227 */ /* 0x000fe200078e00ff */
[----:B------:R-:W1:Y:S03]  /*1b70*/  LDCU.64 UR18, c[0x0][0x3c0] ;  /* 0x00007800ff1277ac */ /* 0x000e660008000a00 */
[----:B------:R-:W-:-:S04]  /*1b80*/  IMAD.MOV R14, RZ, RZ, -R14 ;  /* 0x000000ffff0e7224 */ /* 0x000fc800078e0a0e */
[C---:B------:R-:W-:Y:S02]  /*1b90*/  IMAD R13, R12.reuse, R14, R13 ;  /* 0x0000000e0c0d7224 */ /* 0x040fe400078e020d */
[----:B------:R-:W3:Y:S03]  /*1ba0*/  LDC.64 R14, c[0x0][0x3b8] ;  /* 0x0000ee00ff0e7b82 */ /* 0x000ee60000000a00 */
[----:B------:R-:W-:-:S13]  /*1bb0*/  ISETP.GT.U32.AND P0, PT, R12, R13, PT ;  /* 0x0000000d0c00720c */ /* 0x000fda0003f04070 */
[----:B------:R-:W-:-:S04]  /*1bc0*/  @!P0 IADD3 R13, PT, PT, R13, -R12, RZ ;  /* 0x8000000c0d0d8210 */ /* 0x000fc80007ffe0ff */
[----:B------:R-:W-:-:S13]  /*1bd0*/  ISETP.GT.U32.AND P0, PT, R12, R13, PT ;  /* 0x0000000d0c00720c */ /* 0x000fda0003f04070 */
[----:B------:R-:W-:-:S05]  /*1be0*/  @!P0 IMAD.IADD R13, R13, 0x1, -R12 ;  /* 0x000000010d0d8824 */ /* 0x000fca00078e0a0c */
[----:B------:R-:W-:-:S04]  /*1bf0*/  @!P1 IADD3 R13, PT, PT, -R13, RZ, RZ ;  /* 0x000000ff0d0d9210 */ /* 0x000fc80007ffe1ff */
[----:B------:R-:W-:-:S05]  /*1c00*/  SEL R13, R20, R13, !P3 ;  /* 0x0000000d140d7207 */ /* 0x000fca0005800000 */
[----:B------:R-:W-:-:S04]  /*1c10*/  IMAD R13, R7, R26, R13 ;  /* 0x0000001a070d7224 */ /* 0x000fc800078e020d */
[----:B------:R-:W-:-:S04]  /*1c20*/  IMAD R21, R0, R21, R13 ;  /* 0x0000001500157224 */ /* 0x000fc800078e020d */
[----:B---3--:R-:W-:-:S06]  /*1c30*/  IMAD.WIDE R22, R21, 0x4, R14 ;  /* 0x0000000415167825 */ /* 0x008fcc00078e020e */
[----:B------:R-:W3:Y:S01]  /*1c40*/  LDG.E.CONSTANT R23, desc[UR14][R22.64] ;  /* 0x0000000e16177981 */ /* 0x000ee2000c1e9900 */
[----:B------:R-:W-:Y:S01]  /*1c50*/  LOP3.LUT R14, RZ, R19, RZ, 0x33, !PT ;  /* 0x00000013ff0e7212 */ /* 0x000fe200078e33ff */
[----:B------:R-:W-:Y:S01]  /*1c60*/  IMAD.MOV.U32 R29, RZ, RZ, RZ ;  /* 0x000000ffff1d7224 */ /* 0x000fe200078e00ff */
[----:B-1----:R-:W-:Y:S02]  /*1c70*/  ISETP.NE.U32.AND P1, PT, RZ, UR18, PT ;  /* 0x00000012ff007c0c */ /* 0x002fe4000bf25070 */
[C---:B------:R-:W-:Y:S02]  /*1c80*/  IADD3 R14, PT, PT, R11.reuse, R14, RZ ;  /* 0x0000000e0b0e7210 */ /* 0x040fe40007ffe0ff */
[----:B------:R-:W-:Y:S02]  /*1c90*/  ISETP.NE.AND.EX P1, PT, RZ, UR19, PT, P1 ;  /* 0x00000013ff007c0c */ /* 0x000fe4000bf25310 */
[----:B------:R-:W-:Y:S01]  /*1ca0*/  ISETP.NE.AND P4, PT, R11, 0x1, PT ;  /* 0x000000010b00780c */ /* 0x000fe20003f85270 */
[----:B------:R-:W-:Y:S01]  /*1cb0*/  IMAD R15, R0, R14, R13 ;  /* 0x0000000e000f7224 */ /* 0x000fe200078e020d */
[----:B------:R-:W-:-:S03]  /*1cc0*/  PLOP3.LUT P0, PT, PT, PT, PT, 0x80, 0x8 ;  /* 0x000000000008781c */ /* 0x000fc60003f0f070 */
[----:B0-----:R-:W-:Y:S02]  /*1cd0*/  IMAD.WIDE R16, R15, 0x4, R16 ;  /* 0x000000040f107825 */ /* 0x001fe400078e0210 */
[----:B------:R-:W0:Y:S03]  /*1ce0*/  LDC.64 R14, c[0x0][0x3c8] ;  /* 0x0000f200ff0e7b82 */ /* 0x000e260000000a00 */
[----:B---3--:R1:W-:Y:S01]  /*1cf0*/  STG.E desc[UR14][R16.64], R23 ;  /* 0x0000001710007986 */ /* 0x0083e2000c10190e */
[----:B0-----:R-:W-:Y:S05]  /*1d00*/  @!P1 BRA `(.L_x_661) ;  /* 0x0000000000389947 */ /* 0x001fea0003800000 */
[----:B-1----:R-:W0:Y:S02]  /*1d10*/  LDC.64 R16, c[0x0][0x3c0] ;  /* 0x0000f000ff107b82 */ /* 0x002e240000000a00 */
[----:B0-----:R-:W-:-:S06]  /*1d20*/  IMAD.WIDE R16, R21, 0x4, R16 ;  /* 0x0000000415107825 */ /* 0x001fcc00078e0210 */
[----:B------:R-:W3:Y:S02]  /*1d30*/  LDG.E.CONSTANT R16, desc[UR14][R16.64] ;  /* 0x0000000e10107981 */ /* 0x000ee4000c1e9900 */
[----:B---3--:R-:W-:Y:S02]  /*1d40*/  IABS R21, R16 ;  /* 0x0000001000157213 */ /* 0x008fe40000000000 */
[----:B------:R-:W-:-:S03]  /*1d50*/  ISETP.GE.AND P6, PT, R16, RZ, PT ;  /* 0x000000ff1000720c */ /* 0x000fc60003fc6270 */
[----:B------:R-:W-:-:S05]  /*1d60*/  IMAD.HI.U32 R18, R18, R21, RZ ;  /* 0x0000001512127227 */ /* 0x000fca00078e00ff */
[----:B------:R-:W-:-:S05]  /*1d70*/  IADD3 R18, PT, PT, -R18, RZ, RZ ;  /* 0x000000ff12127210 */ /* 0x000fca0007ffe1ff */
[----:B------:R-:W-:-:S05]  /*1d80*/  IMAD R21, R12, R18, R21 ;  /* 0x000000120c157224 */ /* 0x000fca00078e0215 */
[----:B------:R-:W-:-:S13]  /*1d90*/  ISETP.GT.U32.AND P5, PT, R12, R21, PT ;  /* 0x000000150c00720c */ /* 0x000fda0003fa4070 */
[----:B------:R-:W-:-:S05]  /*1da0*/  @!P5 IMAD.IADD R21, R21, 0x1, -R12 ;  /* 0x000000011515d824 */ /* 0x000fca00078e0a0c */
[----:B------:R-:W-:-:S13]  /*1db0*/  ISETP.GT.U32.AND P5, PT, R12, R21, PT ;  /* 0x000000150c00720c */ /* 0x000fda0003fa4070 */
[----:B------:R-:W-:-:S05]  /*1dc0*/  @!P5 IADD3 R21, PT, PT, R21, -R12, RZ ;  /* 0x8000000c1515d210 */ /* 0x000fca0007ffe0ff */
[----:B------:R-:W-:-:S05]  /*1dd0*/  @!P6 IMAD.MOV R21, RZ, RZ, -R21 ;  /* 0x000000ffff15e224 */ /* 0x000fca00078e0a15 */
[----:B------:R-:W-:-:S07]  /*1de0*/  SEL R29, R20, R21, !P3 ;  /* 0x00000015141d7207 */ /* 0x000fce0005800000 */
.L_x_661:
[----:B------:R-:W-:Y:S01]  /*1df0*/  BSSY.RECONVERGENT B2, `(.L_x_662) ;  /* 0x0000045000027945 */ /* 0x000fe20003800200 */
[----:B------:R-:W-:-:S03]  /*1e00*/  IMAD.WIDE R14, R7, 0x4, R14 ;  /* 0x00000004070e7825 */ /* 0x000fc600078e020e */
[----:B------:R-:W-:Y:S05]  /*1e10*/  @!P4 BRA `(.L_x_663) ;  /* 0x000000040008c947 */ /* 0x000fea0003800000 */
[----:B------:R-:W0:Y:S01]  /*1e20*/  LDC R12, c[0x0][0x3b0] ;  /* 0x0000ec00ff0c7b82 */ /* 0x000e220000000800 */
[----:B------:R-:W-:Y:S01]  /*1e30*/  BSSY.RECONVERGENT B3, `(.L_x_664) ;  /* 0x000003e000037945 */ /* 0x000fe20003800200 */
[----:B------:R-:W-:Y:S02]  /*1e40*/  IADD3 R21, PT, PT, R11, -0x2, RZ ;  /* 0xfffffffe0b157810 */ /* 0x000fe40007ffe0ff */
[----:B------:R-:W-:-:S07]  /*1e50*/  PRMT R18, RZ, 0x7610, R18 ;  /* 0x00007610ff127816 */ /* 0x000fce0000000012 */
.L_x_667:
[----:B------:R-:W-:Y:S01]  /*1e60*/  ISETP.GE.AND P0, PT, R21, R8, PT ;  /* 0x000000081500720c */ /* 0x000fe20003f06270 */
[----:B------:R-:W-:-:S12]  /*1e70*/  BSSY.RECONVERGENT B4, `(.L_x_665) ;  /* 0x0000036000047945 */ /* 0x000fd80003800200 */
[----:B---34-:R-:W-:Y:S05]  /*1e80*/  @!P0 BRA `(.L_x_666) ;  /* 0x0000000000d08947 */ /* 0x018fea0003800000 */
[C---:B------:R-:W-:Y:S02]  /*1e90*/  ISETP.GE.AND P3, PT, R21.reuse, UR13, PT ;  /* 0x0000000d15007c0c */ /* 0x040fe4000bf66270 */
[----:B------:R-:W-:-:S13]  /*1ea0*/  ISETP.GE.AND P0, PT, R21, R9, PT ;  /* 0x000000091500720c */ /* 0x000fda0003f06270 */
[----:B------:R-:W-:Y:S05]  /*1eb0*/  @!P3 BRA P0, `(.L_x_666) ;  /* 0x0000000000c4b947 */ /* 0x000fea0000000000 */
[----:B0-----:R-:W-:-:S04]  /*1ec0*/  ISETP.GT.AND P0, PT, R29, R12, PT ;  /* 0x0000000c1d00720c */ /* 0x001fc80003f04270 */
[----:B------:R-:W-:-:S13]  /*1ed0*/  ISETP.GT.AND P0, PT, R29, -0x1, !P0 ;  /* 0xffffffff1d00780c */ /* 0x000fda0004704270 */
[----:B-1----:R-:W3:Y:S01]  /*1ee0*/  @!P0 LDG.E R23, desc[UR14][R14.64] ;  /* 0x0000000e0e178981 */ /* 0x002ee2000c1e1900 */
[----:B------:R-:W0:Y:S01]  /*1ef0*/  @!P0 LDC.64 R16, c[0x0][0x380] ;  /* 0x0000e000ff108b82 */ /* 0x000e220000000a00 */
[----:B------:R-:W-:Y:S01]  /*1f00*/  SEL R20, R8, R19, !P3 ;  /* 0x0000001308147207 */ /* 0x000fe20005800000 */
[----:B------:R-:W-:Y:S02]  /*1f10*/  IMAD R25, R7, R12, R29 ;  /* 0x0000000c07197224 */ /* 0x000fe400078e021d */
[----:B------:R-:W-:Y:S02]  /*1f20*/  @!P0 IMAD.MOV.U32 R29, RZ, RZ, -0x1 ;  /* 0xffffffffff1d8424 */ /* 0x000fe400078e00ff */
[----:B------:R-:W-:-:S04]  /*1f30*/  IMAD.IADD R20, R21, 0x1, -R20 ;  /* 0x0000000115147824 */ /* 0x000fc800078e0a14 */
[----:B------:R-:W-:Y:S02]  /*1f40*/  IMAD R27, R0, R20, R13 ;  /* 0x00000014001b7224 */ /* 0x000fe400078e020d */
[----:B------:R-:W-:-:S05]  /*1f50*/  HFMA2 R20, -RZ, RZ, 0, 5.9604644775390625e-08 ;  /* 0x00000001ff147431 */ /* 0x000fca00000001ff */
[----:B------:R-:W-:Y:S01]  /*1f60*/  @!P0 PRMT R18, R20, 0x7610, R18 ;  /* 0x0000761014128816 */ /* 0x000fe20000000012 */
[----:B0-----:R-:W-:-:S05]  /*1f70*/  @!P0 IMAD.WIDE R16, R27, 0x4, R16 ;  /* 0x000000041b108825 */ /* 0x001fca00078e0210 */
[----:B---3--:R3:W-:Y:S01]  /*1f80*/  @!P0 STG.E desc[UR14][R16.64], R23 ;  /* 0x0000001710008986 */ /* 0x0087e2000c10190e */
[----:B------:R-:W-:Y:S05]  /*1f90*/  @!P0 BRA `(.L_x_666) ;  /* 0x00000000008c8947 */ /* 0x000fea0003800000 */
[----:B---3--:R-:W0:Y:S01]  /*1fa0*/  LDC.64 R16, c[0x0][0x3b8] ;  /* 0x0000ee00ff107b82 */ /* 0x008e220000000a00 */
[----:B------:R-:W-:-:S04]  /*1fb0*/  IMAD R25, R0, R21, R25 ;  /* 0x0000001500197224 */ /* 0x000fc800078e0219 */
[----:B0-----:R-:W-:-:S03]  /*1fc0*/  IMAD.WIDE R22, R25, 0x4, R16 ;  /* 0x0000000419167825 */ /* 0x001fc600078e0210 */
[----:B------:R-:W0:Y:S03]  /*1fd0*/  LDC.64 R16, c[0x0][0x380] ;  /* 0x0000e000ff107b82 */ /* 0x000e260000000a00 */
[----:B------:R-:W3:Y:S01]  /*1fe0*/  LDG.E.CONSTANT R23, desc[UR14][R22.64] ;  /* 0x0000000e16177981 */ /* 0x000ee2000c1e9900 */
[----:B------:R-:W-:Y:S01]  /*1ff0*/  MOV R29, RZ ;  /* 0x000000ff001d7202 */ /* 0x000fe20000000f00 */
[----:B0-----:R-:W-:-:S05]  /*2000*/  IMAD.WIDE R16, R27, 0x4, R16 ;  /* 0x000000041b107825 */ /* 0x001fca00078e0210 */
[----:B---3--:R4:W-:Y:S01]  /*2010*/  STG.E desc[UR14][R16.64], R23 ;  /* 0x0000001710007986 */ /* 0x0089e2000c10190e */
[----:B------:R-:W-:Y:S05]  /*2020*/  @!P1 BRA `(.L_x_666) ;  /* 0x0000000000689947 */ /* 0x000fea0003800000 */
[----:B----4-:R-:W0:Y:S02]  /*2030*/  LDC.64 R16, c[0x0][0x3c0] ;  /* 0x0000f000ff107b82 */ /* 0x010e240000000a00 */
[----:B0-----:R-:W-:-:S06]  /*2040*/  IMAD.WIDE R22, R25, 0x4, R16 ;  /* 0x0000000419167825 */ /* 0x001fcc00078e0210 */
[----:B------:R-:W3:Y:S01]  /*2050*/  LDG.E.CONSTANT R22, desc[UR14][R22.64] ;  /* 0x0000000e16167981 */ /* 0x000ee2000c1e9900 */
[----:B------:R-:W-:Y:S01]  /*2060*/  IABS R20, R12 ;  /* 0x0000000c00147213 */ /* 0x000fe20000000000 */
[----:B------:R-:W-:Y:S01]  /*2070*/  IMAD.MOV.U32 R16, RZ, RZ, RZ ;  /* 0x000000ffff107224 */ /* 0x000fe200078e00ff */
[----:B------:R-:W-:Y:S02]  /*2080*/  ISETP.NE.AND P4, PT, R12, RZ, PT ;  /* 0x000000ff0c00720c */ /* 0x000fe40003f85270 */
[----:B------:R-:W0:Y:S08]  /*2090*/  I2F.RP R24, R20 ;  /* 0x0000001400187306 */ /* 0x000e300000209400 */
[----:B0-----:R-:W0:Y:S02]  /*20a0*/  MUFU.RCP R24, R24 ;  /* 0x0000001800187308 */ /* 0x001e240000001000 */
[----:B0-----:R-:W-:-:S06]  /*20b0*/  VIADD R25, R24, 0xffffffe ;  /* 0x0ffffffe18197836 */ /* 0x001fcc0000000000 */
[----:B------:R-:W0:Y:S02]  /*20c0*/  F2I.FTZ.U32.TRUNC.NTZ R17, R25 ;  /* 0x0000001900117305 */ /* 0x000e24000021f000 */
[----:B0-----:R-:W-:-:S05]  /*20d0*/  IADD3 R27, PT, PT, RZ, -R17, RZ ;  /* 0x80000011ff1b7210 */ /* 0x001fca0007ffe0ff */
[----:B------:R-:W-:-:S04]  /*20e0*/  IMAD R27, R27, R20, RZ ;  /* 0x000000141b1b7224 */ /* 0x000fc800078e02ff */
[----:B------:R-:W-:Y:S01]  /*20f0*/  IMAD.HI.U32 R16, R17, R27, R16 ;  /* 0x0000001b11107227 */ /* 0x000fe200078e0010 */
[----:B---3--:R-:W-:Y:S02]  /*2100*/  IABS R26, R22 ;  /* 0x00000016001a7213 */ /* 0x008fe40000000000 */
[----:B------:R-:W-:Y:S02]  /*2110*/  ISETP.GE.AND P3, PT, R22, RZ, PT ;  /* 0x000000ff1600720c */ /* 0x000fe40003f66270 */
[----:B------:R-:W-:-:S05]  /*2120*/  MOV R17, R26 ;  /* 0x0000001a00117202 */ /* 0x000fca0000000f00 */
[----:B------:R-:W-:-:S04]  /*2130*/  IMAD.HI.U32 R16, R16, R17, RZ ;  /* 0x0000001110107227 */ /* 0x000fc800078e00ff */
[----:B------:R-:W-:-:S04]  /*2140*/  IMAD.MOV R16, RZ, RZ, -R16 ;  /* 0x000000ffff107224 */ /* 0x000fc800078e0a10 */
[----:B------:R-:W-:-:S05]  /*2150*/  IMAD R17, R20, R16, R17 ;  /* 0x0000001014117224 */ /* 0x000fca00078e0211 */
[----:B------:R-:W-:-:S13]  /*2160*/  ISETP.GT.U32.AND P0, PT, R20, R17, PT ;  /* 0x000000111400720c */ /* 0x000fda0003f04070 */
[----:B------:R-:W-:-:S04]  /*2170*/  @!P0 IADD3 R17, PT, PT, R17, -R20, RZ ;  /* 0x8000001411118210 */ /* 0x000fc80007ffe0ff */
[----:B------:R-:W-:-:S13]  /*2180*/  ISETP.GT.U32.AND P0, PT, R20, R17, PT ;  /* 0x000000111400720c */ /* 0x000fda0003f04070 */
[----:B------:R-:W-:-:S05]  /*2190*/  @!P0 IMAD.IADD R17, R17, 0x1, -R20 ;  /* 0x0000000111118824 */ /* 0x000fca00078e0a14 */
[----:B------:R-:W-:Y:S02]  /*21a0*/  @!P3 IADD3 R17, PT, PT, -R17, RZ, RZ ;  /* 0x000000ff1111b210 */ /* 0x000fe40007ffe1ff */
[----:B------:R-:W-:-:S05]  /*21b0*/  @!P4 LOP3.LUT R17, RZ, R12, RZ, 0x33, !PT ;  /* 0x0000000cff11c212 */ /* 0x000fca00078e33ff */
[----:B------:R-:W-:-:S07]  /*21c0*/  IMAD.MOV.U32 R29, RZ, RZ, R17 ;  /* 0x000000ffff1d7224 */ /* 0x000fce00078e0011 */
.L_x_666:
[----:B--2---:R-:W-:Y:S05]  /*21d0*/  BSYNC.RECONVERGENT B4 ;  /* 0x0000000000047941 */ /* 0x004fea0003800200 */
.L_x_665:
[C---:B------:R-:W-:Y:S02]  /*21e0*/  ISETP.NE.AND P0, PT, R21.reuse, RZ, PT ;  /* 0x000000ff1500720c */ /* 0x040fe40003f05270 */
[----:B------:R-:W-:-:S11]  /*21f0*/  IADD3 R21, PT, PT, R21, -0x1, RZ ;  /* 0xffffffff15157810 */ /* 0x000fd60007ffe0ff */
[----:B------:R-:W-:Y:S05]  /*2200*/  @P0 BRA `(.L_x_667) ;  /* 0xfffffffc00140947 */ /* 0x000fea000383ffff */
[----:B------:R-:W-:Y:S05]  /*2210*/  BSYNC.RECONVERGENT B3 ;  /* 0x0000000000037941 */ /* 0x000fea0003800200 */
.L_x_664:
[----:B------:R-:W-:-:S04]  /*2220*/  LOP3.LUT P0, RZ, R18, 0xff, RZ, 0xc0, !PT ;  /* 0x000000ff12ff7812 */ /* 0x000fc8000780c0ff */
[----:B------:R-:W-:-:S13]  /*2230*/  PLOP3.LUT P0, PT, P0, PT, PT, 0x8, 0x80 ;  /* 0x000000000080781c */ /* 0x000fda000070e170 */
.L_x_663:
[----:B--2---:R-:W-:Y:S05]  /*2240*/  BSYNC.RECONVERGENT B2 ;  /* 0x0000000000027941 */ /* 0x004fea0003800200 */
.L_x_662:
[----:B------:R-:W-:Y:S01]  /*2250*/  IMAD.IADD R10, R10, 0x1, -R19 ;  /* 0x000000010a0a7824 */ /* 0x000fe200078e0a13 */
[----:B------:R-:W-:Y:S04]  /*2260*/  BSSY.RECONVERGENT B2, `(.L_x_668) ;  /* 0x0000034000027945 */ /* 0x000fe80003800200 */
[----:B------:R-:W-:-:S13]  /*2270*/  ISETP.GE.AND P1, PT, R10, UR17, PT ;  /* 0x000000110a007c0c */ /* 0x000fda000bf26270 */
[----:B------:R-:W-:Y:S05]  /*2280*/  @P1 BRA `(.L_x_669) ;  /* 0x0000000000c41947 */ /* 0x000fea0003800000 */
[----:B------:R2:W5:Y:S01]  /*2290*/  LDG.E R7, desc[UR14][R14.64] ;  /* 0x0000000e0e077981 */ /* 0x000562000c1e1900 */
[----:B------:R-:W-:Y:S01]  /*22a0*/  IADD3 R8, PT, PT, -R10, UR17, RZ ;  /* 0x000000110a087c10 */ /* 0x000fe2000fffe1ff */
[----:B------:R-:W-:Y:S01]  /*22b0*/  BSSY.RECONVERGENT B3, `(.L_x_670) ;  /* 0x000001a000037945 */ /* 0x000fe20003800200 */
[----:B------:R-:W-:Y:S02]  /*22c0*/  PLOP3.LUT P1, PT, PT, PT, PT, 0x80, 0x8 ;  /* 0x000000000008781c */ /* 0x000fe40003f2f070 */
[----:B------:R-:W-:-:S13]  /*22d0*/  ISETP.GT.AND P3, PT, R8, 0x3, PT ;  /* 0x000000030800780c */ /* 0x000fda0003f64270 */
[----:B--2---:R-:W-:Y:S05]  /*22e0*/  @!P3 BRA `(.L_x_671) ;  /* 0x000000000058b947 */ /* 0x004fea0003800000 */
[----:B------:R-:W2:Y:S01]  /*22f0*/  LDC.64 R8, c[0x0][0x380] ;  /* 0x0000e000ff087b82 */ /* 0x000ea20000000a00 */
[----:B------:R-:W-:Y:S02]  /*2300*/  MOV R25, UR17 ;  /* 0x0000001100197c02 */ /* 0x000fe40008000f00 */
[----:B------:R-:W-:-:S03]  /*2310*/  PLOP3.LUT P1, PT, PT, PT, PT, 0x8, 0x80 ;  /* 0x000000000080781c */ /* 0x000fc60003f2e170 */
[----:B------:R-:W-:-:S10]  /*2320*/  VIADD R25, R25, 0xfffffffd ;  /* 0xfffffffd19197836 */ /* 0x000fd40000000000 */
.L_x_672:
[C---:B0-----:R-:W-:Y:S01]  /*2330*/  IADD3 R12, PT, PT, R10.reuse, 0x1, RZ ;  /* 0x000000010a0c7810 */ /* 0x041fe20007ffe0ff */
[C---:B-1-34-:R-:W-:Y:S01]  /*2340*/  VIADD R16, R10.reuse, 0x2 ;  /* 0x000000020a107836 */ /* 0x05afe20000000000 */
[----:B------:R-:W-:Y:S01]  /*2350*/  IADD3 R18, PT, PT, R10, 0x3, RZ ;  /* 0x000000030a127810 */ /* 0x000fe20007ffe0ff */
[C-C-:B------:R-:W-:Y:S02]  /*2360*/  IMAD R17, R0.reuse, R10, R13.reuse ;  /* 0x0000000a00117224 */ /* 0x140fe400078e020d */
[C-C-:B------:R-:W-:Y:S02]  /*2370*/  IMAD R19, R0.reuse, R12, R13.reuse ;  /* 0x0000000c00137224 */ /* 0x140fe400078e020d */
[C-C-:B------:R-:W-:Y:S02]  /*2380*/  IMAD R21, R0.reuse, R16, R13.reuse ;  /* 0x0000001000157224 */ /* 0x140fe400078e020d */
[----:B------:R-:W-:Y:S02]  /*2390*/  IMAD R23, R0, R18, R13 ;  /* 0x0000001200177224 */ /* 0x000fe400078e020d */
[----:B--2---:R-:W-:-:S04]  /*23a0*/  IMAD.WIDE R16, R17, 0x4, R8 ;  /* 0x0000000411107825 */ /* 0x004fc800078e0208 */
[--C-:B------:R-:W-:Y:S01]  /*23b0*/  IMAD.WIDE R18, R19, 0x4, R8.reuse ;  /* 0x0000000413127825 */ /* 0x100fe200078e0208 */
[----:B-----5:R0:W-:Y:S03]  /*23c0*/  STG.E desc[UR14][R16.64], R7 ;  /* 0x0000000710007986 */ /* 0x0201e6000c10190e */
[--C-:B------:R-:W-:Y:S01]  /*23d0*/  IMAD.WIDE R20, R21, 0x4, R8.reuse ;  /* 0x0000000415147825 */ /* 0x100fe200078e0208 */
[----:B------:R0:W-:Y:S03]  /*23e0*/  STG.E desc[UR14][R18.64], R7 ;  /* 0x0000000712007986 */ /* 0x0001e6000c10190e */
[----:B------:R-:W-:Y:S01]  /*23f0*/  IMAD.WIDE R22, R23, 0x4, R8 ;  /* 0x0000000417167825 */ /* 0x000fe200078e0208 */
[----:B------:R0:W-:Y:S03]  /*2400*/  STG.E desc[UR14][R20.64], R7 ;  /* 0x0000000714007986 */ /* 0x0001e6000c10190e */
[----:B------:R-:W-:Y:S01]  /*2410*/  VIADD R10, R10, 0x4 ;  /* 0x000000040a0a7836 */ /* 0x000fe20000000000 */
[----:B------:R0:W-:Y:S04]  /*2420*/  STG.E desc[UR14][R22.64], R7 ;  /* 0x0000000716007986 */ /* 0x0001e8000c10190e */
[----:B------:R-:W-:-:S13]  /*2430*/  ISETP.GE.AND P3, PT, R10, R25, PT ;  /* 0x000000190a00720c */ /* 0x000fda0003f66270 */
[----:B0-----:R-:W-:Y:S05]  /*2440*/  @!P3 BRA `(.L_x_672) ;  /* 0xfffffffc00b8b947 */ /* 0x001fea000383ffff */
.L_x_671:
[----:B------:R-:W-:Y:S05]  /*2450*/  BSYNC.RECONVERGENT B3 ;  /* 0x0000000000037941 */ /* 0x000fea0003800200 */
.L_x_670:
[----:B------:R-:W-:Y:S01]  /*2460*/  IADD3 R8, PT, PT, -R10, UR17, RZ ;  /* 0x000000110a087c10 */ /* 0x000fe2000fffe1ff */
[----:B------:R-:W-:Y:S03]  /*2470*/  BSSY.RECONVERGENT B3, `(.L_x_673) ;  /* 0x000000d000037945 */ /* 0x000fe60003800200 */
[----:B------:R-:W-:-:S13]  /*2480*/  ISETP.GT.AND P3, PT, R8, 0x1, PT ;  /* 0x000000010800780c */ /* 0x000fda0003f64270 */
[----:B------:R-:W-:Y:S05]  /*2490*/  @!P3 BRA `(.L_x_674) ;  /* 0x000000000028b947 */ /* 0x000fea0003800000 */
[----:B------:R-:W2:Y:S01]  /*24a0*/  LDC.64 R8, c[0x0][0x380] ;  /* 0x0000e000ff087b82 */ /* 0x000ea20000000a00 */
[----:B0-----:R-:W-:Y:S01]  /*24b0*/  IADD3 R12, PT, PT, R10, 0x1, RZ ;  /* 0x000000010a0c7810 */ /* 0x001fe20007ffe0ff */
[--C-:B-1-34-:R-:W-:Y:S01]  /*24c0*/  IMAD R17, R0, R10, R13.reuse ;  /* 0x0000000a00117224 */ /* 0x11afe200078e020d */
[----:B------:R-:W-:Y:S01]  /*24d0*/  PLOP3.LUT P1, PT, PT, PT, PT, 0x8, 0x80 ;  /* 0x000000000080781c */ /* 0x000fe20003f2e170 */
[----:B------:R-:W-:Y:S02]  /*24e0*/  VIADD R10, R10, 0x2 ;  /* 0x000000020a0a7836 */ /* 0x000fe40000000000 */
[----:B------:R-:W-:Y:S02]  /*24f0*/  IMAD R19, R0, R12, R13 ;  /* 0x0000000c00137224 */ /* 0x000fe400078e020d */
[----:B--2---:R-:W-:-:S04]  /*2500*/  IMAD.WIDE R16, R17, 0x4, R8 ;  /* 0x0000000411107825 */ /* 0x004fc800078e0208 */
[----:B------:R-:W-:Y:S01]  /*2510*/  IMAD.WIDE R8, R19, 0x4, R8 ;  /* 0x0000000413087825 */ /* 0x000fe200078e0208 */
[----:B-----5:R2:W-:Y:S04]  /*2520*/  STG.E desc[UR14][R16.64], R7 ;  /* 0x0000000710007986 */ /* 0x0205e8000c10190e */
[----:B------:R2:W-:Y:S02]  /*2530*/  STG.E desc[UR14][R8.64], R7 ;  /* 0x0000000708007986 */ /* 0x0005e4000c10190e */
.L_x_674:
[----:B------:R-:W-:Y:S05]  /*2540*/  BSYNC.RECONVERGENT B3 ;  /* 0x0000000000037941 */ /* 0x000fea0003800200 */
.L_x_673:
[----:B------:R-:W-:-:S13]  /*2550*/  ISETP.LT.OR P1, PT, R10, UR17, P1 ;  /* 0x000000110a007c0c */ /* 0x000fda0008f21670 */
[----:B--2---:R-:W2:Y:S01]  /*2560*/  @P1 LDC.64 R8, c[0x0][0x380] ;  /* 0x0000e000ff081b82 */ /* 0x004ea20000000a00 */
[----:B-1-34-:R-:W-:-:S04]  /*2570*/  @P1 IMAD R17, R0, R10, R13 ;  /* 0x0000000a00111224 */ /* 0x01afc800078e020d */
[----:B--2---:R-:W-:-:S05]  /*2580*/  @P1 IMAD.WIDE R8, R17, 0x4, R8 ;  /* 0x0000000411081825 */ /* 0x004fca00078e0208 */
[----:B-----5:R2:W-:Y:S02]  /*2590*/  @P1 STG.E desc[UR14][R8.64], R7 ;  /* 0x0000000708001986 */ /* 0x0205e4000c10190e */
.L_x_669:
[----:B------:R-:W-:Y:S05]  /*25a0*/  BSYNC.RECONVERGENT B2 ;  /* 0x0000000000027941 */ /* 0x000fea0003800200 */
.L_x_668:
[----:B--2---:R-:W-:Y:S01]  /*25b0*/  MOV R7, UR13 ;  /* 0x0000000d00077c02 */ /* 0x004fe20008000f00 */
[----:B------:R-:W-:Y:S03]  /*25c0*/  BSSY.RECONVERGENT B2, `(.L_x_675) ;  /* 0x0000058000027945 */ /* 0x000fe60003800200 */
[----:B------:R-:W-:-:S04]  /*25d0*/  VIMNMX.U32 R7, PT, PT, R7, 0x1, !PT ;  /* 0x0000000107077848 */ /* 0x000fc80007fe0000 */
[----:B------:R-:W-:-:S13]  /*25e0*/  ISETP.GE.OR P0, PT, R7, R11, !P0 ;  /* 0x0000000b0700720c */ /* 0x000fda0004706670 */
[----:B------:R-:W-:Y:S05]  /*25f0*/  @P0 BRA `(.L_x_676) ;  /* 0x0000000400500947 */ /* 0x000fea0003800000 */
[C---:B------:R-:W-:Y:S01]  /*2600*/  IMAD.IADD R8, R7.reuse, 0x1, -R11 ;  /* 0x0000000107087824 */ /* 0x040fe200078e0a0b */
[----:B------:R-:W-:Y:S01]  /*2610*/  IADD3 R11, PT, PT, -R7, R11, RZ ;  /* 0x0000000b070b7210 */ /* 0x000fe20007ffe1ff */
[----:B------:R-:W-:Y:S01]  /*2620*/  BSSY.RECONVERGENT B3, `(.L_x_677) ;  /* 0x0000036000037945 */ /* 0x000fe20003800200 */
[----:B------:R-:W-:Y:S02]  /*2630*/  PLOP3.LUT P0, PT, PT, PT, PT, 0x80, 0x8 ;  /* 0x000000000008781c */ /* 0x000fe40003f0f070 */
[----:B------:R-:W-:Y:S02]  /*2640*/  ISETP.GT.U32.AND P1, PT, R8, -0x4, PT ;  /* 0xfffffffc0800780c */ /* 0x000fe40003f24070 */
[----:B------:R-:W-:-:S11]  /*2650*/  LOP3.LUT R22, R11, 0x3, RZ, 0xc0, !PT ;  /* 0x000000030b167812 */ /* 0x000fd600078ec0ff */
[----:B------:R-:W-:Y:S05]  /*2660*/  @P1 BRA `(.L_x_678) ;  /* 0x0000000000c41947 */ /* 0x000fea0003800000 */
[----:B------:R-:W-:Y:S01]  /*2670*/  BSSY.RECONVERGENT B4, `(.L_x_679) ;  /* 0x000002e000047945 */ /* 0x000fe20003800200 */
[----:B0-----:R-:W-:Y:S01]  /*2680*/  LOP3.LUT R12, R11, 0xfffffffc, RZ, 0xc0, !PT ;  /* 0xfffffffc0b0c7812 */ /* 0x001fe200078ec0ff */
[----:B-1-34-:R-:W-:Y:S01]  /*2690*/  IMAD.MOV.U32 R23, RZ, RZ, RZ ;  /* 0x000000ffff177224 */ /* 0x01afe200078e00ff */
[----:B------:R-:W-:-:S07]  /*26a0*/  PRMT R10, RZ, 0x7610, R10 ;  /* 0x00007610ff0a7816 */ /* 0x000fce000000000a */
.L_x_680:
[----:B------:R-:W-:Y:S01]  /*26b0*/  LOP3.LUT P0, RZ, R10, 0xff, RZ, 0xc0, !PT ;  /* 0x000000ff0aff7812 */ /* 0x000fe2000780c0ff */
[----:B------:R-:W0:-:S12]  /*26c0*/  LDCU.64 UR18, c[0x0][0x380] ;  /* 0x00007000ff1277ac */ /* 0x000e180008000a00 */
[----:B------:R-:W2:Y:S01]  /*26d0*/  @P0 LDG.E R27, desc[UR14][R14.64] ;  /* 0x0000000e0e1b0981 */ /* 0x000ea2000c1e1900 */
[----:B------:R-:W-:Y:S01]  /*26e0*/  IMAD R19, R0, R7, R13 ;  /* 0x0000000700137224 */ /* 0x000fe200078e020d */
[----:B0-----:R-:W-:Y:S01]  /*26f0*/  @P0 MOV R8, UR18 ;  /* 0x0000001200080c02 */ /* 0x001fe20008000f00 */
[----:B------:R-:W-:-:S04]  /*2700*/  @P0 IMAD.U32 R9, RZ, RZ, UR19 ;  /* 0x00000013ff090e24 */ /* 0x000fc8000f8e00ff */
[----:B------:R-:W-:Y:S01]  /*2710*/  @P0 IMAD.WIDE R10, R19, 0x4, R8 ;  /* 0x00000004130a0825 */ /* 0x000fe200078e0208 */
[----:B------:R-:W-:-:S03]  /*2720*/  @!P0 MOV R8, UR18 ;  /* 0x0000001200088c02 */ /* 0x000fc60008000f00 */
[----:B------:R-:W-:Y:S02]  /*2730*/  @!P0 IMAD.U32 R9, RZ, RZ, UR19 ;  /* 0x00000013ff098e24 */ /* 0x000fe4000f8e00ff */
[----:B------:R-:W-:Y:S01]  /*2740*/  @!P0 IMAD.WIDE R16, R19, 0x4, R8 ;  /* 0x0000000413108825 */ /* 0x000fe200078e0208 */
[----:B--2---:R0:W-:Y:S05]  /*2750*/  @P0 STG.E desc[UR14][R10.64], R27 ;  /* 0x0000001b0a000986 */ /* 0x0041ea000c10190e */
[----:B------:R-:W2:Y:S04]  /*2760*/  @!P0 LDG.E R16, desc[UR14][R16.64] ;  /* 0x0000000e10108981 */ /* 0x000ea8000c1e1900 */
[----:B------:R-:W2:Y:S01]  /*2770*/  @!P0 LDG.E R27, desc[UR14][R14.64] ;  /* 0x0000000e0e1b8981 */ /* 0x000ea2000c1e1900 */
[----:B------:R-:W-:-:S02]  /*2780*/  IADD3 R29, PT, PT, R0, R19, RZ ;  /* 0x00000013001d7210 */ /* 0x000fc40007ffe0ff */
[----:B--2---:R-:W-:-:S13]  /*2790*/  ISETP.NE.AND P0, PT, R16, R27, !P0 ;  /* 0x0000001b1000720c */ /* 0x004fda0004705270 */
[----:B------:R-:W-:-:S04]  /*27a0*/  @!P0 IMAD.WIDE R18, R29, 0x4, R8 ;  /* 0x000000041d128825 */ /* 0x000fc800078e0208 */
[----:B------:R-:W-:Y:S01]  /*27b0*/  @P0 IMAD.WIDE R20, R29, 0x4, R8 ;  /* 0x000000041d140825 */ /* 0x000fe200078e0208 */
[----:B------:R1:W-:Y:S05]  /*27c0*/  @!P0 STG.E desc[UR14][R18.64], R27 ;  /* 0x0000001b12008986 */ /* 0x0003ea000c10190e */
[----:B------:R-:W2:Y:S02]  /*27d0*/  @P0 LDG.E R20, desc[UR14][R20.64] ;  /* 0x0000000e14140981 */ /* 0x000ea4000c1e1900 */
[----:B--2---:R-:W-:-:S13]  /*27e0*/  ISETP.NE.AND P0, PT, R20, R27, P0 ;  /* 0x0000001b1400720c */ /* 0x004fda0000705270 */
[----:B------:R-:W2:Y:S01]  /*27f0*/  @!P0 LDG.E R25, desc[UR14][R14.64] ;  /* 0x0000000e0e198981 */ /* 0x000ea2000c1e1900 */
[----:B------:R-:W-:-:S04]  /*2800*/  IMAD.IADD R29, R0, 0x1, R29 ;  /* 0x00000001001d7824 */ /* 0x000fc800078e021d */
[----:B0-----:R-:W-:-:S04]  /*2810*/  @!P0 IMAD.WIDE R10, R29, 0x4, R8 ;  /* 0x000000041d0a8825 */ /* 0x001fc800078e0208 */
[----:B------:R-:W-:Y:S01]  /*2820*/  @P0 IMAD.WIDE R16, R29, 0x4, R8 ;  /* 0x000000041d100825 */ /* 0x000fe200078e0208 */
[----:B--2---:R0:W-:Y:S05]  /*2830*/  @!P0 STG.E desc[UR14][R10.64], R25 ;  /* 0x000000190a008986 */ /* 0x0041ea000c10190e */
[----:B------:R-:W2:Y:S04]  /*2840*/  @P0 LDG.E R16, desc[UR14][R16.64] ;  /* 0x0000000e10100981 */ /* 0x000ea8000c1e1900 */
[----:B------:R-:W2:Y:S01]  /*2850*/  @P0 LDG.E R25, desc[UR14][R14.64] ;  /* 0x0000000e0e190981 */ /* 0x000ea2000c1e1900 */
[----:B------:R-:W-:-:S02]  /*2860*/  IADD3 R29, PT, PT, R0, R29, RZ ;  /* 0x0000001d001d7210 */ /* 0x000fc40007ffe0ff */
[----:B--2---:R-:W-:-:S13]  /*2870*/  ISETP.NE.AND P0, PT, R16, R25, P0 ;  /* 0x000000191000720c */ /* 0x004fda0000705270 */
[----:B-1----:R-:W-:-:S04]  /*2880*/  @!P0 IMAD.WIDE R18, R29, 0x4, R8 ;  /* 0x000000041d128825 */ /* 0x002fc800078e0208 */
[----:B------:R-:W-:Y:S01]  /*2890*/  @P0 IMAD.WIDE R8, R29, 0x4, R8 ;  /* 0x000000041d080825 */ /* 0x000fe200078e0208 */
[----:B------:R1:W-:Y:S05]  /*28a0*/  @!P0 STG.E desc[UR14][R18.64], R25 ;  /* 0x0000001912008986 */ /* 0x0003ea000c10190e */
[----:B------:R-:W2:Y:S01]  /*28b0*/  @P0 LDG.E R8, desc[UR14][R8.64] ;  /* 0x0000000e08080981 */ /* 0x000ea2000c1e1900 */
[----:B------:R-:W-:Y:S02]  /*28c0*/  VIADD R23, R23, 0x4 ;  /* 0x0000000417177836 */ /* 0x000fe40000000000 */
[----:B------:R-:W-:-:S03]  /*28d0*/  HFMA2 R20, -RZ, RZ, 0, 5.9604644775390625e-08 ;  /* 0x00000001ff147431 */ /* 0x000fc600000001ff */
[----:B------:R-:W-:Y:S01]  /*28e0*/  ISETP.NE.AND P3, PT, R23, R12, PT ;  /* 0x0000000c1700720c */ /* 0x000fe20003f65270 */
[----:B------:R-:W-:Y:S01]  /*28f0*/  VIADD R7, R7, 0x4 ;  /* 0x0000000407077836 */ /* 0x000fe20000000000 */
[----:B0-----:R-:W-:Y:S02]  /*2900*/  @!P0 PRMT R10, R20, 0x7610, R10 ;  /* 0x00007610140a8816 */ /* 0x001fe4000000000a */
[----:B--2---:R-:W-:-:S04]  /*2910*/  @P0 ISETP.NE.AND P1, PT, R8, R25, PT ;  /* 0x000000190800020c */ /* 0x004fc80003f25270 */
[----:B------:R-:W-:-:S04]  /*2920*/  @P0 SEL R11, RZ, 0x1, P1 ;  /* 0x00000001ff0b0807 */ /* 0x000fc80000800000 */
[----:B------:R-:W-:Y:S01]  /*2930*/  @P0 PRMT R10, R11, 0x7610, R10 ;  /* 0x000076100b0a0816 */ /* 0x000fe2000000000a */
[----:B-1----:R-:W-:Y:S06]  /*2940*/  @P3 BRA `(.L_x_680) ;  /* 0xfffffffc00583947 */ /* 0x002fec000383ffff */
[----:B------:R-:W-:Y:S05]  /*2950*/  BSYNC.RECONVERGENT B4 ;  /* 0x0000000000047941 */ /* 0x000fea0003800200 */
.L_x_679:
[----:B------:R-:W-:-:S04]  /*2960*/  PRMT R8, R10, 0x9910, RZ ;  /* 0x000099100a087816 */ /* 0x000fc800000000ff */
[----:B------:R-:W-:-:S13]  /*2970*/  ISETP.EQ.AND P0, PT, R8, RZ, PT ;  /* 0x000000ff0800720c */ /* 0x000fda0003f02270 */
.L_x_678:
[----:B------:R-:W-:Y:S05]  /*2980*/  BSYNC.RECONVERGENT B3 ;  /* 0x0000000000037941 */ /* 0x000fea0003800200 */
.L_x_677:
[----:B------:R-:W-:-:S13]  /*2990*/  ISETP.NE.AND P1, PT, R22, RZ, PT ;  /* 0x000000ff1600720c */ /* 0x000fda0003f25270 */
[----:B------:R-:W-:Y:S05]  /*29a0*/  @!P1 BRA `(.L_x_676) ;  /* 0x0000000000649947 */ /* 0x000fea0003800000 */
[----:B-1-34-:R-:W2:Y:S01]  /*29b0*/  @!P0 LDG.E R17, desc[UR14][R14.64] ;  /* 0x0000000e0e118981 */ /* 0x01aea2000c1e1900 */
[----:B------:R-:W1:Y:S01]  /*29c0*/  LDCU.64 UR18, c[0x0][0x380] ;  /* 0x00007000ff1277ac */ /* 0x000e620008000a00 */
[----:B------:R-:W-:Y:S01]  /*29d0*/  IMAD R7, R0, R7, R13 ;  /* 0x0000000700077224 */ /* 0x000fe200078e020d */
[----:B-1----:R-:W-:Y:S01]  /*29e0*/  @!P0 MOV R8, UR18 ;  /* 0x0000001200088c02 */ /* 0x002fe20008000f00 */
[----:B------:R-:W-:-:S04]  /*29f0*/  @!P0 IMAD.U32 R9, RZ, RZ, UR19 ;  /* 0x00000013ff098e24 */ /* 0x000fc8000f8e00ff */
[----:B------:R-:W-:Y:S01]  /*2a00*/  @!P0 IMAD.WIDE R10, R7, 0x4, R8 ;  /* 0x00000004070a8825 */ /* 0x000fe200078e0208 */
[----:B------:R-:W-:-:S03]  /*2a10*/  @P0 MOV R8, UR18 ;  /* 0x0000001200080c02 */ /* 0x000fc60008000f00 */
[----:B------:R-:W-:Y:S02]  /*2a20*/  @P0 IMAD.U32 R9, RZ, RZ, UR19 ;  /* 0x00000013ff090e24 */ /* 0x000fe4000f8e00ff */
[----:B0-----:R-:W-:Y:S01]  /*2a30*/  @P0 IMAD.WIDE R12, R7, 0x4, R8 ;  /* 0x00000004070c0825 */ /* 0x001fe200078e0208 */
[----:B--2---:R2:W-:Y:S05]  /*2a40*/  @!P0 STG.E desc[UR14][R10.64], R17 ;  /* 0x000000110a008986 */ /* 0x0045ea000c10190e */
[----:B------:R-:W3:Y:S04]  /*2a50*/  @P0 LDG.E R12, desc[UR14][R12.64] ;  /* 0x0000000e0c0c0981 */ /* 0x000ee8000c1e1900 */
[----:B------:R-:W3:Y:S01]  /*2a60*/  @P0 LDG.E R17, desc[UR14][R14.64] ;  /* 0x0000000e0e110981 */ /* 0x000ee2000c1e1900 */
[----:B------:R-:W-:-:S02]  /*2a70*/  ISETP.NE.AND P1, PT, R22, 0x1, PT ;  /* 0x000000011600780c */ /* 0x000fc40003f25270 */
[----:B---3--:R-:W-:-:S11]  /*2a80*/  ISETP.NE.AND P0, PT, R12, R17, P0 ;  /* 0x000000110c00720c */ /* 0x008fd60000705270 */
[----:B--2---:R-:W-:Y:S05]  /*2a90*/  @!P1 BRA `(.L_x_676) ;  /* 0x0000000000289947 */ /* 0x004fea0003800000 */
[----:B------:R-:W-:-:S05]  /*2aa0*/  IADD3 R7, PT, PT, R0, R7, RZ ;  /* 0x0000000700077210 */ /* 0x000fca0007ffe0ff */
[----:B------:R-:W-:-:S05]  /*2ab0*/  IMAD.WIDE R10, R7, 0x4, R8 ;  /* 0x00000004070a7825 */ /* 0x000fca00078e0208 */
[----:B------:R2:W-:Y:S04]  /*2ac0*/  @!P0 STG.E desc[UR14][R10.64], R17 ;  /* 0x000000110a008986 */ /* 0x0005e8000c10190e */
[----:B------:R-:W3:Y:S02]  /*2ad0*/  @P0 LDG.E R12, desc[UR14][R10.64] ;  /* 0x0000000e0a0c0981 */ /* 0x000ee4000c1e1900 */
[----:B---3--:R-:W-:-:S04]  /*2ae0*/  ISETP.NE.AND P0, PT, R12, R17, P0 ;  /* 0x000000110c00720c */ /* 0x008fc80000705270 */
[----:B------:R-:W-:-:S13]  /*2af0*/  ISETP.EQ.OR P0, PT, R22, 0x2, P0 ;  /* 0x000000021600780c */ /* 0x000fda0000702670 */
[----:B------:R-:W3:Y:S01]  /*2b00*/  @!P0 LDG.E R15, desc[UR14][R14.64] ;  /* 0x0000000e0e0f8981 */ /* 0x000ee2000c1e1900 */
[----:B------:R-:W-:-:S04]  /*2b10*/  @!P0 IMAD.IADD R7, R0, 0x1, R7 ;  /* 0x0000000100078824 */ /* 0x000fc800078e0207 */
[----:B------:R-:W-:-:S05]  /*2b20*/  @!P0 IMAD.WIDE R8, R7, 0x4, R8 ;  /* 0x0000000407088825 */ /* 0x000fca00078e0208 */
[----:B---3--:R2:W-:Y:S02]  /*2b30*/  @!P0 STG.E desc[UR14][R8.64], R15 ;  /* 0x0000000f08008986 */ /* 0x0085e4000c10190e */
.L_x_676:
[----:B------:R-:W-:Y:S05]  /*2b40*/  BSYNC.RECONVERGENT B2 ;  /* 0x0000000000027941 */ /* 0x000fea0003800200 */
.L_x_675:
[----:B------:R-:W-:Y:S05]  /*2b50*/  BRA.U !UP1, `(.L_x_660) ;  /* 0x00000009092c7547 */ /* 0x000fea000b800000 */
[----:B------:R-:W-:Y:S01]  /*2b60*/  IMAD R7, R3, UR5, RZ ;  /* 0x0000000503077c24 */ /* 0x000fe2000f8e02ff */
[----:B------:R-:W-:Y:S01]  /*2b70*/  UMOV UR4, URZ ;  /* 0x000000ff00047c82 */ /* 0x000fe20008000000 */
[----:B------:R-:W-:Y:S05]  /*2b80*/  BRA.U UP3, `(.L_x_681) ;  /* 0x0000000103ec7547 */ /* 0x000fea000b800000 */
[----:B------:R-:W-:-:S05]  /*2b90*/  UMOV UR4, URZ ;  /* 0x000000ff00047c82 */ /* 0x000fca0008000000 */
.L_x_682:
[----:B--2---:R-:W2:Y:S01]  /*2ba0*/  LDC.64 R10, c[0x0][0x380] ;  /* 0x0000e000ff0a7b82 */ /* 0x004ea20000000a00 */
[----:B----4-:R-:W-:-:S04]  /*2bb0*/  IMAD R9, R0, UR4, R3 ;  /* 0x0000000400097c24 */ /* 0x010fc8000f8e0203 */
[----:B--2---:R-:W-:-:S03]  /*2bc0*/  IMAD.WIDE R10, R9, 0x4, R10 ;  /* 0x00000004090a7825 */ /* 0x004fc600078e020a */
[----:B------:R-:W2:Y:S02]  /*2bd0*/  LDC.64 R8, c[0x0][0x3f0] ;  /* 0x0000fc00ff087b82 */ /* 0x000ea40000000a00 */
[----:B------:R-:W5:Y:S01]  /*2be0*/  LDG.E R19, desc[UR14][R10.64] ;  /* 0x0000000e0a137981 */ /* 0x000f62000c1e1900 */
[----:B------:R-:W-:-:S05]  /*2bf0*/  IADD3 R13, PT, PT, R7, UR4, RZ ;  /* 0x00000004070d7c10 */ /* 0x000fca000fffe0ff */
[----:B--2---:R-:W-:-:S04]  /*2c00*/  IMAD.WIDE R8, R13, 0x4, R8 ;  /* 0x000000040d087825 */ /* 0x004fc800078e0208 */
[C---:B0-----:R-:W-:Y:S01]  /*2c10*/  IMAD.WIDE R12, R0.reuse, 0x4, R10 ;  /* 0x00000004000c7825 */ /* 0x041fe200078e020a */
[----:B-----5:R0:W-:Y:S04]  /*2c20*/  STG.E desc[UR14][R8.64], R19 ;  /* 0x0000001308007986 */ /* 0x0201e8000c10190e */
[----:B------:R-:W2:Y:S01]  /*2c30*/  LDG.E R21, desc[UR14][R12.64] ;  /* 0x0000000e0c157981 */ /* 0x000ea2000c1e1900 */
[----:B------:R-:W-:-:S03]  /*2c40*/  IMAD.WIDE R14, R0, 0x4, R12 ;  /* 0x00000004000e7825 */ /* 0x000fc600078e020c */
[----:B--2---:R2:W-:Y:S04]  /*2c50*/  STG.E desc[UR14][R8.64+0x4], R21 ;  /* 0x0000041508007986 */ /* 0x0045e8000c10190e */
[----:B-1-34-:R-:W3:Y:S01]  /*2c60*/  LDG.E R23, desc[UR14][R14.64] ;  /* 0x0000000e0e177981 */ /* 0x01aee2000c1e1900 */
[----:B------:R-:W-:-:S03]  /*2c70*/  IMAD.WIDE R16, R0, 0x4, R14 ;  /* 0x0000000400107825 */ /* 0x000fc600078e020e */
[----:B---3--:R1:W-:Y:S04]  /*2c80*/  STG.E desc[UR14][R8.64+0x8], R23 ;  /* 0x0000081708007986 */ /* 0x0083e8000c10190e */
[----:B------:R-:W3:Y:S01]  /*2c90*/  LDG.E R25, desc[UR14][R16.64] ;  /* 0x0000000e10197981 */ /* 0x000ee2000c1e1900 */
[----:B------:R-:W-:-:S03]  /*2ca0*/  IMAD.WIDE R10, R0, 0x4, R16 ;  /* 0x00000004000a7825 */ /* 0x000fc600078e0210 */
[----:B---3--:R3:W-:Y:S04]  /*2cb0*/  STG.E desc[UR14][R8.64+0xc], R25 ;  /* 0x00000c1908007986 */ /* 0x0087e8000c10190e */
[----:B------:R-:W4:Y:S01]  /*2cc0*/  LDG.E R27, desc[UR14][R10.64] ;  /* 0x0000000e0a1b7981 */ /* 0x000f22000c1e1900 */
[----:B0-----:R-:W-:-:S03]  /*2cd0*/  IMAD.WIDE R18, R0, 0x4, R10 ;  /* 0x0000000400127825 */ /* 0x001fc600078e020a */
[----:B----4-:R0:W-:Y:S04]  /*2ce0*/  STG.E desc[UR14][R8.64+0x10], R27 ;  /* 0x0000101b08007986 */ /* 0x0101e8000c10190e */
[----:B------:R-:W4:Y:S01]  /*2cf0*/  LDG.E R29, desc[UR14][R18.64] ;  /* 0x0000000e121d7981 */ /* 0x000f22000c1e1900 */
[----:B------:R-:W-:-:S03]  /*2d00*/  IMAD.WIDE R12, R0, 0x4, R18 ;  /* 0x00000004000c7825 */ /* 0x000fc600078e0212 */
[----:B----4-:R4:W-:Y:S04]  /*2d10*/  STG.E desc[UR14][R8.64+0x14], R29 ;  /* 0x0000141d08007986 */ /* 0x0109e8000c10190e */
[----:B--2---:R-:W2:Y:S01]  /*2d20*/  LDG.E R21, desc[UR14][R12.64] ;  /* 0x0000000e0c157981 */ /* 0x004ea2000c1e1900 */
[----:B------:R-:W-:-:S03]  /*2d30*/  IMAD.WIDE R14, R0, 0x4, R12 ;  /* 0x00000004000e7825 */ /* 0x000fc600078e020c */
[----:B--2---:R2:W-:Y:S04]  /*2d40*/  STG.E desc[UR14][R8.64+0x18], R21 ;  /* 0x0000181508007986 */ /* 0x0045e8000c10190e */
[----:B-1----:R-:W5:Y:S01]  /*2d50*/  LDG.E R23, desc[UR14][R14.64] ;  /* 0x0000000e0e177981 */ /* 0x002f62000c1e1900 */
[----:B------:R-:W-:-:S03]  /*2d60*/  IMAD.WIDE R16, R0, 0x4, R14 ;  /* 0x0000000400107825 */ /* 0x000fc600078e020e */
[----:B-----5:R1:W-:Y:S04]  /*2d70*/  STG.E desc[UR14][R8.64+0x1c], R23 ;  /* 0x00001c1708007986 */ /* 0x0203e8000c10190e */
[----:B---3--:R-:W3:Y:S01]  /*2d80*/  LDG.E R25, desc[UR14][R16.64] ;  /* 0x0000000e10197981 */ /* 0x008ee2000c1e1900 */
[----:B------:R-:W-:-:S03]  /*2d90*/  IMAD.WIDE R10, R0, 0x4, R16 ;  /* 0x00000004000a7825 */ /* 0x000fc600078e0210 */
[----:B---3--:R3:W-:Y:S04]  /*2da0*/  STG.E desc[UR14][R8.64+0x20], R25 ;  /* 0x0000201908007986 */ /* 0x0087e8000c10190e */
[----:B0-----:R-:W5:Y:S01]  /*2db0*/  LDG.E R27, desc[UR14][R10.64] ;  /* 0x0000000e0a1b7981 */ /* 0x001f62000c1e1900 */
[----:B------:R-:W-:-:S03]  /*2dc0*/  IMAD.WIDE R18, R0, 0x4, R10 ;  /* 0x0000000400127825 */ /* 0x000fc600078e020a */
[----:B-----5:R0:W-:Y:S04]  /*2dd0*/  STG.E desc[UR14][R8.64+0x24], R27 ;  /* 0x0000241b08007986 */ /* 0x0201e8000c10190e */
[----:B----4-:R-:W4:Y:S01]  /*2de0*/  LDG.E R29, desc[UR14][R18.64] ;  /* 0x0000000e121d7981 */ /* 0x010f22000c1e1900 */
[----:B------:R-:W-:-:S03]  /*2df0*/  IMAD.WIDE R12, R0, 0x4, R18 ;  /* 0x00000004000c7825 */ /* 0x000fc600078e0212 */
[----:B----4-:R4:W-:Y:S04]  /*2e00*/  STG.E desc[UR14][R8.64+0x28], R29 ;  /* 0x0000281d08007986 */ /* 0x0109e8000c10190e */
[----:B--2---:R-:W2:Y:S01]  /*2e10*/  LDG.E R21, desc[UR14][R12.64] ;  /* 0x0000000e0c157981 */ /* 0x004ea2000c1e1900 */
[----:B------:R-:W-:-:S03]  /*2e20*/  IMAD.WIDE R14, R0, 0x4, R12 ;  /* 0x00000004000e7825 */ /* 0x000fc600078e020c */
[----:B--2---:R4:W-:Y:S04]  /*2e30*/  STG.E desc[UR14][R8.64+0x2c], R21 ;  /* 0x00002c1508007986 */ /* 0x0049e8000c10190e */
[----:B-1----:R-:W2:Y:S01]  /*2e40*/  LDG.E R23, desc[UR14][R14.64] ;  /* 0x0000000e0e177981 */ /* 0x002ea2000c1e1900 */
[----:B------:R-:W-:-:S03]  /*2e50*/  IMAD.WIDE R16, R0, 0x4, R14 ;  /* 0x0000000400107825 */ /* 0x000fc600078e020e */
[----:B--2---:R4:W-:Y:S04]  /*2e60*/  STG.E desc[UR14][R8.64+0x30], R23 ;  /* 0x0000301708007986 */ /* 0x0049e8000c10190e */
[----:B---3--:R-:W2:Y:S01]  /*2e70*/  LDG.E R25, desc[UR14][R16.64] ;  /* 0x0000000e10197981 */ /* 0x008ea2000c1e1900 */
[----:B------:R-:W-:-:S03]  /*2e80*/  IMAD.WIDE R10, R0, 0x4, R16 ;  /* 0x00000004000a7825 */ /* 0x000fc600078e0210 */
[----:B--2---:R4:W-:Y:S04]  /*2e90*/  STG.E desc[UR14][R8.64+0x34], R25 ;  /* 0x0000341908007986 */ /* 0x0049e8000c10190e */
[----:B0-----:R-:W2:Y:S01]  /*2ea0*/  LDG.E R27, desc[UR14][R10.64] ;  /* 0x0000000e0a1b7981 */ /* 0x001ea2000c1e1900 */
[----:B------:R-:W-:-:S03]  /*2eb0*/  IMAD.WIDE R18, R0, 0x4, R10 ;  /* 0x0000000400127825 */ /* 0x000fc600078e020a */
[----:B--2---:R4:W-:Y:S04]  /*2ec0*/  STG.E desc[UR14][R8.64+0x38], R27 ;  /* 0x0000381b08007986 */ /* 0x0049e8000c10190e */
[----:B------:R-:W2:Y:S01]  /*2ed0*/  LDG.E R19, desc[UR14][R18.64] ;  /* 0x0000000e12137981 */ /* 0x000ea2000c1e1900 */
[----:B------:R-:W-:Y:S02]  /*2ee0*/  ULOP3.LUT UR7, UR5, 0x7ffffff0, URZ, 0xc0, !UPT ;  /* 0x7ffffff005077892 */ /* 0x000fe4000f8ec0ff */
[----:B------:R-:W-:-:S04]  /*2ef0*/  UIADD3 UR4, UPT, UPT, UR4, 0x10, URZ ;  /* 0x0000001004047890 */ /* 0x000fc8000fffe0ff */
[----:B------:R-:W-:Y:S01]  /*2f00*/  UISETP.NE.AND UP2, UPT, UR4, UR7, UPT ;  /* 0x000000070400728c */ /* 0x000fe2000bf45270 */
[----:B--2---:R4:W-:Y:S08]  /*2f10*/  STG.E desc[UR14][R8.64+0x3c], R19 ;  /* 0x00003c1308007986 */ /* 0x0049f0000c10190e */
[----:B------:R-:W-:Y:S05]  /*2f20*/  BRA.U UP2, `(.L_x_682) ;  /* 0xfffffffd021c7547 */ /* 0x000fea000b83ffff */
[----:B------:R-:W-:-:S05]  /*2f30*/  UMOV UR4, UR7 ;  /* 0x0000000700047c82 */ /* 0x000fca0008000000 */
.L_x_681:
[----:B------:R-:W-:-:S04]  /*2f40*/  ULOP3.LUT UR7, UR5, 0xf, URZ, 0xc0, !UPT ;  /* 0x0000000f05077892 */ /* 0x000fc8000f8ec0ff */
[----:B------:R-:W-:-:S09]  /*2f50*/  UISETP.NE.AND UP2, UPT, UR7, URZ, UPT ;  /* 0x000000ff0700728c */ /* 0x000fd2000bf45270 */
[----:B------:R-:W-:Y:S05]  /*2f60*/  BRA.U !UP2, `(.L_x_660) ;  /* 0x000000050a287547 */ /* 0x000fea000b800000 */
[----:B------:R-:W-:-:S04]  /*2f70*/  ULOP3.LUT UR7, UR5, 0x7, URZ, 0xc0, !UPT ;  /* 0x0000000705077892 */ /* 0x000fc8000f8ec0ff */
[----:B------:R-:W-:Y:S01]  /*2f80*/  UISETP.NE.AND UP2, UPT, UR7, URZ, UPT ;  /* 0x000000ff0700728c */ /* 0x000fe2000bf45270 */
[----:B------:R-:W-:Y:S10]  /*2f90*/  BRA.U !UP4, `(.L_x_683) ;  /* 0x000000010c787547 */ /* 0x000ff4000b800000 */
[----:B--2---:R-:W2:Y:S01]  /*2fa0*/  LDC.64 R10, c[0x0][0x380] ;  /* 0x0000e000ff0a7b82 */ /* 0x004ea20000000a00 */
[----:B----4-:R-:W-:-:S04]  /*2fb0*/  IMAD R9, R0, UR4, R3 ;  /* 0x0000000400097c24 */ /* 0x010fc8000f8e0203 */
[----:B--2---:R-:W-:-:S03]  /*2fc0*/  IMAD.WIDE R10, R9, 0x4, R10 ;  /* 0x00000004090a7825 */ /* 0x004fc600078e020a */
[----:B------:R-:W2:Y:S02]  /*2fd0*/  LDC.64 R8, c[0x0][0x3f0] ;  /* 0x0000fc00ff087b82 */ /* 0x000ea40000000a00 */
[----:B------:R-:W4:Y:S01]  /*2fe0*/  LDG.E R19, desc[UR14][R10.64] ;  /* 0x0000000e0a137981 */ /* 0x000f22000c1e1900 */
[----:B------:R-:W-:-:S04]  /*2ff0*/  VIADD R13, R7, UR4 ;  /* 0x00000004070d7c36 */ /* 0x000fc80008000000 */
[----:B--2---:R-:W-:-:S04]  /*3000*/  IMAD.WIDE R8, R13, 0x4, R8 ;  /* 0x000000040d087825 */ /* 0x004fc800078e0208 */
[C---:B0-----:R-:W-:Y:S01]  /*3010*/  IMAD.WIDE R12, R0.reuse, 0x4, R10 ;  /* 0x00000004000c7825 */ /* 0x041fe200078e020a */
[----:B----4-:R0:W-:Y:S04]  /*3020*/  STG.E desc[UR14][R8.64], R19 ;  /* 0x0000001308007986 */ /* 0x0101e8000c10190e */
[----:B------:R-:W2:Y:S01]  /*3030*/  LDG.E R21, desc[UR14][R12.64] ;  /* 0x0000000e0c157981 */ /* 0x000ea2000c1e1900 */
[----:B------:R-:W-:-:S03]  /*3040*/  IMAD.WIDE R14, R0, 0x4, R12 ;  /* 0x00000004000e7825 */ /* 0x000fc600078e020c */
[----:B--2---:R2:W-:Y:S04]  /*3050*/  STG.E desc[UR14][R8.64+0x4], R21 ;  /* 0x0000041508007986 */ /* 0x0045e8000c10190e */
[----:B-1-3--:R-:W3:Y:S01]  /*3060*/  LDG.E R23, desc[UR14][R14.64] ;  /* 0x0000000e0e177981 */ /* 0x00aee2000c1e1900 */
[----:B------:R-:W-:-:S03]  /*3070*/  IMAD.WIDE R16, R0, 0x4, R14 ;  /* 0x0000000400107825 */ /* 0x000fc600078e020e */
[----:B---3--:R1:W-:Y:S04]  /*3080*/  STG.E desc[UR14][R8.64+0x8], R23 ;  /* 0x0000081708007986 */ /* 0x0083e8000c10190e */
[----:B------:R-:W3:Y:S01]  /*3090*/  LDG.E R25, desc[UR14][R16.64] ;  /* 0x0000000e10197981 */ /* 0x000ee2000c1e1900 */
[----:B------:R-:W-:-:S03]  /*30a0*/  IMAD.WIDE R10, R0, 0x4, R16 ;  /* 0x00000004000a7825 */ /* 0x000fc600078e0210 */
[----:B---3--:R1:W-:Y:S04]  /*30b0*/  STG.E desc[UR14][R8.64+0xc], R25 ;  /* 0x00000c1908007986 */ /* 0x0083e8000c10190e */
[----:B------:R-:W3:Y:S01]  /*30c0*/  LDG.E R27, desc[UR14][R10.64] ;  /* 0x0000000e0a1b7981 */ /* 0x000ee2000c1e1900 */
[----:B0-----:R-:W-:-:S03]  /*30d0*/  IMAD.WIDE R18, R0, 0x4, R10 ;  /* 0x0000000400127825 */ /* 0x001fc600078e020a */
[----:B---3--:R1:W-:Y:S04]  /*30e0*/  STG.E desc[UR14][R8.64+0x10], R27 ;  /* 0x0000101b08007986 */ /* 0x0083e8000c10190e */
[----:B------:R-:W3:Y:S01]  /*30f0*/  LDG.E R29, desc[UR14][R18.64] ;  /* 0x0000000e121d7981 */ /* 0x000ee2000c1e1900 */
[----:B------:R-:W-:-:S03]  /*3100*/  IMAD.WIDE R12, R0, 0x4, R18 ;  /* 0x00000004000c7825 */ /* 0x000fc600078e0212 */
[----:B---3--:R1:W-:Y:S04]  /*3110*/  STG.E desc[UR14][R8.64+0x14], R29 ;  /* 0x0000141d08007986 */ /* 0x0083e8000c10190e */
[----:B--2---:R-:W2:Y:S01]  /*3120*/  LDG.E R21, desc[UR14][R12.64] ;  /* 0x0000000e0c157981 */ /* 0x004ea2000c1e1900 */
[----:B------:R-:W-:-:S03]  /*3130*/  IMAD.WIDE R14, R0, 0x4, R12 ;  /* 0x00000004000e7825 */ /* 0x000fc600078e020c */
[----:B--2---:R1:W-:Y:S04]  /*3140*/  STG.E desc[UR14][R8.64+0x18], R21 ;  /* 0x0000181508007986 */ /* 0x0043e8000c10190e */
[----:B------:R-:W2:Y:S01]  /*3150*/  LDG.E R15, desc[UR14][R14.64] ;  /* 0x0000000e0e0f7981 */ /* 0x000ea2000c1e1900 */
[----:B------:R-:W-:-:S03]  /*3160*/  UIADD3 UR4, UPT, UPT, UR4, 0x8, URZ ;  /* 0x0000000804047890 */ /* 0x000fc6000fffe0ff */
[----:B--2---:R1:W-:Y:S09]  /*3170*/  STG.E desc[UR14][R8.64+0x1c], R15 ;  /* 0x00001c0f08007986 */ /* 0x0043f2000c10190e */
.L_x_683:
[----:B------:R-:W-:Y:S05]  /*3180*/  BRA.U !UP2, `(.L_x_660) ;  /* 0x000000010aa07547 */ /* 0x000fea000b800000 */
[----:B------:R-:W-:-:S04]  /*3190*/  ULOP3.LUT UR7, UR5, 0x3, URZ, 0xc0, !UPT ;  /* 0x0000000305077892 */ /* 0x000fc8000f8ec0ff */
[----:B------:R-:W-:Y:S01]  /*31a0*/  UISETP.NE.AND UP2, UPT, UR7, URZ, UPT ;  /* 0x000000ff0700728c */ /* 0x000fe2000bf45270 */
[----:B------:R-:W-:Y:S10]  /*31b0*/  BRA.U !UP5, `(.L_x_684) ;  /* 0x000000010d487547 */ /* 0x000ff4000b800000 */
[----:B-12-4-:R-:W1:Y:S01]  /*31c0*/  LDC.64 R8, c[0x0][0x380] ;  /* 0x0000e000ff087b82 */ /* 0x016e620000000a00 */
[----:B------:R-:W-:-:S04]  /*31d0*/  IMAD R11, R0, UR4, R3 ;  /* 0x00000004000b7c24 */ /* 0x000fc8000f8e0203 */
[----:B-1----:R-:W-:-:S03]  /*31e0*/  IMAD.WIDE R10, R11, 0x4, R8 ;  /* 0x000000040b0a7825 */ /* 0x002fc600078e0208 */
[----:B------:R-:W1:Y:S02]  /*31f0*/  LDC.64 R8, c[0x0][0x3f0] ;  /* 0x0000fc00ff087b82 */ /* 0x000e640000000a00 */
[----:B------:R-:W2:Y:S01]  /*3200*/  LDG.E R19, desc[UR14][R10.64] ;  /* 0x0000000e0a137981 */ /* 0x000ea2000c1e1900 */
[----:B------:R-:W-:-:S05]  /*3210*/  IADD3 R13, PT, PT, R7, UR4, RZ ;  /* 0x00000004070d7c10 */ /* 0x000fca000fffe0ff */
[----:B-1----:R-:W-:-:S04]  /*3220*/  IMAD.WIDE R8, R13, 0x4, R8 ;  /* 0x000000040d087825 */ /* 0x002fc800078e0208 */
[C---:B0-----:R-:W-:Y:S01]  /*3230*/  IMAD.WIDE R12, R0.reuse, 0x4, R10 ;  /* 0x00000004000c7825 */ /* 0x041fe200078e020a */
[----:B--2---:R0:W-:Y:S04]  /*3240*/  STG.E desc[UR14][R8.64], R19 ;  /* 0x0000001308007986 */ /* 0x0041e8000c10190e */
[----:B------:R-:W2:Y:S01]  /*3250*/  LDG.E R21, desc[UR14][R12.64] ;  /* 0x0000000e0c157981 */ /* 0x000ea2000c1e1900 */
[----:B------:R-:W-:-:S03]  /*3260*/  IMAD.WIDE R14, R0, 0x4, R12 ;  /* 0x00000004000e7825 */ /* 0x000fc600078e020c */
[----:B--2---:R0:W-:Y:S04]  /*3270*/  STG.E desc[UR14][R8.64+0x4], R21 ;  /* 0x0000041508007986 */ /* 0x0041e8000c10190e */
[----:B---3--:R-:W2:Y:S01]  /*3280*/  LDG.E R23, desc[UR14][R14.64] ;  /* 0x0000000e0e177981 */ /* 0x008ea2000c1e1900 */
[----:B------:R-:W-:-:S03]  /*3290*/  IMAD.WIDE R16, R0, 0x4, R14 ;  /* 0x0000000400107825 */ /* 0x000fc600078e020e */
[----:B--2---:R0:W-:Y:S04]  /*32a0*/  STG.E desc[UR14][R8.64+0x8], R23 ;  /* 0x0000081708007986 */ /* 0x0041e8000c10190e */
[----:B------:R-:W2:Y:S01]  /*32b0*/  LDG.E R17, desc[UR14][R16.64] ;  /* 0x0000000e10117981 */ /* 0x000ea2000c1e1900 */
[----:B------:R-:W-:-:S03]  /*32c0*/  UIADD3 UR4, UPT, UPT, UR4, 0x4, URZ ;  /* 0x0000000404047890 */ /* 0x000fc6000fffe0ff */
[----:B--2---:R0:W-:Y:S09]  /*32d0*/  STG.E desc[UR14][R8.64+0xc], R17 ;  /* 0x00000c1108007986 */ /* 0x0041f2000c10190e */
.L_x_684:
[----:B------:R-:W-:Y:S05]  /*32e0*/  BRA.U !UP2, `(.L_x_660) ;  /* 0x000000010a487547 */ /* 0x000fea000b800000 */
[----:B012-4-:R-:W0:Y:S01]  /*32f0*/  LDC.64 R8, c[0x0][0x380] ;  /* 0x0000e000ff087b82 */ /* 0x017e220000000a00 */
[----:B------:R-:W-:-:S04]  /*3300*/  IMAD R11, R0, UR4, R3 ;  /* 0x00000004000b7c24 */ /* 0x000fc8000f8e0203 */
[----:B0-----:R-:W-:-:S03]  /*3310*/  IMAD.WIDE R8, R11, 0x4, R8 ;  /* 0x000000040b087825 */ /* 0x001fc600078e0208 */
[----:B------:R-:W0:Y:S02]  /*3320*/  LDC.64 R10, c[0x0][0x3f0] ;  /* 0x0000fc00ff0a7b82 */ /* 0x000e240000000a00 */
[----:B------:R-:W2:Y:S01]  /*3330*/  LDG.E R13, desc[UR14][R8.64] ;  /* 0x0000000e080d7981 */ /* 0x000ea2000c1e1900 */
[----:B------:R-:W-:Y:S01]  /*3340*/  VIADD R7, R7, UR4 ;  /* 0x0000000407077c36 */ /* 0x000fe20008000000 */
[----:B------:R-:W-:-:S03]  /*3350*/  UISETP.NE.AND UP2, UPT, UR7, 0x1, UPT ;  /* 0x000000010700788c */ /* 0x000fc6000bf45270 */
[----:B0-----:R-:W-:-:S05]  /*3360*/  IMAD.WIDE R10, R7, 0x4, R10 ;  /* 0x00000004070a7825 */ /* 0x001fca00078e020a */
[----:B--2---:R0:W-:Y:S01]  /*3370*/  STG.E desc[UR14][R10.64], R13 ;  /* 0x0000000d0a007986 */ /* 0x0041e2000c10190e */
[----:B------:R-:W-:Y:S05]  /*3380*/  BRA.U !UP2, `(.L_x_660) ;  /* 0x000000010a207547 */ /* 0x000fea000b800000 */
[----:B------:R-:W-:-:S05]  /*3390*/  IMAD.WIDE R8, R0, 0x4, R8 ;  /* 0x0000000400087825 */ /* 0x000fca00078e0208 */
[----:B------:R-:W2:Y:S01]  /*33a0*/  LDG.E R7, desc[UR14][R8.64] ;  /* 0x0000000e08077981 */ /* 0x000ea2000c1e1900 */
[----:B------:R-:W-:-:S03]  /*33b0*/  UISETP.NE.AND UP2, UPT, UR7, 0x2, UPT ;  /* 0x000000020700788c */ /* 0x000fc6000bf45270 */
[----:B--2---:R1:W-:Y:S06]  /*33c0*/  STG.E desc[UR14][R10.64+0x4], R7 ;  /* 0x000004070a007986 */ /* 0x0043ec000c10190e */
[----:B------:R-:W-:Y:S05]  /*33d0*/  BRA.U !UP2, `(.L_x_660) ;  /* 0x000000010a0c7547 */ /* 0x000fea000b800000 */
[----:B------:R-:W-:-:S06]  /*33e0*/  IMAD.WIDE R8, R0, 0x4, R8 ;  /* 0x0000000400087825 */ /* 0x000fcc00078e0208 */
[----:B------:R-:W2:Y:S04]  /*33f0*/  LDG.E R9, desc[UR14][R8.64] ;  /* 0x0000000e08097981 */ /* 0x000ea8000c1e1900 */
[----:B--2---:R2:W-:Y:S02]  /*3400*/  STG.E desc[UR14][R10.64+0x8], R9 ;  /* 0x000008090a007986 */ /* 0x0045e4000c10190e */
.L_x_660:
[----:B--2---:R-:W-:Y:S05]  /*3410*/  BSYNC.RECONVERGENT B0 ;  /* 0x0000000000007941 */ /* 0x004fea0003800200 */
.L_x_659:
[----:B------:R-:W-:-:S04]  /*3420*/  IADD3 R3, PT, PT, R3, UR6, RZ ;  /* 0x0000000603037c10 */ /* 0x000fc8000fffe0ff */
[----:B------:R-:W-:-:S13]  /*3430*/  ISETP.GE.AND P0, PT, R3, R0, PT ;  /* 0x000000000300720c */ /* 0x000fda0003f06270 */
[----:B------:R-:W-:Y:S05]  /*3440*/  @!P0 BRA `(.L_x_685) ;  /* 0xffffffcc00c08947 */ /* 0x000fea000383ffff */
[----:B------:R-:W-:Y:S05]  /*3450*/  BSYNC.RECONVERGENT B1 ;  /* 0x0000000000017941 */ /* 0x000fea0003800200 */
.L_x_649:
[----:B------:R-:W-:Y:S05]  /*3460*/  EXIT ;  /* 0x000000000000794d */ /* 0x000fea0003800000 */
.L_x_686:
        /* <DEDUP_REMOVED lines=9> */
.L_x_725:


//--------------------- .nv.global.init           --------------------------
	.section	.nv.global.init,"aw",@progbits
	.align	4
.nv.global.init:
	.type		mrg32k3aM1SubSeq,@object
	.size		mrg32k3aM1SubSeq,(mrg32k3aM2SubSeq - mrg32k3aM1SubSeq)
mrg32k3aM1SubSeq:
        /*0000*/ 	.byte	0x0b, 0xcc, 0xee, 0x04, 0x73, 0x29, 0x8b, 0x6f, 0xf6, 0x53, 0x03, 0xf6, 0x23, 0xf6, 0xea, 0xda
        /* <DEDUP_REMOVED lines=125> */
	.type		mrg32k3aM2SubSeq,@object
	.size		mrg32k3aM2SubSeq,(mrg32k3aM1 - mrg32k3aM2SubSeq)
mrg32k3aM2SubSeq:
        /* <DEDUP_REMOVED lines=126> */
	.type		mrg32k3aM1,@object
	.size		mrg32k3aM1,(mrg32k3aM1Seq - mrg32k3aM1)
mrg32k3aM1:
        /* <DEDUP_REMOVED lines=144> */
	.type		mrg32k3aM1Seq,@object
	.size		mrg32k3aM1Seq,(mrg32k3aM2 - mrg32k3aM1Seq)
mrg32k3aM1Seq:
        /* <DEDUP_REMOVED lines=144> */
	.type		mrg32k3aM2,@object
	.size		mrg32k3aM2,(mrg32k3aM2Seq - mrg32k3aM2)
mrg32k3aM2:
        /* <DEDUP_REMOVED lines=144> */
	.type		mrg32k3aM2Seq,@object
	.size		mrg32k3aM2Seq,(precalc_xorwow_matrix - mrg32k3aM2Seq)
mrg32k3aM2Seq:
        /* <DEDUP_REMOVED lines=144> */
	.type		precalc_xorwow_matrix,@object
	.size		precalc_xorwow_matrix,(precalc_xorwow_offset_matrix - precalc_xorwow_matrix)
precalc_xorwow_matrix:
        /* <DEDUP_REMOVED lines=6400> */
	.type		precalc_xorwow_offset_matrix,@object
	.size		precalc_xorwow_offset_matrix,(.L_1 - precalc_xorwow_offset_matrix)
precalc_xorwow_offset_matrix:
        /* <DEDUP_REMOVED lines=6400> */
.L_1:


//--------------------- .nv.shared._ZN17fastertransformer10plusScalarIiEEvPT_S1_i --------------------------
	.section	.nv.shared._ZN17fastertransformer10plusScalarIiEEvPT_S1_i,"aw",@nobits
	.sectionflags	@""
	.align	16
	.zero		1024


//--------------------- .nv.shared.reserved.0     --------------------------
	.section	.nv.shared.reserved.0,"aw",@nobits
	.weak		__nv_reservedSMEM_offset_0_alias
	.size		__nv_reservedSMEM_offset_0_alias, 0, 64
	.other		__nv_reservedSMEM_offset_0_alias,@"STO_CUDA_RESERVED_SHARED STV_DEFAULT"
__nv_reservedSMEM_offset_0_alias:
	.zero		0
	.zero		64


//--------------------- .nv.global                --------------------------
	.section	.nv.global,"aw",@nobits
.nv.global:
	.type		_ZN50_INTERNAL_233ab3cb_19_decoding_kernels_cu_4b0352164cuda3std6ranges3__45__cpo9iter_moveE,@object
	.size		_ZN50_INTERNAL_233ab3cb_19_decoding_kernels_cu_4b0352164cuda3std6ranges3__45__cpo9iter_moveE,(_ZN50_INTERNAL_233ab3cb_19_decoding_kernels_cu_4b0352164cuda3std3__452_GLOBAL__N__233ab3cb_19_decoding_kernels_cu_4b0352166ignoreE - _ZN50_INTERNAL_233ab3cb_19_decoding_kernels_cu_4b0352164cuda3std6ranges3__45__cpo9iter_moveE)
_ZN50_INTERNAL_233ab3cb_19_decoding_kernels_cu_4b0352164cuda3std6ranges3__45__cpo9iter_moveE:
	.zero		1
	.type		_ZN50_INTERNAL_233ab3cb_19_decoding_kernels_cu_4b0352164cuda3std3__452_GLOBAL__N__233ab3cb_19_decoding_kernels_cu_4b0352166ignoreE,@object
	.size		_ZN50_INTERNAL_233ab3cb_19_decoding_kernels_cu_4b0352164cuda3std3__452_GLOBAL__N__233ab3cb_19_decoding_kernels_cu_4b0352166ignoreE,(_ZN50_INTERNAL_233ab3cb_19_decoding_kernels_cu_4b0352164cuda3std3__45__cpo4cendE - _ZN50_INTERNAL_233ab3cb_19_decoding_kernels_cu_4b0352164cuda3std3__452_GLOBAL__N__233ab3cb_19_decoding_kernels_cu_4b0352166ignoreE)
_ZN50_INTERNAL_233ab3cb_19_decoding_kernels_cu_4b0352164cuda3std3__452_GLOBAL__N__233ab3cb_19_decoding_kernels_cu_4b0352166ignoreE:
	.zero		1
	.type		_ZN50_INTERNAL_233ab3cb_19_decoding_kernels_cu_4b0352164cuda3std3__45__cpo4cendE,@object
	.size		_ZN50_INTERNAL_233ab3cb_19_decoding_kernels_cu_4b0352164cuda3std3__45__cpo4cendE,(_ZN50_INTERNAL_233ab3cb_19_decoding_kernels_cu_4b0352164cuda3std3__45__cpo3endE - _ZN50_INTERNAL_233ab3cb_19_decoding_kernels_cu_4b0352164cuda3std3__45__cpo4cendE)
_ZN50_INTERNAL_233ab3cb_19_decoding_kernels_cu_4b0352164cuda3std3__45__cpo4cendE:
	.zero		1
	.type		_ZN50_INTERNAL_233ab3cb_19_decoding_kernels_cu_4b0352164cuda3std3__45__cpo3endE,@object
	.size		_ZN50_INTERNAL_233ab3cb_19_decoding_kernels_cu_4b0352164cuda3std3__45__cpo3endE,(_ZN50_INTERNAL_233ab3cb_19_decoding_kernels_cu_4b0352164cuda3std3__48in_placeE - _ZN50_INTERNAL_233ab3cb_19_decoding_kernels_cu_4b0352164cuda3std3__45__cpo3endE)
_ZN50_INTERNAL_233ab3cb_19_decoding_kernels_cu_4b0352164cuda3std3__45__cpo3endE:
	.zero		1
	.type		_ZN50_INTERNAL_233ab3cb_19_decoding_kernels_cu_4b0352164cuda3std3__48in_placeE,@object
	.size		_ZN50_INTERNAL_233ab3cb_19_decoding_kernels_cu_4b0352164cuda3std3__48in_placeE,(_ZN50_INTERNAL_233ab3cb_19_decoding_kernels_cu_4b0352164cuda3std6ranges3__45__cpo7advanceE - _ZN50_INTERNAL_233ab3cb_19_decoding_kernels_cu_4b0352164cuda3std3__48in_placeE)
_ZN50_INTERNAL_233ab3cb_19_decoding_kernels_cu_4b0352164cuda3std3__48in_placeE:
	.zero		1
	.type		_ZN50_INTERNAL_233ab3cb_19_decoding_kernels_cu_4b0352164cuda3std6ranges3__45__cpo7advanceE,@object
	.size		_ZN50_INTERNAL_233ab3cb_19_decoding_kernels_cu_4b0352164cuda3std6ranges3__45__cpo7advanceE,(_ZN50_INTERNAL_233ab3cb_19_decoding_kernels_cu_4b0352164cuda3std3__45__cpo5beginE - _ZN50_INTERNAL_233ab3cb_19_decoding_kernels_cu_4b0352164cuda3std6ranges3__45__cpo7advanceE)
_ZN50_INTERNAL_233ab3cb_19_decoding_kernels_cu_4b0352164cuda3std6ranges3__45__cpo7advanceE:
	.zero		1
	.type		_ZN50_INTERNAL_233ab3cb_19_decoding_kernels_cu_4b0352164cuda3std3__45__cpo5beginE,@object
	.size		_ZN50_INTERNAL_233ab3cb_19_decoding_kernels_cu_4b0352164cuda3std3__45__cpo5beginE,(_ZN50_INTERNAL_233ab3cb_19_decoding_kernels_cu_4b0352164cuda3std3__419piecewise_constructE - _ZN50_INTERNAL_233ab3cb_19_decoding_kernels_cu_4b0352164cuda3std3__45__cpo5beginE)
_ZN50_INTERNAL_233ab3cb_19_decoding_kernels_cu_4b0352164cuda3std3__45__cpo5beginE:
	.zero		1
	.type		_ZN50_INTERNAL_233ab3cb_19_decoding_kernels_cu_4b0352164cuda3std3__419piecewise_constructE,@object
	.size		_ZN50_INTERNAL_233ab3cb_19_decoding_kernels_cu_4b0352164cuda3std3__419piecewise_constructE,(_ZN50_INTERNAL_233ab3cb_19_decoding_kernels_cu_4b0352164cuda3std3__45__cpo6cbeginE - _ZN50_INTERNAL_233ab3cb_19_decoding_kernels_cu_4b0352164cuda3std3__419piecewise_constructE)
_ZN50_INTERNAL_233ab3cb_19_decoding_kernels_cu_4b0352164cuda3std3__419piecewise_constructE:
	.zero		1
	.type		_ZN50_INTERNAL_233ab3cb_19_decoding_kernels_cu_4b0352164cuda3std3__45__cpo6cbeginE,@object
	.size		_ZN50_INTERNAL_233ab3cb_19_decoding_kernels_cu_4b0352164cuda3std3__45__cpo6cbeginE,(_ZN50_INTERNAL_233ab3cb_19_decoding_kernels_cu_4b0352164cuda3std6ranges3__45__cpo4swapE - _ZN50_INTERNAL_233ab3cb_19_decoding_kernels_cu_4b0352164cuda3std3__45__cpo6cbeginE)
_ZN50_INTERNAL_233ab3cb_19_decoding_kernels_cu_4b0352164cuda3std3__45__cpo6cbeginE:
	.zero		1
	.type		_ZN50_INTERNAL_233ab3cb_19_decoding_kernels_cu_4b0352164cuda3std6ranges3__45__cpo4swapE,@object
	.size		_ZN50_INTERNAL_233ab3cb_19_decoding_kernels_cu_4b0352164cuda3std6ranges3__45__cpo4swapE,(.L_16 - _ZN50_INTERNAL_233ab3cb_19_decoding_kernels_cu_4b0352164cuda3std6ranges3__45__cpo4swapE)
_ZN50_INTERNAL_233ab3cb_19_decoding_kernels_cu_4b0352164cuda3std6ranges3__45__cpo4swapE:
	.zero		1
.L_16:


//--------------------- .nv.shared._ZN17fastertransformer22paddingEmbeddingKernelI6__halfEEvPT_PKS2_iii --------------------------
	.section	.nv.shared._ZN17fastertransformer22paddingEmbeddingKernelI6__halfEEvPT_PKS2_iii,"aw",@nobits
	.sectionflags	@""
	.align	16
	.zero		1024


//--------------------- .nv.shared._ZN17fastertransformer22paddingEmbeddingKernelIfEEvPT_PKS1_iii --------------------------
	.section	.nv.shared._ZN17fastertransformer22paddingEmbeddingKernelIfEEvPT_PKS1_iii,"aw",@nobits
	.sectionflags	@""
	.align	16
	.zero		1024


//--------------------- .nv.shared._ZN17fastertransformer16paddingEmbeddingI6__halfEEvPT_S3_PKS2_S5_lll --------------------------
	.section	.nv.shared._ZN17fastertransformer16paddingEmbeddingI6__halfEEvPT_S3_PKS2_S5_lll,"aw",@nobits
	.sectionflags	@""
	.align	16
	.zero		1024


//--------------------- .nv.shared._ZN17fastertransformer16paddingEmbeddingIfEEvPT_S2_PKS1_S4_lll --------------------------
	.section	.nv.shared._ZN17fastertransformer16paddingEmbeddingIfEEvPT_S2_PKS1_S4_lll,"aw",@nobits
	.sectionflags	@""
	.align	16
	.zero		1024


//--------------------- .nv.shared._ZN17fastertransformer15embeddingLookupI6__halfLi0EEEvPT_PKS2_PKiNS_18pPromptTuningParamIS2_EEiliiiiS2_ --------------------------
	.section	.nv.shared._ZN17fastertransformer15embeddingLookupI6__halfLi0EEEvPT_PKS2_PKiNS_18pPromptTuningParamIS2_EEiliiiiS2_,"aw",@nobits
	.sectionflags	@""
	.align	16
	.zero		1024


//--------------------- .nv.shared._ZN17fastertransformer15embeddingLookupI6__halfLi1EEEvPT_PKS2_PKiNS_18pPromptTuningParamIS2_EEiliiiiS2_ --------------------------
	.section	.nv.shared._ZN17fastertransformer15embeddingLookupI6__halfLi1EEEvPT_PKS2_PKiNS_18pPromptTuningParamIS2_EEiliiiiS2_,"aw",@nobits
	.sectionflags	@""
	.align	16
	.zero		1024


//--------------------- .nv.shared._ZN17fastertransformer15embeddingLookupI6__halfLi2EEEvPT_PKS2_PKiNS_18pPromptTuningParamIS2_EEiliiiiS2_ --------------------------
	.section	.nv.shared._ZN17fastertransformer15embeddingLookupI6__halfLi2EEEvPT_PKS2_PKiNS_18pPromptTuningParamIS2_EEiliiiiS2_,"aw",@nobits
	.sectionflags	@""
	.align	16
	.zero		1024


//--------------------- .nv.shared._ZN17fastertransformer26embeddingLookupPosEncodingI6__halfEEvPT_PKS2_S5_PKiS7_S7_iliiiiS2_ --------------------------
	.section	.nv.shared._ZN17fastertransformer26embeddingLookupPosEncodingI6__halfEEvPT_PKS2_S5_PKiS7_S7_iliiiiS2_,"aw",@nobits
	.sectionflags	@""
	.align	16
	.zero		1024


//--------------------- .nv.shared._ZN17fastertransformer15embeddingLookupIfLi0EEEvPT_PKS1_PKiNS_18pPromptTuningParamIS1_EEiliiiiS1_ --------------------------
	.section	.nv.shared._ZN17fastertransformer15embeddingLookupIfLi0EEEvPT_PKS1_PKiNS_18pPromptTuningParamIS1_EEiliiiiS1_,"aw",@nobits
	.sectionflags	@""
	.align	16
	.zero		1024


//--------------------- .nv.shared._ZN17fastertransformer15embeddingLookupIfLi1EEEvPT_PKS1_PKiNS_18pPromptTuningParamIS1_EEiliiiiS1_ --------------------------
	.section	.nv.shared._ZN17fastertransformer15embeddingLookupIfLi1EEEvPT_PKS1_PKiNS_18pPromptTuningParamIS1_EEiliiiiS1_,"aw",@nobits
	.sectionflags	@""
	.align	16
	.zero		1024


//--------------------- .nv.shared._ZN17fastertransformer15embeddingLookupIfLi2EEEvPT_PKS1_PKiNS_18pPromptTuningParamIS1_EEiliiiiS1_ --------------------------
	.section	.nv.shared._ZN17fastertransformer15embeddingLookupIfLi2EEEvPT_PKS1_PKiNS_18pPromptTuningParamIS1_EEiliiiiS1_,"aw",@nobits
	.sectionflags	@""
	.align	16
	.zero		1024


//--------------------- .nv.shared._ZN17fastertransformer26embeddingLookupPosEncodingIfEEvPT_PKS1_S4_PKiS6_S6_iliiiiS1_ --------------------------
	.section	.nv.shared._ZN17fastertransformer26embeddingLookupPosEncodingIfEEvPT_PKS1_S4_PKiS6_S6_iliiiiS1_,"aw",@nobits
	.sectionflags	@""
	.align	16
	.zero		1024


//--------------------- .nv.shared._ZN17fastertransformer18decodingInitializeI6__halfEEvPbPiS3_PT_PKiiii --------------------------
	.section	.nv.shared._ZN17fastertransformer18decodingInitializeI6__halfEEvPbPiS3_PT_PKiiii,"aw",@nobits
	.sectionflags	@""
	.align	16
	.zero		1024


//--------------------- .nv.shared._ZN17fastertransformer18decodingInitializeIfEEvPbPiS2_PT_PKiiii --------------------------
	.section	.nv.shared._ZN17fastertransformer18decodingInitializeIfEEvPbPiS2_PT_PKiiii,"aw",@nobits
	.sectionflags	@""
	.align	16
	.zero		1024


//--------------------- .nv.shared._ZN17fastertransformer8finalizeEPiS0_PfS1_PKiS3_PKfS5_S5_S3_ii --------------------------
	.section	.nv.shared._ZN17fastertransformer8finalizeEPiS0_PfS1_PKiS3_PKfS5_S5_S3_ii,"aw",@nobits
	.sectionflags	@""
	.align	16
.nv.shared._ZN17fastertransformer8finalizeEPiS0_PfS1_PKiS3_PKfS5_S5_S3_ii:
	.zero		1152


//--------------------- .nv.shared._ZN17fastertransformer20plusUnfinishedSeqlenEPiPKbi --------------------------
	.section	.nv.shared._ZN17fastertransformer20plusUnfinishedSeqlenEPiPKbi,"aw",@nobits
	.sectionflags	@""
	.align	16
	.zero		1024


//--------------------- .nv.shared._ZN17fastertransformer21minusUnfinishedSeqlenEPiPKbi --------------------------
	.section	.nv.shared._ZN17fastertransformer21minusUnfinishedSeqlenEPiPKbi,"aw",@nobits
	.sectionflags	@""
	.align	16
	.zero		1024


//--------------------- .nv.shared._ZN17fastertransformer10gatherTreeENS_15gatherTreeParamE --------------------------
	.section	.nv.shared._ZN17fastertransformer10gatherTreeENS_15gatherTreeParamE,"aw",@nobits
	.sectionflags	@""
	.align	16
	.zero		1024


//--------------------- .nv.constant0._ZN17fastertransformer10plusScalarIiEEvPT_S1_i --------------------------
	.section	.nv.constant0._ZN17fastertransformer10plusScalarIiEEvPT_S1_i,"a",@progbits
	.sectionflags	@""
	.align	4
.nv.constant0._ZN17fastertransformer10plusScalarIiEEvPT_S1_i:
	.zero		912


//--------------------- .nv.constant0._ZN17fastertransformer22paddingEmbeddingKernelI6__halfEEvPT_PKS2_iii --------------------------
	.section	.nv.constant0._ZN17fastertransformer22paddingEmbeddingKernelI6__halfEEvPT_PKS2_iii,"a",@progbits
	.sectionflags	@""
	.align	4
.nv.constant0._ZN17fastertransformer22paddingEmbeddingKernelI6__halfEEvPT_PKS2_iii:
	.zero		924


//--------------------- .nv.constant0._ZN17fastertransformer22paddingEmbeddingKernelIfEEvPT_PKS1_iii --------------------------
	.section	.nv.constant0._ZN17fastertransformer22paddingEmbeddingKernelIfEEvPT_PKS1_iii,"a",@progbits
	.sectionflags	@""
	.align	4
.nv.constant0._ZN17fastertransformer22paddingEmbeddingKernelIfEEvPT_PKS1_iii:
	.zero		924


//--------------------- .nv.constant0._ZN17fastertransformer16paddingEmbeddingI6__halfEEvPT_S3_PKS2_S5_lll --------------------------
	.section	.nv.constant0._ZN17fastertransformer16paddingEmbeddingI6__halfEEvPT_S3_PKS2_S5_lll,"a",@progbits
	.sectionflags	@""
	.align	4
.nv.constant0._ZN17fastertransformer16paddingEmbeddingI6__halfEEvPT_S3_PKS2_S5_lll:
	.zero		952


//--------------------- .nv.constant0._ZN17fastertransformer16paddingEmbeddingIfEEvPT_S2_PKS1_S4_lll --------------------------
	.section	.nv.constant0._ZN17fastertransformer16paddingEmbeddingIfEEvPT_S2_PKS1_S4_lll,"a",@progbits
	.sectionflags	@""
	.align	4
.nv.constant0._ZN17fastertransformer16paddingEmbeddingIfEEvPT_S2_PKS1_S4_lll:
	.zero		952


//--------------------- .nv.constant0._ZN17fastertransformer15embeddingLookupI6__halfLi0EEEvPT_PKS2_PKiNS_18pPromptTuningParamIS2_EEiliiiiS2_ --------------------------
	.section	.nv.constant0._ZN17fastertransformer15embeddingLookupI6__halfLi0EEEvPT_PKS2_PKiNS_18pPromptTuningParamIS2_EEiliiiiS2_,"a",@progbits
	.sectionflags	@""
	.align	4
.nv.constant0._ZN17fastertransformer15embeddingLookupI6__halfLi0EEEvPT_PKS2_PKiNS_18pPromptTuningParamIS2_EEiliiiiS2_:
	.zero		986


//--------------------- .nv.constant0._ZN17fastertransformer15embeddingLookupI6__halfLi1EEEvPT_PKS2_PKiNS_18pPromptTuningParamIS2_EEiliiiiS2_ --------------------------
	.section	.nv.constant0._ZN17fastertransformer15embeddingLookupI6__halfLi1EEEvPT_PKS2_PKiNS_18pPromptTuningParamIS2_EEiliiiiS2_,"a",@progbits
	.sectionflags	@""
	.align	4
.nv.constant0._ZN17fastertransformer15embeddingLookupI6__halfLi1EEEvPT_PKS2_PKiNS_18pPromptTuningParamIS2_EEiliiiiS2_:
	.zero		986


//--------------------- .nv.constant0._ZN17fastertransformer15embeddingLookupI6__halfLi2EEEvPT_PKS2_PKiNS_18pPromptTuningParamIS2_EEiliiiiS2_ --------------------------
	.section	.nv.constant0._ZN17fastertransformer15embeddingLookupI6__halfLi2EEEvPT_PKS2_PKiNS_18pPromptTuningParamIS2_EEiliiiiS2_,"a",@progbits
	.sectionflags	@""
	.align	4
.nv.constant0._ZN17fastertransformer15embeddingLookupI6__halfLi2EEEvPT_PKS2_PKiNS_18pPromptTuningParamIS2_EEiliiiiS2_:
	.zero		986


//--------------------- .nv.constant0._ZN17fastertransformer26embeddingLookupPosEncodingI6__halfEEvPT_PKS2_S5_PKiS7_S7_iliiiiS2_ --------------------------
	.section	.nv.constant0._ZN17fastertransformer26embeddingLookupPosEncodingI6__halfEEvPT_PKS2_S5_PKiS7_S7_iliiiiS2_,"a",@progbits
	.sectionflags	@""
	.align	4
.nv.constant0._ZN17fastertransformer26embeddingLookupPosEncodingI6__halfEEvPT_PKS2_S5_PKiS7_S7_iliiiiS2_:
	.zero		978


//--------------------- .nv.constant0._ZN17fastertransformer15embeddingLookupIfLi0EEEvPT_PKS1_PKiNS_18pPromptTuningParamIS1_EEiliiiiS1_ --------------------------
	.section	.nv.constant0._ZN17fastertransformer15embeddingLookupIfLi0EEEvPT_PKS1_PKiNS_18pPromptTuningParamIS1_EEiliiiiS1_,"a",@progbits
	.sectionflags	@""
	.align	4
.nv.constant0._ZN17fastertransformer15embeddingLookupIfLi0EEEvPT_PKS1_PKiNS_18pPromptTuningParamIS1_EEiliiiiS1_:
	.zero		988


//--------------------- .nv.constant0._ZN17fastertransformer15embeddingLookupIfLi1EEEvPT_PKS1_PKiNS_18pPromptTuningParamIS1_EEiliiiiS1_ --------------------------
	.section	.nv.constant0._ZN17fastertransformer15embeddingLookupIfLi1EEEvPT_PKS1_PKiNS_18pPromptTuningParamIS1_EEiliiiiS1_,"a",@progbits
	.sectionflags	@""
	.align	4
.nv.constant0._ZN17fastertransformer15embeddingLookupIfLi1EEEvPT_PKS1_PKiNS_18pPromptTuningParamIS1_EEiliiiiS1_:
	.zero		988


//--------------------- .nv.constant0._ZN17fastertransformer15embeddingLookupIfLi2EEEvPT_PKS1_PKiNS_18pPromptTuningParamIS1_EEiliiiiS1_ --------------------------
	.section	.nv.constant0._ZN17fastertransformer15embeddingLookupIfLi2EEEvPT_PKS1_PKiNS_18pPromptTuningParamIS1_EEiliiiiS1_,"a",@progbits
	.sectionflags	@""
	.align	4
.nv.constant0._ZN17fastertransformer15embeddingLookupIfLi2EEEvPT_PKS1_PKiNS_18pPromptTuningParamIS1_EEiliiiiS1_:
	.zero		988


//--------------------- .nv.constant0._ZN17fastertransformer26embeddingLookupPosEncodingIfEEvPT_PKS1_S4_PKiS6_S6_iliiiiS1_ --------------------------
	.section	.nv.constant0._ZN17fastertransformer26embeddingLookupPosEncodingIfEEvPT_PKS1_S4_PKiS6_S6_iliiiiS1_,"a",@progbits
	.sectionflags	@""
	.align	4
.nv.constant0._ZN17fastertransformer26embeddingLookupPosEncodingIfEEvPT_PKS1_S4_PKiS6_S6_iliiiiS1_:
	.zero		980


//--------------------- .nv.constant0._ZN17fastertransformer18decodingInitializeI6__halfEEvPbPiS3_PT_PKiiii --------------------------
	.section	.nv.constant0._ZN17fastertransformer18decodingInitializeI6__halfEEvPbPiS3_PT_PKiiii,"a",@progbits
	.sectionflags	@""
	.align	4
.nv.constant0._ZN17fastertransformer18decodingInitializeI6__halfEEvPbPiS3_PT_PKiiii:
	.zero		948


//--------------------- .nv.constant0._ZN17fastertransformer18decodingInitializeIfEEvPbPiS2_PT_PKiiii --------------------------
	.section	.nv.constant0._ZN17fastertransformer18decodingInitializeIfEEvPbPiS2_PT_PKiiii,"a",@progbits
	.sectionflags	@""
	.align	4
.nv.constant0._ZN17fastertransformer18decodingInitializeIfEEvPbPiS2_PT_PKiiii:
	.zero		948


//--------------------- .nv.constant0._ZN17fastertransformer8finalizeEPiS0_PfS1_PKiS3_PKfS5_S5_S3_ii --------------------------
	.section	.nv.constant0._ZN17fastertransformer8finalizeEPiS0_PfS1_PKiS3_PKfS5_S5_S3_ii,"a",@progbits
	.sectionflags	@""
	.align	4
.nv.constant0._ZN17fastertransformer8finalizeEPiS0_PfS1_PKiS3_PKfS5_S5_S3_ii:
	.zero		984


//--------------------- .nv.constant0._ZN17fastertransformer20plusUnfinishedSeqlenEPiPKbi --------------------------
	.section	.nv.constant0._ZN17fastertransformer20plusUnfinishedSeqlenEPiPKbi,"a",@progbits
	.sectionflags	@""
	.align	4
.nv.constant0._ZN17fastertransformer20plusUnfinishedSeqlenEPiPKbi:
	.zero		916


//--------------------- .nv.constant0._ZN17fastertransformer21minusUnfinishedSeqlenEPiPKbi --------------------------
	.section	.nv.constant0._ZN17fastertransformer21minusUnfinishedSeqlenEPiPKbi,"a",@progbits
	.sectionflags	@""
	.align	4
.nv.constant0._ZN17fastertransformer21minusUnfinishedSeqlenEPiPKbi:
	.zero		916


//--------------------- .nv.constant0._ZN17fastertransformer10gatherTreeENS_15gatherTreeParamE --------------------------
	.section	.nv.constant0._ZN17fastertransformer10gatherTreeENS_15gatherTreeParamE,"a",@progbits
	.sectionflags	@""
	.align	4
.nv.constant0._ZN17fastertransformer10gatherTreeENS_15gatherTreeParamE:
	.zero		1024


//--------------------- SYMBOLS --------------------------

	.type		.nv.reservedSmem.offset0,@object
	.size		.nv.reservedSmem.offset0,0x4
	.type		.nv.reservedSmem.cap,@object
	.size		.nv.reservedSmem.cap,0x4
